// auto-generated by cutlass_sweep.fmha — config: {"arch": "sm_100", "direction": "fwd", "dtype": "bf16", "head_dim": 64, "mask": "causal", "schedule": "individual", "tile_kv": 128, "tile_q": 256}
#include "cutlass/cutlass.h"
#include "cute/tensor.hpp"
#include "cutlass/device_kernel.h"
#include "cutlass/kernel_hardware_info.h"
#include "77_blackwell_fmha/collective/fmha_fusion.hpp"
#include "77_blackwell_fmha/collective/sm100_fmha_load_tma_warpspecialized.hpp"
#include "77_blackwell_fmha/collective/sm100_fmha_fwd_mainloop_tma_warpspecialized.hpp"
#include "77_blackwell_fmha/collective/sm100_fmha_fwd_epilogue_tma_warpspecialized.hpp"
#include "77_blackwell_fmha/kernel/fmha_tile_scheduler.hpp"
#include "77_blackwell_fmha/kernel/sm100_fmha_fwd_kernel_tma_warpspecialized.hpp"

using namespace cute;
using Element    = cutlass::bfloat16_t;
using ElementOut = cutlass::half_t;
using TileShape  = Shape<_256, _128, _64>;

using ProblemShape = cute::tuple<int, int, int, cute::tuple<cute::tuple<int, int>, int>>;
using StrideQ   = cute::tuple<int, _1, cute::tuple<cute::tuple<int, int>, int>>;
using StrideK   = cute::tuple<int, _1, cute::tuple<cute::tuple<_0, int>, int>>;
using StrideV   = StrideK;
using StrideO   = StrideQ;
using StrideLSE = cute::tuple<_1, cute::tuple<cute::tuple<int, int>, int>>;

using TileScheduler = std::conditional_t<
    cute::false_type::value,
    cutlass::fmha::kernel::PersistentTileScheduler,
    cutlass::fmha::kernel::IndividualTileScheduler>;

using Mainloop = cutlass::fmha::collective::Sm100FmhaFwdMainloopTmaWarpspecialized<
    Element, float, float, TileShape, StrideQ, StrideK, StrideV,
    cutlass::fmha::collective::CausalMask<true>>;

using Kernel = cutlass::fmha::kernel::Sm100FmhaFwdKernelTmaWarpspecialized<
    ProblemShape, Mainloop,
    cutlass::fmha::collective::Sm100FmhaFwdEpilogueTmaWarpspecialized<
        ElementOut, float, typename Mainloop::TileShapePV, StrideO, StrideLSE>,
    TileScheduler>;

auto* _anchor = &cutlass::device_kernel<Kernel>;


// ===== COMPILED SASS (sm_100a) =====

	.target	sm_100a

	.elftype	@"ET_EXEC"


//--------------------- .note.nv.tkinfo           --------------------------
	.section	.note.nv.tkinfo,"",@"SHT_NOTE"
	.sectionflags	@"SHF_NOTE_NV_TKINFO"
	.tkinfo
        /*0018*/ 	.word	0x00000002
        /*0030*/ 	.string	""
        /*0030*/ 	.string	"ptxas"
        /*0030*/ 	.string	"Cuda compilation tools, release 13.0, V13.0.88"
        /*0030*/ 	.string	"Build cuda_13.0.r13.0/compiler.36424714_0"
        /*0030*/ 	.string	"-arch sm_100a -m 64 "



//--------------------- .note.nv.cuinfo           --------------------------
	.section	.note.nv.cuinfo,"",@"SHT_NOTE"
	.sectionflags	@"SHF_NOTE_NV_CUINFO"
        /*0018*/ 	.short	0x0002
        /*001a*/ 	.short	0x0064
        /*001c*/ 	.short	0x0082
	.zero		2


//--------------------- .nv.info                  --------------------------
	.section	.nv.info,"",@"SHT_CUDA_INFO"
	.align	4


	//----- nvinfo : EIATTR_REGCOUNT
	.align		4
        /*0000*/ 	.byte	0x04, 0x2f
        /*0002*/ 	.short	(.L_34 - .L_33)
	.align		4
.L_33:
        /*0004*/ 	.word	index@(_ZN7cutlass13device_kernelINS_4fmha6kernel36Sm100FmhaFwdKernelTmaWarpspecializedIN4cute5tupleIJiiiNS5_IJNS5_IJiiEEEiEEEEEENS1_10collective38Sm100FmhaFwdMainloopTmaWarpspecializedINS_10bfloat16_tEffNS5_IJNS4_1CILi256EEENSC_ILi128EEENSC_ILi64EEEEEENS5_IJiNSC_ILi1EEES7_EEENS5_IJiSH_NS5_IJNS5_IJNSC_ILi0EEEiEEEiEEEEEESM_NS9_10CausalMaskILb1EEENS5_IJNSC_ILi2EEESH_SH_EEENSC_ILb0EEEEENS9_38Sm100FmhaFwdEpilogueTmaWarpspecializedINS_6half_tEfNS5_IJSE_SF_SE_EEESI_NS5_IJSH_S7_EEESR_EENS2_23IndividualTileSchedulerENS2_41Sm100FmhaCtxKernelWarpspecializedScheduleEEEEEvNT_6ParamsE)
        /*0008*/ 	.word	0x00000080


	//----- nvinfo : EIATTR_FRAME_SIZE
	.align		4
.L_34:
        /*000c*/ 	.byte	0x04, 0x11
        /*000e*/ 	.short	(.L_36 - .L_35)
	.align		4
.L_35:
        /*0010*/ 	.word	index@($__internal_3_$__cuda_sm3x_div_rn_noftz_f32_slowpath)
        /*0014*/ 	.word	0x00000098


	//----- nvinfo : EIATTR_FRAME_SIZE
	.align		4
.L_36:
        /*0018*/ 	.byte	0x04, 0x11
        /*001a*/ 	.short	(.L_38 - .L_37)
	.align		4
.L_37:
        /*001c*/ 	.word	index@($__internal_2_$__cuda_sm10x_tcgen05_guardrail_trap_unallocated_columns_being_dealloced)
        /*0020*/ 	.word	0x00000098


	//----- nvinfo : EIATTR_FRAME_SIZE
	.align		4
.L_38:
        /*0024*/ 	.byte	0x04, 0x11
        /*0026*/ 	.short	(.L_40 - .L_39)
	.align		4
.L_39:
        /*0028*/ 	.word	index@($__internal_1_$__cuda_sm10x_tcgen05_guardrail_trap_phase_invalid_during_alloc)
        /*002c*/ 	.word	0x00000098


	//----- nvinfo : EIATTR_FRAME_SIZE
	.align		4
.L_40:
        /*0030*/ 	.byte	0x04, 0x11
        /*0032*/ 	.short	(.L_42 - .L_41)
	.align		4
.L_41:
        /*0034*/ 	.word	index@($__internal_0_$__cuda_sm10x_tcgen05_guardrail_trap_col_being_dealloced_not_returned_by_alloc)
        /*0038*/ 	.word	0x00000098


	//----- nvinfo : EIATTR_FRAME_SIZE
	.align		4
.L_42:
        /*003c*/ 	.byte	0x04, 0x11
        /*003e*/ 	.short	(.L_44 - .L_43)
	.align		4
.L_43:
        /*0040*/ 	.word	index@(_ZN7cutlass13device_kernelINS_4fmha6kernel36Sm100FmhaFwdKernelTmaWarpspecializedIN4cute5tupleIJiiiNS5_IJNS5_IJiiEEEiEEEEEENS1_10collective38Sm100FmhaFwdMainloopTmaWarpspecializedINS_10bfloat16_tEffNS5_IJNS4_1CILi256EEENSC_ILi128EEENSC_ILi64EEEEEENS5_IJiNSC_ILi1EEES7_EEENS5_IJiSH_NS5_IJNS5_IJNSC_ILi0EEEiEEEiEEEEEESM_NS9_10CausalMaskILb1EEENS5_IJNSC_ILi2EEESH_SH_EEENSC_ILb0EEEEENS9_38Sm100FmhaFwdEpilogueTmaWarpspecializedINS_6half_tEfNS5_IJSE_SF_SE_EEESI_NS5_IJSH_S7_EEESR_EENS2_23IndividualTileSchedulerENS2_41Sm100FmhaCtxKernelWarpspecializedScheduleEEEEEvNT_6ParamsE)
        /*0044*/ 	.word	0x00000098


	//----- nvinfo : EIATTR_MIN_STACK_SIZE
	.align		4
.L_44:
        /*0048*/ 	.byte	0x04, 0x12
        /*004a*/ 	.short	(.L_46 - .L_45)
	.align		4
.L_45:
        /*004c*/ 	.word	index@(_ZN7cutlass13device_kernelINS_4fmha6kernel36Sm100FmhaFwdKernelTmaWarpspecializedIN4cute5tupleIJiiiNS5_IJNS5_IJiiEEEiEEEEEENS1_10collective38Sm100FmhaFwdMainloopTmaWarpspecializedINS_10bfloat16_tEffNS5_IJNS4_1CILi256EEENSC_ILi128EEENSC_ILi64EEEEEENS5_IJiNSC_ILi1EEES7_EEENS5_IJiSH_NS5_IJNS5_IJNSC_ILi0EEEiEEEiEEEEEESM_NS9_10CausalMaskILb1EEENS5_IJNSC_ILi2EEESH_SH_EEENSC_ILb0EEEEENS9_38Sm100FmhaFwdEpilogueTmaWarpspecializedINS_6half_tEfNS5_IJSE_SF_SE_EEESI_NS5_IJSH_S7_EEESR_EENS2_23IndividualTileSchedulerENS2_41Sm100FmhaCtxKernelWarpspecializedScheduleEEEEEvNT_6ParamsE)
        /*0050*/ 	.word	0x00000098
.L_46:


//--------------------- .nv.compat                --------------------------
	.section	.nv.compat,"",@"SHT_CUDA_COMPAT_INFO"
	.align	4
        /*0000*/ 	.byte	0x02, 0x09, 0x01, 0x00, 0x02, 0x02, 0x02, 0x00, 0x02, 0x05, 0x05, 0x00, 0x03, 0x07, 0x01, 0x01
        /*0010*/ 	.byte	0x02, 0x03, 0x01, 0x00, 0x02, 0x06, 0x01, 0x00, 0x04, 0x0b, 0x08, 0x00, 0x01, 0x00, 0x00, 0x00
        /*0020*/ 	.byte	0x00, 0x00, 0x00, 0x00


//--------------------- .nv.info._ZN7cutlass13device_kernelINS_4fmha6kernel36Sm100FmhaFwdKernelTmaWarpspecializedIN4cute5tupleIJiiiNS5_IJNS5_IJiiEEEiEEEEEENS1_10collective38Sm100FmhaFwdMainloopTmaWarpspecializedINS_10bfloat16_tEffNS5_IJNS4_1CILi256EEENSC_ILi128EEENSC_ILi64EEEEEENS5_IJiNSC_ILi1EEES7_EEENS5_IJiSH_NS5_IJNS5_IJNSC_ILi0EEEiEEEiEEEEEESM_NS9_10CausalMaskILb1EEENS5_IJNSC_ILi2EEESH_SH_EEENSC_ILb0EEEEENS9_38Sm100FmhaFwdEpilogueTmaWarpspecializedINS_6half_tEfNS5_IJSE_SF_SE_EEESI_NS5_IJSH_S7_EEESR_EENS2_23IndividualTileSchedulerENS2_41Sm100FmhaCtxKernelWarpspecializedScheduleEEEEEvNT_6ParamsE --------------------------
	.section	.nv.info._ZN7cutlass13device_kernelINS_4fmha6kernel36Sm100FmhaFwdKernelTmaWarpspecializedIN4cute5tupleIJiiiNS5_IJNS5_IJiiEEEiEEEEEENS1_10collective38Sm100FmhaFwdMainloopTmaWarpspecializedINS_10bfloat16_tEffNS5_IJNS4_1CILi256EEENSC_ILi128EEENSC_ILi64EEEEEENS5_IJiNSC_ILi1EEES7_EEENS5_IJiSH_NS5_IJNS5_IJNSC_ILi0EEEiEEEiEEEEEESM_NS9_10CausalMaskILb1EEENS5_IJNSC_ILi2EEESH_SH_EEENSC_ILb0EEEEENS9_38Sm100FmhaFwdEpilogueTmaWarpspecializedINS_6half_tEfNS5_IJSE_SF_SE_EEESI_NS5_IJSH_S7_EEESR_EENS2_23IndividualTileSchedulerENS2_41Sm100FmhaCtxKernelWarpspecializedScheduleEEEEEvNT_6ParamsE,"",@"SHT_CUDA_INFO"
	.sectionflags	@""
	.align	4


	//----- nvinfo : EIATTR_CUDA_API_VERSION
	.align		4
        /*0000*/ 	.byte	0x04, 0x37
        /*0002*/ 	.short	(.L_48 - .L_47)
.L_47:
        /*0004*/ 	.word	0x00000082


	//----- nvinfo : EIATTR_KPARAM_INFO
	.align		4
.L_48:
        /*0008*/ 	.byte	0x04, 0x17
        /*000a*/ 	.short	(.L_50 - .L_49)
.L_49:
        /*000c*/ 	.word	0x00000000
        /*0010*/ 	.short	0x0000
        /*0012*/ 	.short	0x0000
        /*0014*/ 	.byte	0x00, 0xf0, 0x01, 0x18


	//----- nvinfo : EIATTR_AT_ENTRY_FRAGMENTS
	.align		4
.L_50:
        /*0018*/ 	.byte	0x04, 0x4f
        /*001a*/ 	.short	(.L_52 - .L_51)


	//   ....[0]....
.L_51:
        /*001c*/ 	.word	0x00000006


	//----- nvinfo : EIATTR_RESERVED_SMEM_USED
	.align		4
.L_52:
        /*0020*/ 	.byte	0x01, 0x41
	.zero		2


	//----- nvinfo : EIATTR_SPARSE_MMA_MASK
	.align		4
        /*0024*/ 	.byte	0x03, 0x50
        /*0026*/ 	.short	0x0000


	//----- nvinfo : EIATTR_TCGEN05_1CTA_USED
	.align		4
        /*0028*/ 	.byte	0x01, 0x51
	.zero		2


	//----- nvinfo : EIATTR_MAXREG_COUNT
	.align		4
        /*002c*/ 	.byte	0x03, 0x1b
        /*002e*/ 	.short	0x0080


	//----- nvinfo : EIATTR_NUM_BARRIERS
	.align		4
        /*0030*/ 	.byte	0x02, 0x4c
        /*0032*/ 	.byte	0x01
	.zero		1


	//----- nvinfo : EIATTR_EXTERNS
	.align		4
        /*0034*/ 	.byte	0x04, 0x0f
        /*0036*/ 	.short	(.L_54 - .L_53)


	//   ....[0]....
	.align		4
.L_53:
        /*0038*/ 	.word	index@(vprintf)


	//   ....[1]....
	.align		4
        /*003c*/ 	.word	index@(__assertfail)


	//----- nvinfo : EIATTR_ANNOTATIONS
	.align		4
.L_54:
        /*0040*/ 	.byte	0x04, 0x55
        /*0042*/ 	.short	(.L_56 - .L_55)


	//   ....[0]....
.L_55:
        /*0044*/ 	.word	0x00000001
        /*0048*/ 	.byte	0x90, 0x73, 0x00, 0x00, 0x01, 0x00, 0x00, 0x00, 0xe0, 0x73, 0x00, 0x00, 0x01, 0x00, 0x00, 0x00
        /* <DEDUP_REMOVED lines=45> */
        /*0328*/ 	.byte	0x30, 0x8a, 0x01, 0x00


	//----- nvinfo : EIATTR_MERCURY_ISA_VERSION
	.align		4
.L_56:
        /*032c*/ 	.byte	0x03, 0x5f
        /*032e*/ 	.short	0x0101


	//----- nvinfo : EIATTR_INT_WARP_WIDE_INSTR_OFFSETS
	.align		4
        /*0330*/ 	.byte	0x04, 0x31
        /*0332*/ 	.short	(.L_58 - .L_57)


	//   ....[0]....
.L_57:
        /*0334*/ 	.word	0x0001b270


	//   ....[1]....
        /*0338*/ 	.word	0x0001b290


	//   ....[2]....
        /*033c*/ 	.word	0x0001b2c0


	//----- nvinfo : EIATTR_COOP_GROUP_MASK_REGIDS
	.align		4
.L_58:
        /*0340*/ 	.byte	0x04, 0x29
        /*0342*/ 	.short	(.L_60 - .L_59)


	//   ....[0]....
.L_59:
        /*0344*/ 	.word	0xffffffff


	//   ....[1]....
        /*0348*/ 	.word	0xffffffff


	//   ....[2]....
        /*034c*/ 	.word	0xffffffff


	//   ....[3]....
        /*0350*/ 	.word	0xffffffff


	//   ....[4]....
        /*0354*/ 	.word	0xffffffff


	//   ....[5]....
        /*0358*/ 	.word	0xffffffff


	//   ....[6]....
        /*035c*/ 	.word	0xffffffff


	//   ....[7]....
        /*0360*/ 	.word	0xffffffff


	//   ....[8]....
        /*0364*/ 	.word	0xffffffff


	//   ....[9]....
        /*0368*/ 	.word	0xffffffff


	//   ....[10]....
        /*036c*/ 	.word	0xffffffff


	//   ....[11]....
        /*0370*/ 	.word	0xffffffff


	//   ....[12]....
        /*0374*/ 	.word	0xffffffff


	//   ....[13]....
        /*0378*/ 	.word	0xffffffff


	//   ....[14]....
        /*037c*/ 	.word	0xffffffff


	//   ....[15]....
        /*0380*/ 	.word	0xffffffff


	//   ....[16]....
        /*0384*/ 	.word	0xffffffff


	//   ....[17]....
        /*0388*/ 	.word	0xffffffff


	//   ....[18]....
        /*038c*/ 	.word	0xffffffff


	//----- nvinfo : EIATTR_COOP_GROUP_INSTR_OFFSETS
	.align		4
.L_60:
        /*0390*/ 	.byte	0x04, 0x28
        /*0392*/ 	.short	(.L_62 - .L_61)


	//   ....[0]....
.L_61:
        /*0394*/ 	.word	0x00000110


	//   ....[1]....
        /*0398*/ 	.word	0x000008d0


	//   ....[2]....
        /*039c*/ 	.word	0x00000b00


	//   ....[3]....
        /*03a0*/ 	.word	0x00000c30


	//   ....[4]....
        /*03a4*/ 	.word	0x00000d70


	//   ....[5]....
        /*03a8*/ 	.word	0x00001030


	//   ....[6]....
        /*03ac*/ 	.word	0x00001220


	//   ....[7]....
        /*03b0*/ 	.word	0x00001330


	//   ....[8]....
        /*03b4*/ 	.word	0x00001490


	//   ....[9]....
        /*03b8*/ 	.word	0x000015f0


	//   ....[10]....
        /*03bc*/ 	.word	0x000017f0


	//   ....[11]....
        /*03c0*/ 	.word	0x00001a00


	//   ....[12]....
        /*03c4*/ 	.word	0x00001a30


	//   ....[13]....
        /*03c8*/ 	.word	0x000088d0


	//   ....[14]....
        /*03cc*/ 	.word	0x000099a0


	//   ....[15]....
        /*03d0*/ 	.word	0x0000d6c0


	//   ....[16]....
        /*03d4*/ 	.word	0x00011d30


	//   ....[17]....
        /*03d8*/ 	.word	0x0001b170


	//   ....[18]....
        /*03dc*/ 	.word	0x0001b390


	//----- nvinfo : EIATTR_REG_RECONFIG
	.align		4
.L_62:
        /*03e0*/ 	.byte	0x01, 0x54
	.zero		2


	//----- nvinfo : EIATTR_VRC_CTA_INIT_COUNT
	.align		4
        /*03e4*/ 	.byte	0x02, 0x4a
        /*03e6*/ 	.byte	0x80
	.zero		1


	//----- nvinfo : EIATTR_SYSCALL_OFFSETS
	.align		4
        /*03e8*/ 	.byte	0x04, 0x46
        /*03ea*/ 	.short	(.L_64 - .L_63)


	//   ....[0]....
.L_63:
        /*03ec*/ 	.word	0x00004410


	//   ....[1]....
        /*03f0*/ 	.word	0x000044d0


	//   ....[2]....
        /*03f4*/ 	.word	0x00004540


	//   ....[3]....
        /*03f8*/ 	.word	0x000045b0


	//   ....[4]....
        /*03fc*/ 	.word	0x00004620


	//   ....[5]....
        /*0400*/ 	.word	0x000046c0


	//   ....[6]....
        /*0404*/ 	.word	0x00004780


	//   ....[7]....
        /*0408*/ 	.word	0x00004820


	//   ....[8]....
        /*040c*/ 	.word	0x000048c0


	//   ....[9]....
        /*0410*/ 	.word	0x00004960


	//   ....[10]....
        /*0414*/ 	.word	0x000049d0


	//   ....[11]....
        /*0418*/ 	.word	0x00004a70


	//   ....[12]....
        /*041c*/ 	.word	0x00004b10


	//   ....[13]....
        /*0420*/ 	.word	0x00004b80


	//   ....[14]....
        /*0424*/ 	.word	0x00004c20


	//   ....[15]....
        /*0428*/ 	.word	0x00004cc0


	//   ....[16]....
        /*042c*/ 	.word	0x00004d60


	//   ....[17]....
        /*0430*/ 	.word	0x00004e00


	//   ....[18]....
        /*0434*/ 	.word	0x00004e70


	//   ....[19]....
        /*0438*/ 	.word	0x00004f10


	//   ....[20]....
        /*043c*/ 	.word	0x00004fb0


	//   ....[21]....
        /*0440*/ 	.word	0x00005020


	//   ....[22]....
        /*0444*/ 	.word	0x000050c0


	//   ....[23]....
        /*0448*/ 	.word	0x00005160


	//   ....[24]....
        /*044c*/ 	.word	0x00005200


	//   ....[25]....
        /*0450*/ 	.word	0x000052a0


	//   ....[26]....
        /*0454*/ 	.word	0x00005310


	//   ....[27]....
        /*0458*/ 	.word	0x000053b0


	//   ....[28]....
        /*045c*/ 	.word	0x00005450


	//   ....[29]....
        /*0460*/ 	.word	0x000054c0


	//   ....[30]....
        /*0464*/ 	.word	0x00005560


	//   ....[31]....
        /*0468*/ 	.word	0x00005600


	//   ....[32]....
        /*046c*/ 	.word	0x000056a0


	//   ....[33]....
        /*0470*/ 	.word	0x00005740


	//   ....[34]....
        /*0474*/ 	.word	0x000057e0


	//   ....[35]....
        /*0478*/ 	.word	0x00005880


	//   ....[36]....
        /*047c*/ 	.word	0x000058f0


	//   ....[37]....
        /*0480*/ 	.word	0x00005990


	//   ....[38]....
        /*0484*/ 	.word	0x00005a30


	//   ....[39]....
        /*0488*/ 	.word	0x00005aa0


	//   ....[40]....
        /*048c*/ 	.word	0x00005b40


	//   ....[41]....
        /*0490*/ 	.word	0x00005be0


	//   ....[42]....
        /*0494*/ 	.word	0x00005c80


	//   ....[43]....
        /*0498*/ 	.word	0x00005d20


	//   ....[44]....
        /*049c*/ 	.word	0x00005d90


	//   ....[45]....
        /*04a0*/ 	.word	0x00005e30


	//   ....[46]....
        /*04a4*/ 	.word	0x00005ed0


	//   ....[47]....
        /*04a8*/ 	.word	0x00005f40


	//   ....[48]....
        /*04ac*/ 	.word	0x00005fd0


	//   ....[49]....
        /*04b0*/ 	.word	0x00006070


	//   ....[50]....
        /*04b4*/ 	.word	0x00006110


	//   ....[51]....
        /*04b8*/ 	.word	0x000061b0


	//   ....[52]....
        /*04bc*/ 	.word	0x00006220


	//   ....[53]....
        /*04c0*/ 	.word	0x000062b0


	//   ....[54]....
        /*04c4*/ 	.word	0x00006350


	//   ....[55]....
        /*04c8*/ 	.word	0x000063c0


	//   ....[56]....
        /*04cc*/ 	.word	0x00006460


	//   ....[57]....
        /*04d0*/ 	.word	0x00006500


	//   ....[58]....
        /*04d4*/ 	.word	0x000065a0


	//   ....[59]....
        /*04d8*/ 	.word	0x00006640


	//   ....[60]....
        /*04dc*/ 	.word	0x00008a00


	//   ....[61]....
        /*04e0*/ 	.word	0x00008b50


	//   ....[62]....
        /*04e4*/ 	.word	0x00008d30


	//   ....[63]....
        /*04e8*/ 	.word	0x00008e80


	//   ....[64]....
        /*04ec*/ 	.word	0x00009060


	//   ....[65]....
        /*04f0*/ 	.word	0x000091b0


	//   ....[66]....
        /*04f4*/ 	.word	0x00009390


	//   ....[67]....
        /*04f8*/ 	.word	0x00009570


	//   ....[68]....
        /*04fc*/ 	.word	0x00009820


	//   ....[69]....
        /*0500*/ 	.word	0x00009ad0


	//   ....[70]....
        /*0504*/ 	.word	0x00009c20


	//   ....[71]....
        /*0508*/ 	.word	0x00009e00


	//   ....[72]....
        /*050c*/ 	.word	0x00009f50


	//   ....[73]....
        /*0510*/ 	.word	0x0000a130


	//   ....[74]....
        /*0514*/ 	.word	0x0000a280


	//   ....[75]....
        /*0518*/ 	.word	0x0000a460


	//   ....[76]....
        /*051c*/ 	.word	0x0000a640


	//   ....[77]....
        /*0520*/ 	.word	0x0000ac30


	//   ....[78]....
        /*0524*/ 	.word	0x0000af70


	//   ....[79]....
        /*0528*/ 	.word	0x0000b280


	//   ....[80]....
        /*052c*/ 	.word	0x0000b590


	//   ....[81]....
        /*0530*/ 	.word	0x0000be80


	//   ....[82]....
        /*0534*/ 	.word	0x0000c210


	//   ....[83]....
        /*0538*/ 	.word	0x0000c520


	//   ....[84]....
        /*053c*/ 	.word	0x0000c830


	//   ....[85]....
        /*0540*/ 	.word	0x0000cb40


	//   ....[86]....
        /*0544*/ 	.word	0x0000d900


	//   ....[87]....
        /*0548*/ 	.word	0x0000da70


	//   ....[88]....
        /*054c*/ 	.word	0x0000dbe0


	//   ....[89]....
        /*0550*/ 	.word	0x0000dd50


	//   ....[90]....
        /*0554*/ 	.word	0x0000e2e0


	//   ....[91]....
        /*0558*/ 	.word	0x00010e10


	//   ....[92]....
        /*055c*/ 	.word	0x00011110


	//   ....[93]....
        /*0560*/ 	.word	0x00011b40


	//   ....[94]....
        /*0564*/ 	.word	0x00011f70


	//   ....[95]....
        /*0568*/ 	.word	0x000120e0


	//   ....[96]....
        /*056c*/ 	.word	0x00012250


	//   ....[97]....
        /*0570*/ 	.word	0x000123c0


	//   ....[98]....
        /*0574*/ 	.word	0x00015190


	//   ....[99]....
        /*0578*/ 	.word	0x00017ce0


	//   ....[100]....
        /*057c*/ 	.word	0x00017ff0


	//   ....[101]....
        /*0580*/ 	.word	0x000189d0


	//----- nvinfo : EIATTR_MBARRIER_INSTR_OFFSETS
	.align		4
.L_64:
        /*0584*/ 	.byte	0x04, 0x39
        /*0586*/ 	.short	(.L_66 - .L_65)


	//   ....[0]....
.L_65:
        /*0588*/ 	.word	0x000009b0
        /*058c*/ 	.word	0x000000ff
        /*0590*/ 	.word	0x00014000
        /*0594*/ 	.short	0x0100
        /*0596*/ 	.byte	0x05
	.zero		1


	//   ....[1]....
        /*0598*/ 	.word	0x000009c0
        /*059c*/ 	.word	0x000000ff
        /*05a0*/ 	.word	0x00014010
        /*05a4*/ 	.short	0x0100
        /*05a6*/ 	.byte	0x05
	.zero		1


	//   ....[2]....
        /*05a8*/ 	.word	0x000009d0
        /*05ac*/ 	.word	0x000000ff
        /*05b0*/ 	.word	0x00014008
        /*05b4*/ 	.short	0x0100
        /*05b6*/ 	.byte	0x05
	.zero		1


	//   ....[3]....
        /*05b8*/ 	.word	0x000009e0
        /*05bc*/ 	.word	0x000000ff
        /*05c0*/ 	.word	0x00014018
        /*05c4*/ 	.short	0x0100
        /*05c6*/ 	.byte	0x05
	.zero		1


	//   ....[4]....
        /*05c8*/ 	.word	0x00000bc0
        /*05cc*/ 	.word	0x000000ff
        /*05d0*/ 	.word	0x00014020
        /*05d4*/ 	.short	0x0100
        /*05d6*/ 	.byte	0x05
	.zero		1


	//   ....[5]....
        /*05d8*/ 	.word	0x00000bd0
        /*05dc*/ 	.word	0x000000ff
        /*05e0*/ 	.word	0x00014038
        /*05e4*/ 	.short	0x0100
        /*05e6*/ 	.byte	0x05
	.zero		1


	//   ....[6]....
        /*05e8*/ 	.word	0x00000be0
        /*05ec*/ 	.word	0x000000ff
        /*05f0*/ 	.word	0x00014028
        /*05f4*/ 	.short	0x0100
        /*05f6*/ 	.byte	0x05
	.zero		1


	//   ....[7]....
        /*05f8*/ 	.word	0x00000bf0
        /*05fc*/ 	.word	0x000000ff
        /*0600*/ 	.word	0x00014040
        /*0604*/ 	.short	0x0100
        /*0606*/ 	.byte	0x05
	.zero		1


	//   ....[8]....
        /*0608*/ 	.word	0x00000c00
        /*060c*/ 	.word	0x000000ff
        /*0610*/ 	.word	0x00014030
        /*0614*/ 	.short	0x0100
        /*0616*/ 	.byte	0x05
	.zero		1


	//   ....[9]....
        /*0618*/ 	.word	0x00000c10
        /*061c*/ 	.word	0x000000ff
        /*0620*/ 	.word	0x00014048
        /*0624*/ 	.short	0x0100
        /*0626*/ 	.byte	0x05
	.zero		1


	//   ....[10]....
        /*0628*/ 	.word	0x00000d40
        /*062c*/ 	.word	0x000000ff
        /*0630*/ 	.word	0x00014050
        /*0634*/ 	.short	0x0100
        /*0636*/ 	.byte	0x06
	.zero		1


	//   ....[11]....
        /*0638*/ 	.word	0x00000d50
        /*063c*/ 	.word	0x000000ff
        /*0640*/ 	.word	0x00014058
        /*0644*/ 	.short	0x0100
        /*0646*/ 	.byte	0x06
	.zero		1


	//   ....[12]....
        /*0648*/ 	.word	0x00000f00
        /*064c*/ 	.word	0x000000ff
        /*0650*/ 	.word	0x00014060
        /*0654*/ 	.short	0x0100
        /*0656*/ 	.byte	0x06
	.zero		1


	//   ....[13]....
        /*0658*/ 	.word	0x00000f10
        /*065c*/ 	.word	0x000000ff
        /*0660*/ 	.word	0x00014068
        /*0664*/ 	.short	0x0100
        /*0666*/ 	.byte	0x06
	.zero		1


	//   ....[14]....
        /*0668*/ 	.word	0x000010f0
        /*066c*/ 	.word	0x000000ff
        /*0670*/ 	.word	0x00014070
        /*0674*/ 	.short	0x0100
        /*0676*/ 	.byte	0x05
	.zero		1


	//   ....[15]....
        /*0678*/ 	.word	0x00001100
        /*067c*/ 	.word	0x000000ff
        /*0680*/ 	.word	0x00014078
        /*0684*/ 	.short	0x0100
        /*0686*/ 	.byte	0x05
	.zero		1


	//   ....[16]....
        /*0688*/ 	.word	0x00001300
        /*068c*/ 	.word	0x000000ff
        /*0690*/ 	.word	0x00014080
        /*0694*/ 	.short	0x0100
        /*0696*/ 	.byte	0x05
	.zero		1


	//   ....[17]....
        /*0698*/ 	.word	0x00001310
        /*069c*/ 	.word	0x000000ff
        /*06a0*/ 	.word	0x00014088
        /*06a4*/ 	.short	0x0100
        /*06a6*/ 	.byte	0x05
	.zero		1


	//   ....[18]....
        /*06a8*/ 	.word	0x00001440
        /*06ac*/ 	.word	0x000000ff
        /*06b0*/ 	.word	0x00014090
        /*06b4*/ 	.short	0x0100
        /*06b6*/ 	.byte	0x08
	.zero		1


	//   ....[19]....
        /*06b8*/ 	.word	0x00001450
        /*06bc*/ 	.word	0x000000ff
        /*06c0*/ 	.word	0x000140a0
        /*06c4*/ 	.short	0x0100
        /*06c6*/ 	.byte	0x08
	.zero		1


	//   ....[20]....
        /*06c8*/ 	.word	0x00001460
        /*06cc*/ 	.word	0x000000ff
        /*06d0*/ 	.word	0x00014098
        /*06d4*/ 	.short	0x0100
        /*06d6*/ 	.byte	0x08
	.zero		1


	//   ....[21]....
        /*06d8*/ 	.word	0x00001470
        /*06dc*/ 	.word	0x000000ff
        /*06e0*/ 	.word	0x000140a8
        /*06e4*/ 	.short	0x0100
        /*06e6*/ 	.byte	0x08
	.zero		1


	//   ....[22]....
        /*06e8*/ 	.word	0x000015a0
        /*06ec*/ 	.word	0x000000ff
        /*06f0*/ 	.word	0x000140b0
        /*06f4*/ 	.short	0x0100
        /*06f6*/ 	.byte	0x08
	.zero		1


	//   ....[23]....
        /*06f8*/ 	.word	0x000015b0
        /*06fc*/ 	.word	0x000000ff
        /*0700*/ 	.word	0x000140c0
        /*0704*/ 	.short	0x0100
        /*0706*/ 	.byte	0x08
	.zero		1


	//   ....[24]....
        /*0708*/ 	.word	0x000015c0
        /*070c*/ 	.word	0x000000ff
        /*0710*/ 	.word	0x000140b8
        /*0714*/ 	.short	0x0100
        /*0716*/ 	.byte	0x08
	.zero		1


	//   ....[25]....
        /*0718*/ 	.word	0x000015d0
        /*071c*/ 	.word	0x000000ff
        /*0720*/ 	.word	0x000140c8
        /*0724*/ 	.short	0x0100
        /*0726*/ 	.byte	0x08
	.zero		1


	//   ....[26]....
        /*0728*/ 	.word	0x000016c0
        /*072c*/ 	.word	0x000000ff
        /*0730*/ 	.word	0x000140d0
        /*0734*/ 	.short	0x0100
        /*0736*/ 	.byte	0x05
	.zero		1


	//   ....[27]....
        /*0738*/ 	.word	0x000016d0
        /*073c*/ 	.word	0x000000ff
        /*0740*/ 	.word	0x000140d8
        /*0744*/ 	.short	0x0100
        /*0746*/ 	.byte	0x05
	.zero		1


	//   ....[28]....
        /*0748*/ 	.word	0x00001bb0
        /*074c*/ 	.word	0x000000ff
        /*0750*/ 	.word	0x00014000
        /*0754*/ 	.short	0x010a
        /*0756*/ 	.byte	0x04
	.zero		1


	//   ....[29]....
        /*0758*/ 	.word	0x00001bf0
        /*075c*/ 	.word	0x000000ff
        /*0760*/ 	.word	0x00014020
        /*0764*/ 	.short	0x010a
        /*0766*/ 	.byte	0x04
	.zero		1


	//   ....[30]....
        /*0768*/ 	.word	0x00001ca0
        /*076c*/ 	.word	0x000000ff
        /*0770*/ 	.word	0x00014058
        /*0774*/ 	.short	0x010a
        /*0776*/ 	.byte	0x04
	.zero		1


	//   ....[31]....
        /*0778*/ 	.word	0x00001f30
        /*077c*/ 	.word	0x000000ff
        /*0780*/ 	.word	0x00014008
        /*0784*/ 	.short	0x010a
        /*0786*/ 	.byte	0x04
	.zero		1


	//   ....[32]....
        /*0788*/ 	.word	0x00001f90
        /*078c*/ 	.word	0x000000ff
        /*0790*/ 	.word	0x00014068
        /*0794*/ 	.short	0x010a
        /*0796*/ 	.byte	0x04
	.zero		1


	//   ....[33]....
        /*0798*/ 	.word	0x00002270
        /*079c*/ 	.word	0x000000ff
        /*07a0*/ 	.word	0x00014028
        /*07a4*/ 	.short	0x010a
        /*07a6*/ 	.byte	0x04
	.zero		1


	//   ....[34]....
        /*07a8*/ 	.word	0x000022b0
        /*07ac*/ 	.word	0x000000ff
        /*07b0*/ 	.word	0x000140a0
        /*07b4*/ 	.short	0x010a
        /*07b6*/ 	.byte	0x04
	.zero		1


	//   ....[35]....
        /*07b8*/ 	.word	0x000022f0
        /*07bc*/ 	.word	0x000000ff
        /*07c0*/ 	.word	0x00014058
        /*07c4*/ 	.short	0x010a
        /*07c6*/ 	.byte	0x04
	.zero		1


	//   ....[36]....
        /*07c8*/ 	.word	0x000028c0
        /*07cc*/ 	.word	0x000000ff
        /*07d0*/ 	.word	0x00014020
        /*07d4*/ 	.short	0x010a
        /*07d6*/ 	.byte	0x0c
	.zero		1


	//   ....[37]....
        /*07d8*/ 	.word	0x00002bd0
        /*07dc*/ 	.word	0x000000ff
        /*07e0*/ 	.word	0x000140a8
        /*07e4*/ 	.short	0x010a
        /*07e6*/ 	.byte	0x04
	.zero		1


	//   ....[38]....
        /*07e8*/ 	.word	0x00002c40
        /*07ec*/ 	.word	0x000000ff
        /*07f0*/ 	.word	0x00014068
        /*07f4*/ 	.short	0x010a
        /*07f6*/ 	.byte	0x04
	.zero		1


	//   ....[39]....
        /*07f8*/ 	.word	0x00003430
        /*07fc*/ 	.word	0x000000ff
        /*0800*/ 	.word	0x00014020
        /*0804*/ 	.short	0x010a
        /*0806*/ 	.byte	0x07
	.zero		1


	//   ....[40]....
        /*0808*/ 	.word	0x00003480
        /*080c*/ 	.word	0x000000ff
        /*0810*/ 	.word	0x000140a0
        /*0814*/ 	.short	0x010a
        /*0816*/ 	.byte	0x04
	.zero		1


	//   ....[41]....
        /*0818*/ 	.word	0x000034f0
        /*081c*/ 	.word	0x000000ff
        /*0820*/ 	.word	0x00014058
        /*0824*/ 	.short	0x010a
        /*0826*/ 	.byte	0x04
	.zero		1


	//   ....[42]....
        /*0828*/ 	.word	0x00003b20
        /*082c*/ 	.word	0x000000ff
        /*0830*/ 	.word	0x000140a8
        /*0834*/ 	.short	0x010a
        /*0836*/ 	.byte	0x04
	.zero		1


	//   ....[43]....
        /*0838*/ 	.word	0x00003b90
        /*083c*/ 	.word	0x000000ff
        /*0840*/ 	.word	0x00014068
        /*0844*/ 	.short	0x010a
        /*0846*/ 	.byte	0x04
	.zero		1


	//   ....[44]....
        /*0848*/ 	.word	0x00004270
        /*084c*/ 	.word	0x00000010
        /*0850*/ 	.word	0x000140c0
        /*0854*/ 	.short	0x010a
        /*0856*/ 	.byte	0xff
	.zero		1


	//   ....[45]....
        /*0858*/ 	.word	0x00007d30
        /*085c*/ 	.word	0x00000010
        /*0860*/ 	.word	0x000140b0
        /*0864*/ 	.short	0x0101
        /*0866*/ 	.byte	0xff
	.zero		1


	//   ....[46]....
        /*0868*/ 	.word	0x00007fe0
        /*086c*/ 	.word	0x00000010
        /*0870*/ 	.word	0x000140c8
        /*0874*/ 	.short	0x010a
        /*0876*/ 	.byte	0xff
	.zero		1


	//   ....[47]....
        /*0878*/ 	.word	0x000082f0
        /*087c*/ 	.word	0x00000010
        /*0880*/ 	.word	0x000140b8
        /*0884*/ 	.short	0x0101
        /*0886*/ 	.byte	0xff
	.zero		1


	//   ....[48]....
        /*0888*/ 	.word	0x00008450
        /*088c*/ 	.word	0x000000ff
        /*0890*/ 	.word	0x00014070
        /*0894*/ 	.short	0x010a
        /*0896*/ 	.byte	0x27
	.zero		1


	//   ....[49]....
        /*0898*/ 	.word	0x000084d0
        /*089c*/ 	.word	0x000000ff
        /*08a0*/ 	.word	0x00000000
        /*08a4*/ 	.short	0x0101
        /*08a6*/ 	.byte	0x04
	.zero		1


	//   ....[50]....
        /*08a8*/ 	.word	0x00008500
        /*08ac*/ 	.word	0x000000ff
        /*08b0*/ 	.word	0x00014080
        /*08b4*/ 	.short	0x010a
        /*08b6*/ 	.byte	0x27
	.zero		1


	//   ....[51]....
        /*08b8*/ 	.word	0x00008750
        /*08bc*/ 	.word	0x000000ff
        /*08c0*/ 	.word	0x00014070
        /*08c4*/ 	.short	0x010a
        /*08c6*/ 	.byte	0x27
	.zero		1


	//   ....[52]....
        /*08c8*/ 	.word	0x000088b0
        /*08cc*/ 	.word	0x000000ff
        /*08d0*/ 	.word	0x00014090
        /*08d4*/ 	.short	0x010a
        /*08d6*/ 	.byte	0x27
	.zero		1


	//   ....[53]....
        /*08d8*/ 	.word	0x00009620
        /*08dc*/ 	.word	0x000000ff
        /*08e0*/ 	.word	0x00000000
        /*08e4*/ 	.short	0x0101
        /*08e6*/ 	.byte	0x04
	.zero		1


	//   ....[54]....
        /*08e8*/ 	.word	0x000096a0
        /*08ec*/ 	.word	0x000000ff
        /*08f0*/ 	.word	0x00000000
        /*08f4*/ 	.short	0x0101
        /*08f6*/ 	.byte	0x04
	.zero		1


	//   ....[55]....
        /*08f8*/ 	.word	0x00009700
        /*08fc*/ 	.word	0x000000ff
        /*0900*/ 	.word	0x00014080
        /*0904*/ 	.short	0x010a
        /*0906*/ 	.byte	0x27
	.zero		1


	//   ....[56]....
        /*0908*/ 	.word	0x00009980
        /*090c*/ 	.word	0x000000ff
        /*0910*/ 	.word	0x00014098
        /*0914*/ 	.short	0x010a
        /*0916*/ 	.byte	0x27
	.zero		1


	//   ....[57]....
        /*0918*/ 	.word	0x0000a6d0
        /*091c*/ 	.word	0x000000ff
        /*0920*/ 	.word	0x00000000
        /*0924*/ 	.short	0x0101
        /*0926*/ 	.byte	0x04
	.zero		1


	//   ....[58]....
        /*0928*/ 	.word	0x0000a770
        /*092c*/ 	.word	0x000000ff
        /*0930*/ 	.word	0x00000000
        /*0934*/ 	.short	0x0101
        /*0936*/ 	.byte	0x05
	.zero		1


	//   ....[59]....
        /*0938*/ 	.word	0x0000a820
        /*093c*/ 	.word	0x00000000
        /*0940*/ 	.word	0x00000000
        /*0944*/ 	.short	0x0101
        /*0946*/ 	.byte	0xff
	.zero		1


	//   ....[60]....
        /*0948*/ 	.word	0x0000a860
        /*094c*/ 	.word	0x00000018
        /*0950*/ 	.word	0x00014070
        /*0954*/ 	.short	0x010a
        /*0956*/ 	.byte	0xff
	.zero		1


	//   ....[61]....
        /*0958*/ 	.word	0x0000a8d0
        /*095c*/ 	.word	0x000000ff
        /*0960*/ 	.word	0x00000000
        /*0964*/ 	.short	0x0101
        /*0966*/ 	.byte	0x04
	.zero		1


	//   ....[62]....
        /*0968*/ 	.word	0x0000a930
        /*096c*/ 	.word	0x00000018
        /*0970*/ 	.word	0x00014090
        /*0974*/ 	.short	0x010a
        /*0976*/ 	.byte	0xff
	.zero		1


	//   ....[63]....
        /*0978*/ 	.word	0x0000a9b0
        /*097c*/ 	.word	0x00000018
        /*0980*/ 	.word	0x000140c0
        /*0984*/ 	.short	0x010a
        /*0986*/ 	.byte	0xff
	.zero		1


	//   ....[64]....
        /*0988*/ 	.word	0x0000bcb0
        /*098c*/ 	.word	0x00000000
        /*0990*/ 	.word	0x00000000
        /*0994*/ 	.short	0x0101
        /*0996*/ 	.byte	0xff
	.zero		1


	//   ....[65]....
        /*0998*/ 	.word	0x0000bce0
        /*099c*/ 	.word	0x00000018
        /*09a0*/ 	.word	0x000140b0
        /*09a4*/ 	.short	0x0101
        /*09a6*/ 	.byte	0xff
	.zero		1


	//   ....[66]....
        /*09a8*/ 	.word	0x0000bd60
        /*09ac*/ 	.word	0x00000018
        /*09b0*/ 	.word	0x00014080
        /*09b4*/ 	.short	0x010a
        /*09b6*/ 	.byte	0xff
	.zero		1


	//   ....[67]....
        /*09b8*/ 	.word	0x0000bf10
        /*09bc*/ 	.word	0x00000020
        /*09c0*/ 	.word	0x00000000
        /*09c4*/ 	.short	0x0101
        /*09c6*/ 	.byte	0xff
	.zero		1


	//   ....[68]....
        /*09c8*/ 	.word	0x0000bf60
        /*09cc*/ 	.word	0x00000018
        /*09d0*/ 	.word	0x00014098
        /*09d4*/ 	.short	0x010a
        /*09d6*/ 	.byte	0xff
	.zero		1


	//   ....[69]....
        /*09d8*/ 	.word	0x0000bfe0
        /*09dc*/ 	.word	0x00000018
        /*09e0*/ 	.word	0x000140c8
        /*09e4*/ 	.short	0x010a
        /*09e6*/ 	.byte	0xff
	.zero		1


	//   ....[70]....
        /*09e8*/ 	.word	0x0000d240
        /*09ec*/ 	.word	0x00000000
        /*09f0*/ 	.word	0x00000000
        /*09f4*/ 	.short	0x0101
        /*09f6*/ 	.byte	0xff
	.zero		1


	//   ....[71]....
        /*09f8*/ 	.word	0x0000d270
        /*09fc*/ 	.word	0x00000018
        /*0a00*/ 	.word	0x000140b8
        /*0a04*/ 	.short	0x0101
        /*0a06*/ 	.byte	0xff
	.zero		1


	//   ....[72]....
        /*0a08*/ 	.word	0x0000d4f0
        /*0a0c*/ 	.word	0x000000ff
        /*0a10*/ 	.word	0x00000000
        /*0a14*/ 	.short	0x010a
        /*0a16*/ 	.byte	0x05
	.zero		1


	//   ....[73]....
        /*0a18*/ 	.word	0x0000d7e0
        /*0a1c*/ 	.word	0x000000ff
        /*0a20*/ 	.word	0x00000000
        /*0a24*/ 	.short	0x010a
        /*0a26*/ 	.byte	0x05
	.zero		1


	//   ....[74]....
        /*0a28*/ 	.word	0x0000e400
        /*0a2c*/ 	.word	0x000000ff
        /*0a30*/ 	.word	0x00000000
        /*0a34*/ 	.short	0x0101
        /*0a36*/ 	.byte	0x04
	.zero		1


	//   ....[75]....
        /*0a38*/ 	.word	0x0000e460
        /*0a3c*/ 	.word	0x00000004
        /*0a40*/ 	.word	0x000140d0
        /*0a44*/ 	.short	0x010a
        /*0a46*/ 	.byte	0x2a
	.zero		1


	//   ....[76]....
        /*0a48*/ 	.word	0x0000f770
        /*0a4c*/ 	.word	0x00000000
        /*0a50*/ 	.word	0x000140d0
        /*0a54*/ 	.short	0x0101
        /*0a56*/ 	.byte	0x25
	.zero		1


	//   ....[77]....
        /*0a58*/ 	.word	0x00011250
        /*0a5c*/ 	.word	0x000000ff
        /*0a60*/ 	.word	0x00000000
        /*0a64*/ 	.short	0x0101
        /*0a66*/ 	.byte	0x06
	.zero		1


	//   ....[78]....
        /*0a68*/ 	.word	0x000113b0
        /*0a6c*/ 	.word	0x000000ff
        /*0a70*/ 	.word	0x00000000
        /*0a74*/ 	.short	0x010a
        /*0a76*/ 	.byte	0x06
	.zero		1


	//   ....[79]....
        /*0a78*/ 	.word	0x00011a20
        /*0a7c*/ 	.word	0x000000ff
        /*0a80*/ 	.word	0x00000000
        /*0a84*/ 	.short	0x010a
        /*0a86*/ 	.byte	0x06
	.zero		1


	//   ....[80]....
        /*0a88*/ 	.word	0x00011e40
        /*0a8c*/ 	.word	0x000000ff
        /*0a90*/ 	.word	0x00000000
        /*0a94*/ 	.short	0x010a
        /*0a96*/ 	.byte	0x04
	.zero		1


	//   ....[81]....
        /*0a98*/ 	.word	0x000152c0
        /*0a9c*/ 	.word	0x000000ff
        /*0aa0*/ 	.word	0x00000000
        /*0aa4*/ 	.short	0x0101
        /*0aa6*/ 	.byte	0x04
	.zero		1


	//   ....[82]....
        /*0aa8*/ 	.word	0x00015320
        /*0aac*/ 	.word	0x00000004
        /*0ab0*/ 	.word	0x000140d0
        /*0ab4*/ 	.short	0x010a
        /*0ab6*/ 	.byte	0x2a
	.zero		1


	//   ....[83]....
        /*0ab8*/ 	.word	0x00017990
        /*0abc*/ 	.word	0x00000000
        /*0ac0*/ 	.word	0x000140d0
        /*0ac4*/ 	.short	0x0101
        /*0ac6*/ 	.byte	0x28
	.zero		1


	//   ....[84]....
        /*0ac8*/ 	.word	0x00018140
        /*0acc*/ 	.word	0x000000ff
        /*0ad0*/ 	.word	0x00000000
        /*0ad4*/ 	.short	0x0101
        /*0ad6*/ 	.byte	0x05
	.zero		1


	//   ....[85]....
        /*0ad8*/ 	.word	0x00018270
        /*0adc*/ 	.word	0x000000ff
        /*0ae0*/ 	.word	0x00000000
        /*0ae4*/ 	.short	0x010a
        /*0ae6*/ 	.byte	0x05
	.zero		1


	//   ....[86]....
        /*0ae8*/ 	.word	0x000188b0
        /*0aec*/ 	.word	0x000000ff
        /*0af0*/ 	.word	0x00000000
        /*0af4*/ 	.short	0x010a
        /*0af6*/ 	.byte	0x05
	.zero		1


	//   ....[87]....
        /*0af8*/ 	.word	0x00018b70
        /*0afc*/ 	.word	0x000000ff
        /*0b00*/ 	.word	0x00000000
        /*0b04*/ 	.short	0x0101
        /*0b06*/ 	.byte	0x04
	.zero		1


	//   ....[88]....
        /*0b08*/ 	.word	0x00018c10
        /*0b0c*/ 	.word	0x000000ff
        /*0b10*/ 	.word	0x00000000
        /*0b14*/ 	.short	0x010a
        /*0b16*/ 	.byte	0x07
	.zero		1


	//   ....[89]....
        /*0b18*/ 	.word	0x00018cd0
        /*0b1c*/ 	.word	0x000000ff
        /*0b20*/ 	.word	0x00000000
        /*0b24*/ 	.short	0x0101
        /*0b26*/ 	.byte	0x04
	.zero		1


	//   ....[90]....
        /*0b28*/ 	.word	0x000190c0
        /*0b2c*/ 	.word	0x000000ff
        /*0b30*/ 	.word	0x00014010
        /*0b34*/ 	.short	0x010a
        /*0b36*/ 	.byte	0x08
	.zero		1


	//   ....[91]....
        /*0b38*/ 	.word	0x00019260
        /*0b3c*/ 	.word	0x000000ff
        /*0b40*/ 	.word	0x00014038
        /*0b44*/ 	.short	0x010a
        /*0b46*/ 	.byte	0x08
	.zero		1


	//   ....[92]....
        /*0b48*/ 	.word	0x00019420
        /*0b4c*/ 	.word	0x000000ff
        /*0b50*/ 	.word	0x00014018
        /*0b54*/ 	.short	0x010a
        /*0b56*/ 	.byte	0x08
	.zero		1


	//   ....[93]....
        /*0b58*/ 	.word	0x000195d0
        /*0b5c*/ 	.word	0x000000ff
        /*0b60*/ 	.word	0x00014040
        /*0b64*/ 	.short	0x010a
        /*0b66*/ 	.byte	0x08
	.zero		1


	//   ....[94]....
        /*0b68*/ 	.word	0x000198c0
        /*0b6c*/ 	.word	0x000000ff
        /*0b70*/ 	.word	0x00014038
        /*0b74*/ 	.short	0x010a
        /*0b76*/ 	.byte	0x21
	.zero		1


	//   ....[95]....
        /*0b78*/ 	.word	0x00019a90
        /*0b7c*/ 	.word	0x000000ff
        /*0b80*/ 	.word	0x00014038
        /*0b84*/ 	.short	0x010a
        /*0b86*/ 	.byte	0x11
	.zero		1


	//   ....[96]....
        /*0b88*/ 	.word	0x00019c80
        /*0b8c*/ 	.word	0x000000ff
        /*0b90*/ 	.word	0x00014038
        /*0b94*/ 	.short	0x010a
        /*0b96*/ 	.byte	0x19
	.zero		1


	//   ....[97]....
        /*0b98*/ 	.word	0x00019e60
        /*0b9c*/ 	.word	0x000000ff
        /*0ba0*/ 	.word	0x00014038
        /*0ba4*/ 	.short	0x010a
        /*0ba6*/ 	.byte	0x11
	.zero		1


	//   ....[98]....
        /*0ba8*/ 	.word	0x0001a050
        /*0bac*/ 	.word	0x000000ff
        /*0bb0*/ 	.word	0x00014038
        /*0bb4*/ 	.short	0x010a
        /*0bb6*/ 	.byte	0x11
	.zero		1


	//   ....[99]....
        /*0bb8*/ 	.word	0x0001a240
        /*0bbc*/ 	.word	0x000000ff
        /*0bc0*/ 	.word	0x00014038
        /*0bc4*/ 	.short	0x010a
        /*0bc6*/ 	.byte	0x11
	.zero		1


	//   ....[100]....
        /*0bc8*/ 	.word	0x0001a430
        /*0bcc*/ 	.word	0x000000ff
        /*0bd0*/ 	.word	0x00014038
        /*0bd4*/ 	.short	0x010a
        /*0bd6*/ 	.byte	0x11
	.zero		1


	//   ....[101]....
        /*0bd8*/ 	.word	0x0001a620
        /*0bdc*/ 	.word	0x000000ff
        /*0be0*/ 	.word	0x00014038
        /*0be4*/ 	.short	0x010a
        /*0be6*/ 	.byte	0x11
	.zero		1


	//   ....[102]....
        /*0be8*/ 	.word	0x0001a8b0
        /*0bec*/ 	.word	0x000000ff
        /*0bf0*/ 	.word	0x00014038
        /*0bf4*/ 	.short	0x010a
        /*0bf6*/ 	.byte	0x19
	.zero		1


	//   ....[103]....
        /*0bf8*/ 	.word	0x0001aa90
        /*0bfc*/ 	.word	0x000000ff
        /*0c00*/ 	.word	0x00014038
        /*0c04*/ 	.short	0x010a
        /*0c06*/ 	.byte	0x11
	.zero		1


	//   ....[104]....
        /*0c08*/ 	.word	0x0001aef0
        /*0c0c*/ 	.word	0x000000ff
        /*0c10*/ 	.word	0x000140b0
        /*0c14*/ 	.short	0x010a
        /*0c16*/ 	.byte	0x10
	.zero		1


	//   ....[105]....
        /*0c18*/ 	.word	0x0001af90
        /*0c1c*/ 	.word	0x000000ff
        /*0c20*/ 	.word	0x000140b8
        /*0c24*/ 	.short	0x010a
        /*0c26*/ 	.byte	0x10
	.zero		1


	//   ....[106]....
        /*0c28*/ 	.word	0x0001b0b0
        /*0c2c*/ 	.word	0x000000ff
        /*0c30*/ 	.word	0x00000000
        /*0c34*/ 	.short	0x0101
        /*0c36*/ 	.byte	0x05
	.zero		1


	//   ....[107]....
        /*0c38*/ 	.word	0x0001b130
        /*0c3c*/ 	.word	0x000000ff
        /*0c40*/ 	.word	0x00000000
        /*0c44*/ 	.short	0x0101
        /*0c46*/ 	.byte	0x05
	.zero		1


	//   ....[108]....
        /*0c48*/ 	.word	0x0001b3c0
        /*0c4c*/ 	.word	0x00000003
        /*0c50*/ 	.word	0x00014000
        /*0c54*/ 	.short	0x010a
        /*0c56*/ 	.byte	0xff
	.zero		1


	//   ....[109]....
        /*0c58*/ 	.word	0x0001b420
        /*0c5c*/ 	.word	0x00000003
        /*0c60*/ 	.word	0x00014020
        /*0c64*/ 	.short	0x010a
        /*0c66*/ 	.byte	0xff
	.zero		1


	//   ....[110]....
        /*0c68*/ 	.word	0x0001b480
        /*0c6c*/ 	.word	0x00000004
        /*0c70*/ 	.word	0x00014058
        /*0c74*/ 	.short	0x010a
        /*0c76*/ 	.byte	0xff
	.zero		1


	//   ....[111]....
        /*0c78*/ 	.word	0x0001b4e0
        /*0c7c*/ 	.word	0x00000003
        /*0c80*/ 	.word	0x00014008
        /*0c84*/ 	.short	0x010a
        /*0c86*/ 	.byte	0xff
	.zero		1


	//   ....[112]....
        /*0c88*/ 	.word	0x0001b540
        /*0c8c*/ 	.word	0x00000004
        /*0c90*/ 	.word	0x00014068
        /*0c94*/ 	.short	0x010a
        /*0c96*/ 	.byte	0xff
	.zero		1


	//   ....[113]....
        /*0c98*/ 	.word	0x0001b5a0
        /*0c9c*/ 	.word	0x00000003
        /*0ca0*/ 	.word	0x00014028
        /*0ca4*/ 	.short	0x010a
        /*0ca6*/ 	.byte	0xff
	.zero		1


	//   ....[114]....
        /*0ca8*/ 	.word	0x0001b600
        /*0cac*/ 	.word	0x00000000
        /*0cb0*/ 	.word	0x000140a0
        /*0cb4*/ 	.short	0x010a
        /*0cb6*/ 	.byte	0xff
	.zero		1


	//   ....[115]....
        /*0cb8*/ 	.word	0x0001b660
        /*0cbc*/ 	.word	0x00000003
        /*0cc0*/ 	.word	0x00014058
        /*0cc4*/ 	.short	0x010a
        /*0cc6*/ 	.byte	0xff
	.zero		1


	//   ....[116]....
        /*0cc8*/ 	.word	0x0001b6c0
        /*0ccc*/ 	.word	0x00000003
        /*0cd0*/ 	.word	0x00014020
        /*0cd4*/ 	.short	0x010a
        /*0cd6*/ 	.byte	0xff
	.zero		1


	//   ....[117]....
        /*0cd8*/ 	.word	0x0001b720
        /*0cdc*/ 	.word	0x00000000
        /*0ce0*/ 	.word	0x000140a8
        /*0ce4*/ 	.short	0x010a
        /*0ce6*/ 	.byte	0xff
	.zero		1


	//   ....[118]....
        /*0ce8*/ 	.word	0x0001b780
        /*0cec*/ 	.word	0x00000000
        /*0cf0*/ 	.word	0x00014068
        /*0cf4*/ 	.short	0x010a
        /*0cf6*/ 	.byte	0xff
	.zero		1


	//   ....[119]....
        /*0cf8*/ 	.word	0x0001b7e0
        /*0cfc*/ 	.word	0x00000000
        /*0d00*/ 	.word	0x00014020
        /*0d04*/ 	.short	0x010a
        /*0d06*/ 	.byte	0xff
	.zero		1


	//   ....[120]....
        /*0d08*/ 	.word	0x0001b840
        /*0d0c*/ 	.word	0x00000000
        /*0d10*/ 	.word	0x000140a0
        /*0d14*/ 	.short	0x010a
        /*0d16*/ 	.byte	0xff
	.zero		1


	//   ....[121]....
        /*0d18*/ 	.word	0x0001b8a0
        /*0d1c*/ 	.word	0x00000003
        /*0d20*/ 	.word	0x00014058
        /*0d24*/ 	.short	0x010a
        /*0d26*/ 	.byte	0xff
	.zero		1


	//   ....[122]....
        /*0d28*/ 	.word	0x0001b900
        /*0d2c*/ 	.word	0x00000000
        /*0d30*/ 	.word	0x000140a8
        /*0d34*/ 	.short	0x010a
        /*0d36*/ 	.byte	0xff
	.zero		1


	//   ....[123]....
        /*0d38*/ 	.word	0x0001b960
        /*0d3c*/ 	.word	0x00000000
        /*0d40*/ 	.word	0x00014068
        /*0d44*/ 	.short	0x010a
        /*0d46*/ 	.byte	0xff
	.zero		1


	//   ....[124]....
        /*0d48*/ 	.word	0x0001b9b0
        /*0d4c*/ 	.word	0x00000010
        /*0d50*/ 	.word	0x000140c0
        /*0d54*/ 	.short	0x010a
        /*0d56*/ 	.byte	0xff
	.zero		1


	//   ....[125]....
        /*0d58*/ 	.word	0x0001ba00
        /*0d5c*/ 	.word	0x00000010
        /*0d60*/ 	.word	0x000140c8
        /*0d64*/ 	.short	0x010a
        /*0d66*/ 	.byte	0xff
	.zero		1


	//   ....[126]....
        /*0d68*/ 	.word	0x0001ba60
        /*0d6c*/ 	.word	0x00000000
        /*0d70*/ 	.word	0x00014070
        /*0d74*/ 	.short	0x010a
        /*0d76*/ 	.byte	0xff
	.zero		1


	//   ....[127]....
        /*0d78*/ 	.word	0x0001bac0
        /*0d7c*/ 	.word	0x00000000
        /*0d80*/ 	.word	0x00014080
        /*0d84*/ 	.short	0x010a
        /*0d86*/ 	.byte	0xff
	.zero		1


	//   ....[128]....
        /*0d88*/ 	.word	0x0001bb20
        /*0d8c*/ 	.word	0x00000000
        /*0d90*/ 	.word	0x00014070
        /*0d94*/ 	.short	0x010a
        /*0d96*/ 	.byte	0xff
	.zero		1


	//   ....[129]....
        /*0d98*/ 	.word	0x0001bb80
        /*0d9c*/ 	.word	0x00000000
        /*0da0*/ 	.word	0x00014090
        /*0da4*/ 	.short	0x010a
        /*0da6*/ 	.byte	0xff
	.zero		1


	//   ....[130]....
        /*0da8*/ 	.word	0x0001bbe0
        /*0dac*/ 	.word	0x00000000
        /*0db0*/ 	.word	0x00014080
        /*0db4*/ 	.short	0x010a
        /*0db6*/ 	.byte	0xff
	.zero		1


	//   ....[131]....
        /*0db8*/ 	.word	0x0001bc40
        /*0dbc*/ 	.word	0x00000000
        /*0dc0*/ 	.word	0x00014098
        /*0dc4*/ 	.short	0x010a
        /*0dc6*/ 	.byte	0xff
	.zero		1


	//   ....[132]....
        /*0dc8*/ 	.word	0x0001bc90
        /*0dcc*/ 	.word	0x00000018
        /*0dd0*/ 	.word	0x00014070
        /*0dd4*/ 	.short	0x010a
        /*0dd6*/ 	.byte	0xff
	.zero		1


	//   ....[133]....
        /*0dd8*/ 	.word	0x0001bce0
        /*0ddc*/ 	.word	0x00000018
        /*0de0*/ 	.word	0x00014090
        /*0de4*/ 	.short	0x010a
        /*0de6*/ 	.byte	0xff
	.zero		1


	//   ....[134]....
        /*0de8*/ 	.word	0x0001bd30
        /*0dec*/ 	.word	0x00000018
        /*0df0*/ 	.word	0x000140c0
        /*0df4*/ 	.short	0x010a
        /*0df6*/ 	.byte	0xff
	.zero		1


	//   ....[135]....
        /*0df8*/ 	.word	0x0001bd80
        /*0dfc*/ 	.word	0x00000018
        /*0e00*/ 	.word	0x00014080
        /*0e04*/ 	.short	0x010a
        /*0e06*/ 	.byte	0xff
	.zero		1


	//   ....[136]....
        /*0e08*/ 	.word	0x0001bdd0
        /*0e0c*/ 	.word	0x00000018
        /*0e10*/ 	.word	0x00014098
        /*0e14*/ 	.short	0x010a
        /*0e16*/ 	.byte	0xff
	.zero		1


	//   ....[137]....
        /*0e18*/ 	.word	0x0001be20
        /*0e1c*/ 	.word	0x00000018
        /*0e20*/ 	.word	0x000140c8
        /*0e24*/ 	.short	0x010a
        /*0e26*/ 	.byte	0xff
	.zero		1


	//   ....[138]....
        /*0e28*/ 	.word	0x0001be80
        /*0e2c*/ 	.word	0x00000000
        /*0e30*/ 	.word	0x00000000
        /*0e34*/ 	.short	0x010a
        /*0e36*/ 	.byte	0xff
	.zero		1


	//   ....[139]....
        /*0e38*/ 	.word	0x0001bee0
        /*0e3c*/ 	.word	0x00000000
        /*0e40*/ 	.word	0x00000000
        /*0e44*/ 	.short	0x010a
        /*0e46*/ 	.byte	0xff
	.zero		1


	//   ....[140]....
        /*0e48*/ 	.word	0x0001bf40
        /*0e4c*/ 	.word	0x00000004
        /*0e50*/ 	.word	0x000140d0
        /*0e54*/ 	.short	0x010a
        /*0e56*/ 	.byte	0xff
	.zero		1


	//   ....[141]....
        /*0e58*/ 	.word	0x0001bfa0
        /*0e5c*/ 	.word	0x00000005
        /*0e60*/ 	.word	0x00000000
        /*0e64*/ 	.short	0x010a
        /*0e66*/ 	.byte	0xff
	.zero		1


	//   ....[142]....
        /*0e68*/ 	.word	0x0001c000
        /*0e6c*/ 	.word	0x00000003
        /*0e70*/ 	.word	0x00000000
        /*0e74*/ 	.short	0x010a
        /*0e76*/ 	.byte	0xff
	.zero		1


	//   ....[143]....
        /*0e78*/ 	.word	0x0001c060
        /*0e7c*/ 	.word	0x00000000
        /*0e80*/ 	.word	0x00000000
        /*0e84*/ 	.short	0x010a
        /*0e86*/ 	.byte	0xff
	.zero		1


	//   ....[144]....
        /*0e88*/ 	.word	0x0001c0c0
        /*0e8c*/ 	.word	0x00000004
        /*0e90*/ 	.word	0x000140d0
        /*0e94*/ 	.short	0x010a
        /*0e96*/ 	.byte	0xff
	.zero		1


	//   ....[145]....
        /*0e98*/ 	.word	0x0001c120
        /*0e9c*/ 	.word	0x00000003
        /*0ea0*/ 	.word	0x00000000
        /*0ea4*/ 	.short	0x010a
        /*0ea6*/ 	.byte	0xff
	.zero		1


	//   ....[146]....
        /*0ea8*/ 	.word	0x0001c180
        /*0eac*/ 	.word	0x00000003
        /*0eb0*/ 	.word	0x00000000
        /*0eb4*/ 	.short	0x010a
        /*0eb6*/ 	.byte	0xff
	.zero		1


	//   ....[147]....
        /*0eb8*/ 	.word	0x0001c1e0
        /*0ebc*/ 	.word	0x00000000
        /*0ec0*/ 	.word	0x00000000
        /*0ec4*/ 	.short	0x010a
        /*0ec6*/ 	.byte	0xff
	.zero		1


	//   ....[148]....
        /*0ec8*/ 	.word	0x0001c240
        /*0ecc*/ 	.word	0x00000000
        /*0ed0*/ 	.word	0x00014010
        /*0ed4*/ 	.short	0x010a
        /*0ed6*/ 	.byte	0xff
	.zero		1


	//   ....[149]....
        /*0ed8*/ 	.word	0x0001c2a0
        /*0edc*/ 	.word	0x00000000
        /*0ee0*/ 	.word	0x00014038
        /*0ee4*/ 	.short	0x010a
        /*0ee6*/ 	.byte	0xff
	.zero		1


	//   ....[150]....
        /*0ee8*/ 	.word	0x0001c300
        /*0eec*/ 	.word	0x00000000
        /*0ef0*/ 	.word	0x00014018
        /*0ef4*/ 	.short	0x010a
        /*0ef6*/ 	.byte	0xff
	.zero		1


	//   ....[151]....
        /*0ef8*/ 	.word	0x0001c360
        /*0efc*/ 	.word	0x00000000
        /*0f00*/ 	.word	0x00014040
        /*0f04*/ 	.short	0x010a
        /*0f06*/ 	.byte	0xff
	.zero		1


	//   ....[152]....
        /*0f08*/ 	.word	0x0001c3c0
        /*0f0c*/ 	.word	0x00000000
        /*0f10*/ 	.word	0x00014038
        /*0f14*/ 	.short	0x010a
        /*0f16*/ 	.byte	0xff
	.zero		1


	//   ....[153]....
        /*0f18*/ 	.word	0x0001c420
        /*0f1c*/ 	.word	0x00000000
        /*0f20*/ 	.word	0x00014038
        /*0f24*/ 	.short	0x010a
        /*0f26*/ 	.byte	0xff
	.zero		1


	//   ....[154]....
        /*0f28*/ 	.word	0x0001c480
        /*0f2c*/ 	.word	0x00000000
        /*0f30*/ 	.word	0x00014038
        /*0f34*/ 	.short	0x010a
        /*0f36*/ 	.byte	0xff
	.zero		1


	//   ....[155]....
        /*0f38*/ 	.word	0x0001c4e0
        /*0f3c*/ 	.word	0x00000000
        /*0f40*/ 	.word	0x00014038
        /*0f44*/ 	.short	0x010a
        /*0f46*/ 	.byte	0xff
	.zero		1


	//   ....[156]....
        /*0f48*/ 	.word	0x0001c540
        /*0f4c*/ 	.word	0x00000000
        /*0f50*/ 	.word	0x00014038
        /*0f54*/ 	.short	0x010a
        /*0f56*/ 	.byte	0xff
	.zero		1


	//   ....[157]....
        /*0f58*/ 	.word	0x0001c5a0
        /*0f5c*/ 	.word	0x00000000
        /*0f60*/ 	.word	0x00014038
        /*0f64*/ 	.short	0x010a
        /*0f66*/ 	.byte	0xff
	.zero		1


	//   ....[158]....
        /*0f68*/ 	.word	0x0001c600
        /*0f6c*/ 	.word	0x00000000
        /*0f70*/ 	.word	0x00014038
        /*0f74*/ 	.short	0x010a
        /*0f76*/ 	.byte	0xff
	.zero		1


	//   ....[159]....
        /*0f78*/ 	.word	0x0001c660
        /*0f7c*/ 	.word	0x00000000
        /*0f80*/ 	.word	0x00014038
        /*0f84*/ 	.short	0x010a
        /*0f86*/ 	.byte	0xff
	.zero		1


	//   ....[160]....
        /*0f88*/ 	.word	0x0001c6c0
        /*0f8c*/ 	.word	0x00000000
        /*0f90*/ 	.word	0x00014038
        /*0f94*/ 	.short	0x010a
        /*0f96*/ 	.byte	0xff
	.zero		1


	//   ....[161]....
        /*0f98*/ 	.word	0x0001c720
        /*0f9c*/ 	.word	0x00000000
        /*0fa0*/ 	.word	0x00014038
        /*0fa4*/ 	.short	0x010a
        /*0fa6*/ 	.byte	0xff
	.zero		1


	//   ....[162]....
        /*0fa8*/ 	.word	0x0001c780
        /*0fac*/ 	.word	0x00000000
        /*0fb0*/ 	.word	0x000140b0
        /*0fb4*/ 	.short	0x010a
        /*0fb6*/ 	.byte	0xff
	.zero		1


	//   ....[163]....
        /*0fb8*/ 	.word	0x0001c7e0
        /*0fbc*/ 	.word	0x00000000
        /*0fc0*/ 	.word	0x000140b8
        /*0fc4*/ 	.short	0x010a
        /*0fc6*/ 	.byte	0xff
	.zero		1


	//----- nvinfo : EIATTR_NUM_MBARRIERS
	.align		4
.L_66:
        /*0fc8*/ 	.byte	0x03, 0x38
        /*0fca*/ 	.short	0x001c


	//----- nvinfo : EIATTR_EXIT_INSTR_OFFSETS
	.align		4
        /*0fcc*/ 	.byte	0x04, 0x1c
        /*0fce*/ 	.short	(.L_68 - .L_67)


	//   ....[0]....
.L_67:
        /*0fd0*/ 	.word	0x000017c0


	//   ....[1]....
        /*0fd4*/ 	.word	0x00001a40


	//   ....[2]....
        /*0fd8*/ 	.word	0x000040d0


	//   ....[3]....
        /*0fdc*/ 	.word	0x00004110


	//   ....[4]....
        /*0fe0*/ 	.word	0x00004190


	//   ....[5]....
        /*0fe4*/ 	.word	0x00008300


	//   ....[6]....
        /*0fe8*/ 	.word	0x0000d280


	//   ....[7]....
        /*0fec*/ 	.word	0x0000d320


	//   ....[8]....
        /*0ff0*/ 	.word	0x00018ce0


	//   ....[9]....
        /*0ff4*/ 	.word	0x00018d70


	//   ....[10]....
        /*0ff8*/ 	.word	0x00018e10


	//   ....[11]....
        /*0ffc*/ 	.word	0x00019740


	//   ....[12]....
        /*1000*/ 	.word	0x0001a830


	//   ....[13]....
        /*1004*/ 	.word	0x0001ac70


	//   ....[14]....
        /*1008*/ 	.word	0x0001ace0


	//   ....[15]....
        /*100c*/ 	.word	0x0001b3a0


	//----- nvinfo : EIATTR_INDIRECT_BRANCH_TARGETS
	.align		4
.L_68:
        /*1010*/ 	.byte	0x04, 0x34
        /*1012*/ 	.short	(.L_70 - .L_69)


	//   ....[0]....
.L_69:
        /*1014*/ 	.word	.L_x_477@srel
        /*1018*/ 	.short	0x0
        /*101a*/ 	.short	0x0
        /*101c*/ 	.word	0x3
        /*1020*/ 	.word	.L_x_478@srel
        /*1024*/ 	.word	.L_x_479@srel
        /*1028*/ 	.word	.L_x_480@srel


	//----- nvinfo : EIATTR_MAX_THREADS
	.align		4
.L_70:
        /*102c*/ 	.byte	0x04, 0x05
        /*102e*/ 	.short	(.L_72 - .L_71)
.L_71:
        /*1030*/ 	.word	0x00000200
        /*1034*/ 	.word	0x00000001
        /*1038*/ 	.word	0x00000001


	//----- nvinfo : EIATTR_CRS_STACK_SIZE
	.align		4
.L_72:
        /*103c*/ 	.byte	0x04, 0x1e
        /*103e*/ 	.short	(.L_74 - .L_73)
.L_73:
        /*1040*/ 	.word	0x00000000


	//----- nvinfo : EIATTR_CBANK_PARAM_SIZE
	.align		4
.L_74:
        /*1044*/ 	.byte	0x03, 0x19
        /*1046*/ 	.short	0x0600


	//----- nvinfo : EIATTR_PARAM_CBANK
	.align		4
        /*1048*/ 	.byte	0x04, 0x0a
        /*104a*/ 	.short	(.L_76 - .L_75)
	.align		4
.L_75:
        /*104c*/ 	.word	index@(.nv.constant0._ZN7cutlass13device_kernelINS_4fmha6kernel36Sm100FmhaFwdKernelTmaWarpspecializedIN4cute5tupleIJiiiNS5_IJNS5_IJiiEEEiEEEEEENS1_10collective38Sm100FmhaFwdMainloopTmaWarpspecializedINS_10bfloat16_tEffNS5_IJNS4_1CILi256EEENSC_ILi128EEENSC_ILi64EEEEEENS5_IJiNSC_ILi1EEES7_EEENS5_IJiSH_NS5_IJNS5_IJNSC_ILi0EEEiEEEiEEEEEESM_NS9_10CausalMaskILb1EEENS5_IJNSC_ILi2EEESH_SH_EEENSC_ILb0EEEEENS9_38Sm100FmhaFwdEpilogueTmaWarpspecializedINS_6half_tEfNS5_IJSE_SF_SE_EEESI_NS5_IJSH_S7_EEESR_EENS2_23IndividualTileSchedulerENS2_41Sm100FmhaCtxKernelWarpspecializedScheduleEEEEEvNT_6ParamsE)
        /*1050*/ 	.short	0x0380
        /*1052*/ 	.short	0x0600


	//----- nvinfo : EIATTR_SW_WAR
	.align		4
.L_76:
        /*1054*/ 	.byte	0x04, 0x36
        /*1056*/ 	.short	(.L_78 - .L_77)
.L_77:
        /*1058*/ 	.word	0x00000008
.L_78:


//--------------------- .nv.callgraph             --------------------------
	.section	.nv.callgraph,"",@"SHT_CUDA_CALLGRAPH"
	.align	4
	.sectionentsize	8
	.align		4
        /*0000*/ 	.word	0x00000000
	.align		4
        /*0004*/ 	.word	0xffffffff
	.align		4
        /*0008*/ 	.word	index@(_ZN7cutlass13device_kernelINS_4fmha6kernel36Sm100FmhaFwdKernelTmaWarpspecializedIN4cute5tupleIJiiiNS5_IJNS5_IJiiEEEiEEEEEENS1_10collective38Sm100FmhaFwdMainloopTmaWarpspecializedINS_10bfloat16_tEffNS5_IJNS4_1CILi256EEENSC_ILi128EEENSC_ILi64EEEEEENS5_IJiNSC_ILi1EEES7_EEENS5_IJiSH_NS5_IJNS5_IJNSC_ILi0EEEiEEEiEEEEEESM_NS9_10CausalMaskILb1EEENS5_IJNSC_ILi2EEESH_SH_EEENSC_ILb0EEEEENS9_38Sm100FmhaFwdEpilogueTmaWarpspecializedINS_6half_tEfNS5_IJSE_SF_SE_EEESI_NS5_IJSH_S7_EEESR_EENS2_23IndividualTileSchedulerENS2_41Sm100FmhaCtxKernelWarpspecializedScheduleEEEEEvNT_6ParamsE)
	.align		4
        /*000c*/ 	.word	index@(__assertfail)
	.align		4
        /*0010*/ 	.word	index@(_ZN7cutlass13device_kernelINS_4fmha6kernel36Sm100FmhaFwdKernelTmaWarpspecializedIN4cute5tupleIJiiiNS5_IJNS5_IJiiEEEiEEEEEENS1_10collective38Sm100FmhaFwdMainloopTmaWarpspecializedINS_10bfloat16_tEffNS5_IJNS4_1CILi256EEENSC_ILi128EEENSC_ILi64EEEEEENS5_IJiNSC_ILi1EEES7_EEENS5_IJiSH_NS5_IJNS5_IJNSC_ILi0EEEiEEEiEEEEEESM_NS9_10CausalMaskILb1EEENS5_IJNSC_ILi2EEESH_SH_EEENSC_ILb0EEEEENS9_38Sm100FmhaFwdEpilogueTmaWarpspecializedINS_6half_tEfNS5_IJSE_SF_SE_EEESI_NS5_IJSH_S7_EEESR_EENS2_23IndividualTileSchedulerENS2_41Sm100FmhaCtxKernelWarpspecializedScheduleEEEEEvNT_6ParamsE)
	.align		4
        /*0014*/ 	.word	index@(vprintf)
	.align		4
        /*0018*/ 	.word	0x00000000
	.align		4
        /*001c*/ 	.word	0xfffffffe
	.align		4
        /*0020*/ 	.word	0x00000000
	.align		4
        /*0024*/ 	.word	0xfffffffd
	.align		4
        /*0028*/ 	.word	0x00000000
	.align		4
        /*002c*/ 	.word	0xfffffffc


//--------------------- .nv.constant4             --------------------------
	.section	.nv.constant4,"a",@progbits
	.align	8
	.align		8
.nv.constant4:
        /*0000*/ 	.dword	vprintf
	.align		8
        /*0008*/ 	.dword	__assertfail
	.align		8
        /*0010*/ 	.dword	__unnamed_1
	.align		8
        /*0018*/ 	.dword	__unnamed_2
	.align		8
        /*0020*/ 	.dword	__unnamed_3
	.align		8
        /*0028*/ 	.dword	__unnamed_4
	.align		8
        /*0030*/ 	.dword	__unnamed_5
	.align		8
        /*0038*/ 	.dword	__unnamed_6
	.align		8
        /*0040*/ 	.dword	__unnamed_7
	.align		8
        /*0048*/ 	.dword	_ZN39_INTERNAL_78510df4_4_k_cu_4494a1df_32844cuda3std3__45__cpo5beginE
	.align		8
        /*0050*/ 	.dword	_ZN39_INTERNAL_78510df4_4_k_cu_4494a1df_32844cuda3std3__45__cpo3endE
	.align		8
        /*0058*/ 	.dword	_ZN39_INTERNAL_78510df4_4_k_cu_4494a1df_32844cuda3std3__45__cpo6cbeginE
	.align		8
        /*0060*/ 	.dword	_ZN39_INTERNAL_78510df4_4_k_cu_4494a1df_32844cuda3std3__45__cpo4cendE
	.align		8
        /*0068*/ 	.dword	_ZN39_INTERNAL_78510df4_4_k_cu_4494a1df_32844cuda3std3__441_GLOBAL__N__78510df4_4_k_cu_4494a1df_32846ignoreE
	.align		8
        /*0070*/ 	.dword	_ZN39_INTERNAL_78510df4_4_k_cu_4494a1df_32844cuda3std3__419piecewise_constructE
	.align		8
        /*0078*/ 	.dword	_ZN39_INTERNAL_78510df4_4_k_cu_4494a1df_32844cuda3std3__48in_placeE
	.align		8
        /*0080*/ 	.dword	_ZN39_INTERNAL_78510df4_4_k_cu_4494a1df_32844cuda3std6ranges3__45__cpo4swapE
	.align		8
        /*0088*/ 	.dword	_ZN39_INTERNAL_78510df4_4_k_cu_4494a1df_32844cuda3std6ranges3__45__cpo9iter_moveE
	.align		8
        /*0090*/ 	.dword	_ZN39_INTERNAL_78510df4_4_k_cu_4494a1df_32844cute7productE
	.align		8
        /*0098*/ 	.dword	_ZN39_INTERNAL_78510df4_4_k_cu_4494a1df_32844cute1_E
	.align		8
        /*00a0*/ 	.dword	$str$22
	.align		8
        /*00a8*/ 	.dword	$str$23
	.align		8
        /*00b0*/ 	.dword	$str$26
	.align		8
        /*00b8*/ 	.dword	$str$27
	.align		8
        /*00c0*/ 	.dword	$str$28
	.align		8
        /*00c8*/ 	.dword	$str$29
	.align		8
        /*00d0*/ 	.dword	$str$30
	.align		8
        /*00d8*/ 	.dword	$str$31
	.align		8
        /*00e0*/ 	.dword	$str$32
	.align		8
        /*00e8*/ 	.dword	$str$33
	.align		8
        /*00f0*/ 	.dword	$str$34
	.align		8
        /*00f8*/ 	.dword	$str$35
	.align		8
        /*0100*/ 	.dword	$str$36
	.align		8
        /*0108*/ 	.dword	$str$37


//--------------------- .nv.constant2._ZN7cutlass13device_kernelINS_4fmha6kernel36Sm100FmhaFwdKernelTmaWarpspecializedIN4cute5tupleIJiiiNS5_IJNS5_IJiiEEEiEEEEEENS1_10collective38Sm100FmhaFwdMainloopTmaWarpspecializedINS_10bfloat16_tEffNS5_IJNS4_1CILi256EEENSC_ILi128EEENSC_ILi64EEEEEENS5_IJiNSC_ILi1EEES7_EEENS5_IJiSH_NS5_IJNS5_IJNSC_ILi0EEEiEEEiEEEEEESM_NS9_10CausalMaskILb1EEENS5_IJNSC_ILi2EEESH_SH_EEENSC_ILb0EEEEENS9_38Sm100FmhaFwdEpilogueTmaWarpspecializedINS_6half_tEfNS5_IJSE_SF_SE_EEESI_NS5_IJSH_S7_EEESR_EENS2_23IndividualTileSchedulerENS2_41Sm100FmhaCtxKernelWarpspecializedScheduleEEEEEvNT_6ParamsE --------------------------
	.section	.nv.constant2._ZN7cutlass13device_kernelINS_4fmha6kernel36Sm100FmhaFwdKernelTmaWarpspecializedIN4cute5tupleIJiiiNS5_IJNS5_IJiiEEEiEEEEEENS1_10collective38Sm100FmhaFwdMainloopTmaWarpspecializedINS_10bfloat16_tEffNS5_IJNS4_1CILi256EEENSC_ILi128EEENSC_ILi64EEEEEENS5_IJiNSC_ILi1EEES7_EEENS5_IJiSH_NS5_IJNS5_IJNSC_ILi0EEEiEEEiEEEEEESM_NS9_10CausalMaskILb1EEENS5_IJNSC_ILi2EEESH_SH_EEENSC_ILb0EEEEENS9_38Sm100FmhaFwdEpilogueTmaWarpspecializedINS_6half_tEfNS5_IJSE_SF_SE_EEESI_NS5_IJSH_S7_EEESR_EENS2_23IndividualTileSchedulerENS2_41Sm100FmhaCtxKernelWarpspecializedScheduleEEEEEvNT_6ParamsE,"a",@progbits
	.sectionflags	@""
	.align	4
.nv.constant2._ZN7cutlass13device_kernelINS_4fmha6kernel36Sm100FmhaFwdKernelTmaWarpspecializedIN4cute5tupleIJiiiNS5_IJNS5_IJiiEEEiEEEEEENS1_10collective38Sm100FmhaFwdMainloopTmaWarpspecializedINS_10bfloat16_tEffNS5_IJNS4_1CILi256EEENSC_ILi128EEENSC_ILi64EEEEEENS5_IJiNSC_ILi1EEES7_EEENS5_IJiSH_NS5_IJNS5_IJNSC_ILi0EEEiEEEiEEEEEESM_NS9_10CausalMaskILb1EEENS5_IJNSC_ILi2EEESH_SH_EEENSC_ILb0EEEEENS9_38Sm100FmhaFwdEpilogueTmaWarpspecializedINS_6half_tEfNS5_IJSE_SF_SE_EEESI_NS5_IJSH_S7_EEESR_EENS2_23IndividualTileSchedulerENS2_41Sm100FmhaCtxKernelWarpspecializedScheduleEEEEEvNT_6ParamsE:
        /*0000*/ 	.byte	0x80, 0x8d, 0x01, 0x00, 0x80, 0xac, 0x01, 0x00, 0x50, 0x8d, 0x01, 0x00


//--------------------- .text._ZN7cutlass13device_kernelINS_4fmha6kernel36Sm100FmhaFwdKernelTmaWarpspecializedIN4cute5tupleIJiiiNS5_IJNS5_IJiiEEEiEEEEEENS1_10collective38Sm100FmhaFwdMainloopTmaWarpspecializedINS_10bfloat16_tEffNS5_IJNS4_1CILi256EEENSC_ILi128EEENSC_ILi64EEEEEENS5_IJiNSC_ILi1EEES7_EEENS5_IJiSH_NS5_IJNS5_IJNSC_ILi0EEEiEEEiEEEEEESM_NS9_10CausalMaskILb1EEENS5_IJNSC_ILi2EEESH_SH_EEENSC_ILb0EEEEENS9_38Sm100FmhaFwdEpilogueTmaWarpspecializedINS_6half_tEfNS5_IJSE_SF_SE_EEESI_NS5_IJSH_S7_EEESR_EENS2_23IndividualTileSchedulerENS2_41Sm100FmhaCtxKernelWarpspecializedScheduleEEEEEvNT_6ParamsE --------------------------
	.section	.text._ZN7cutlass13device_kernelINS_4fmha6kernel36Sm100FmhaFwdKernelTmaWarpspecializedIN4cute5tupleIJiiiNS5_IJNS5_IJiiEEEiEEEEEENS1_10collective38Sm100FmhaFwdMainloopTmaWarpspecializedINS_10bfloat16_tEffNS5_IJNS4_1CILi256EEENSC_ILi128EEENSC_ILi64EEEEEENS5_IJiNSC_ILi1EEES7_EEENS5_IJiSH_NS5_IJNS5_IJNSC_ILi0EEEiEEEiEEEEEESM_NS9_10CausalMaskILb1EEENS5_IJNSC_ILi2EEESH_SH_EEENSC_ILb0EEEEENS9_38Sm100FmhaFwdEpilogueTmaWarpspecializedINS_6half_tEfNS5_IJSE_SF_SE_EEESI_NS5_IJSH_S7_EEESR_EENS2_23IndividualTileSchedulerENS2_41Sm100FmhaCtxKernelWarpspecializedScheduleEEEEEvNT_6ParamsE,"ax",@progbits
	.align	128
.text._ZN7cutlass13device_kernelINS_4fmha6kernel36Sm100FmhaFwdKernelTmaWarpspecializedIN4cute5tupleIJiiiNS5_IJNS5_IJiiEEEiEEEEEENS1_10collective38Sm100FmhaFwdMainloopTmaWarpspecializedINS_10bfloat16_tEffNS5_IJNS4_1CILi256EEENSC_ILi128EEENSC_ILi64EEEEEENS5_IJiNSC_ILi1EEES7_EEENS5_IJiSH_NS5_IJNS5_IJNSC_ILi0EEEiEEEiEEEEEESM_NS9_10CausalMaskILb1EEENS5_IJNSC_ILi2EEESH_SH_EEENSC_ILb0EEEEENS9_38Sm100FmhaFwdEpilogueTmaWarpspecializedINS_6half_tEfNS5_IJSE_SF_SE_EEESI_NS5_IJSH_S7_EEESR_EENS2_23IndividualTileSchedulerENS2_41Sm100FmhaCtxKernelWarpspecializedScheduleEEEEEvNT_6ParamsE:
        .type           _ZN7cutlass13device_kernelINS_4fmha6kernel36Sm100FmhaFwdKernelTmaWarpspecializedIN4cute5tupleIJiiiNS5_IJNS5_IJiiEEEiEEEEEENS1_10collective38Sm100FmhaFwdMainloopTmaWarpspecializedINS_10bfloat16_tEffNS5_IJNS4_1CILi256EEENSC_ILi128EEENSC_ILi64EEEEEENS5_IJiNSC_ILi1EEES7_EEENS5_IJiSH_NS5_IJNS5_IJNSC_ILi0EEEiEEEiEEEEEESM_NS9_10CausalMaskILb1EEENS5_IJNSC_ILi2EEESH_SH_EEENSC_ILb0EEEEENS9_38Sm100FmhaFwdEpilogueTmaWarpspecializedINS_6half_tEfNS5_IJSE_SF_SE_EEESI_NS5_IJSH_S7_EEESR_EENS2_23IndividualTileSchedulerENS2_41Sm100FmhaCtxKernelWarpspecializedScheduleEEEEEvNT_6ParamsE,@function
        .size           _ZN7cutlass13device_kernelINS_4fmha6kernel36Sm100FmhaFwdKernelTmaWarpspecializedIN4cute5tupleIJiiiNS5_IJNS5_IJiiEEEiEEEEEENS1_10collective38Sm100FmhaFwdMainloopTmaWarpspecializedINS_10bfloat16_tEffNS5_IJNS4_1CILi256EEENSC_ILi128EEENSC_ILi64EEEEEENS5_IJiNSC_ILi1EEES7_EEENS5_IJiSH_NS5_IJNS5_IJNSC_ILi0EEEiEEEiEEEEEESM_NS9_10CausalMaskILb1EEENS5_IJNSC_ILi2EEESH_SH_EEENSC_ILb0EEEEENS9_38Sm100FmhaFwdEpilogueTmaWarpspecializedINS_6half_tEfNS5_IJSE_SF_SE_EEESI_NS5_IJSH_S7_EEESR_EENS2_23IndividualTileSchedulerENS2_41Sm100FmhaCtxKernelWarpspecializedScheduleEEEEEvNT_6ParamsE,(.L_x_481 - _ZN7cutlass13device_kernelINS_4fmha6kernel36Sm100FmhaFwdKernelTmaWarpspecializedIN4cute5tupleIJiiiNS5_IJNS5_IJiiEEEiEEEEEENS1_10collective38Sm100FmhaFwdMainloopTmaWarpspecializedINS_10bfloat16_tEffNS5_IJNS4_1CILi256EEENSC_ILi128EEENSC_ILi64EEEEEENS5_IJiNSC_ILi1EEES7_EEENS5_IJiSH_NS5_IJNS5_IJNSC_ILi0EEEiEEEiEEEEEESM_NS9_10CausalMaskILb1EEENS5_IJNSC_ILi2EEESH_SH_EEENSC_ILb0EEEEENS9_38Sm100FmhaFwdEpilogueTmaWarpspecializedINS_6half_tEfNS5_IJSE_SF_SE_EEESI_NS5_IJSH_S7_EEESR_EENS2_23IndividualTileSchedulerENS2_41Sm100FmhaCtxKernelWarpspecializedScheduleEEEEEvNT_6ParamsE)
        .other          _ZN7cutlass13device_kernelINS_4fmha6kernel36Sm100FmhaFwdKernelTmaWarpspecializedIN4cute5tupleIJiiiNS5_IJNS5_IJiiEEEiEEEEEENS1_10collective38Sm100FmhaFwdMainloopTmaWarpspecializedINS_10bfloat16_tEffNS5_IJNS4_1CILi256EEENSC_ILi128EEENSC_ILi64EEEEEENS5_IJiNSC_ILi1EEES7_EEENS5_IJiSH_NS5_IJNS5_IJNSC_ILi0EEEiEEEiEEEEEESM_NS9_10CausalMaskILb1EEENS5_IJNSC_ILi2EEESH_SH_EEENSC_ILb0EEEEENS9_38Sm100FmhaFwdEpilogueTmaWarpspecializedINS_6half_tEfNS5_IJSE_SF_SE_EEESI_NS5_IJSH_S7_EEESR_EENS2_23IndividualTileSchedulerENS2_41Sm100FmhaCtxKernelWarpspecializedScheduleEEEEEvNT_6ParamsE,@"STO_CUDA_ENTRY STV_DEFAULT"
_ZN7cutlass13device_kernelINS_4fmha6kernel36Sm100FmhaFwdKernelTmaWarpspecializedIN4cute5tupleIJiiiNS5_IJNS5_IJiiEEEiEEEEEENS1_10collective38Sm100FmhaFwdMainloopTmaWarpspecializedINS_10bfloat16_tEffNS5_IJNS4_1CILi256EEENSC_ILi128EEENSC_ILi64EEEEEENS5_IJiNSC_ILi1EEES7_EEENS5_IJiSH_NS5_IJNS5_IJNSC_ILi0EEEiEEEiEEEEEESM_NS9_10CausalMaskILb1EEENS5_IJNSC_ILi2EEESH_SH_EEENSC_ILb0EEEEENS9_38Sm100FmhaFwdEpilogueTmaWarpspecializedINS_6half_tEfNS5_IJSE_SF_SE_EEESI_NS5_IJSH_S7_EEESR_EENS2_23IndividualTileSchedulerENS2_41Sm100FmhaCtxKernelWarpspecializedScheduleEEEEEvNT_6ParamsE:
[----:B------:R-:W1:Y:S02]  /*0000*/  LDC R1, c[0x0][0x37c] ;  /* 0x0000df00ff017b82 */ /* 0x000e640000000800 */
[----:B-1----:R-:W-:Y:S01]  /*0010*/  IADD3 R1, PT, PT, R1, -0x98, RZ ;  /* 0xffffff6801017810 */ /* 0x002fe20007ffe0ff */
[----:B------:R-:W1:Y:S01]  /*0020*/  S2R R18, SR_TID.X ;  /* 0x0000000000127919 */ /* 0x000e620000002100 */
[----:B------:R-:W2:Y:S01]  /*0030*/  LDCU UR5, c[0x0][0x2f8] ;  /* 0x00005f00ff0577ac */ /* 0x000ea20008000800 */
[----:B------:R-:W3:Y:S01]  /*0040*/  LDCU UR4, c[0x0][0x2fc] ;  /* 0x00005f80ff0477ac */ /* 0x000ee20008000800 */
[----:B------:R-:W-:Y:S02]  /*0050*/  UPLOP3.LUT UP2, UPT, UPT, UPT, UPT, 0x40, 0x4 ;  /* 0x000000000004789c */ /* 0x000fe40003f4e870 */
[----:B------:R-:W-:Y:S02]  /*0060*/  UPLOP3.LUT UP1, UPT, UPT, UPT, UPT, 0x80, 0x8 ;  /* 0x000000000008789c */ /* 0x000fe40003f2f070 */
[----:B------:R-:W-:-:S02]  /*0070*/  UP2UR UR38, UPR, URZ, 0x4 ;  /* 0x00000004ff267883 */ /* 0x000fc40008000000 */
[----:B------:R-:W-:Y:S02]  /*0080*/  UPLOP3.LUT UP2, UPT, UPT, UPT, UPT, 0x80, 0x8 ;  /* 0x000000000008789c */ /* 0x000fe40003f4f070 */
[----:B------:R-:W-:Y:S01]  /*0090*/  UPLOP3.LUT UP0, UPT, UPT, UPT, UPT, 0x40, 0x4 ;  /* 0x000000000004789c */ /* 0x000fe20003f0e870 */
[----:B--2---:R-:W-:Y:S01]  /*00a0*/  IADD3 R22, P0, PT, R1, UR5, RZ ;  /* 0x0000000501167c10 */ /* 0x004fe2000ff1e0ff */
[----:B------:R-:W-:Y:S02]  /*00b0*/  UPLOP3.LUT UP6, UPT, UPT, UPT, UPT, 0x40, 0x4 ;  /* 0x000000000004789c */ /* 0x000fe40003fce870 */
[----:B------:R-:W-:Y:S02]  /*00c0*/  UPLOP3.LUT UP5, UPT, UPT, UPT, UPT, 0x40, 0x4 ;  /* 0x000000000004789c */ /* 0x000fe40003fae870 */
[----:B------:R-:W-:Y:S01]  /*00d0*/  UPLOP3.LUT UP4, UPT, UPT, UPT, UPT, 0x40, 0x4 ;  /* 0x000000000004789c */ /* 0x000fe20003f8e870 */
[----:B---3--:R-:W-:Y:S01]  /*00e0*/  IMAD.X R19, RZ, RZ, UR4, P0 ;  /* 0x00000004ff137e24 */ /* 0x008fe200080e06ff */
[----:B------:R-:W-:Y:S01]  /*00f0*/  UP2UR UR55, UPR, URZ, 0x4 ;  /* 0x00000004ff377883 */ /* 0x000fe20008000000 */
[----:B-1----:R-:W-:-:S05]  /*0100*/  SHF.R.U32.HI R17, RZ, 0x5, R18 ;  /* 0x00000005ff117819 */ /* 0x002fca0000011612 */
[----:B------:R-:W1:Y:S02]  /*0110*/  SHFL.IDX PT, R0, R17, RZ, 0x1f ;  /* 0x00001fff11007589 */ /* 0x000e6400000e0000 */
[----:B-1----:R-:W-:-:S04]  /*0120*/  SHF.R.S32.HI R3, RZ, 0x1f, R0 ;  /* 0x0000001fff037819 */ /* 0x002fc80000011400 */
[----:B------:R-:W-:-:S04]  /*0130*/  LEA.HI R2, R3, R0, RZ, 0x2 ;  /* 0x0000000003027211 */ /* 0x000fc800078f10ff */
[----:B------:R-:W-:-:S04]  /*0140*/  SHF.R.S32.HI R2, RZ, 0x2, R2 ;  /* 0x00000002ff027819 */ /* 0x000fc80000011402 */
[----:B------:R-:W-:-:S13]  /*0150*/  ISETP.NE.AND P1, PT, R2, RZ, PT ;  /* 0x000000ff0200720c */ /* 0x000fda0003f25270 */
[----:B------:R-:W-:Y:S05]  /*0160*/  @!P1 BRA `(.L_x_0) ;  /* 0x0000000400249947 */ /* 0x000fea0003800000 */
[----:B------:R-:W-:-:S13]  /*0170*/  ISETP.NE.AND P0, PT, R2, 0x2, PT ;  /* 0x000000020200780c */ /* 0x000fda0003f05270 */
[----:B------:R-:W-:Y:S05]  /*0180*/  @!P0 BRA `(.L_x_1) ;  /* 0x0000000000f48947 */ /* 0x000fea0003800000 */
[----:B------:R-:W-:-:S13]  /*0190*/  ISETP.NE.AND P0, PT, R2, 0x1, PT ;  /* 0x000000010200780c */ /* 0x000fda0003f05270 */
[----:B------:R-:W-:Y:S05]  /*01a0*/  @P0 BRA `(.L_x_2) ;  /* 0x00000000002c0947 */ /* 0x000fea0003800000 */
[----:B------:R-:W-:Y:S01]  /*01b0*/  HFMA2 R2, -RZ, RZ, 0, 5.9604644775390625e-08 ;  /* 0x00000001ff027431 */ /* 0x000fe200000001ff */
[----:B------:R-:W-:Y:S02]  /*01c0*/  UPLOP3.LUT UP3, UPT, UPT, UPT, UPT, 0x40, 0x4 ;  /* 0x000000000004789c */ /* 0x000fe40003f6e870 */
[----:B------:R-:W-:Y:S02]  /*01d0*/  UPLOP3.LUT UP2, UPT, UPT, UPT, UPT, 0x40, 0x4 ;  /* 0x000000000004789c */ /* 0x000fe40003f4e870 */
[----:B------:R-:W-:Y:S02]  /*01e0*/  UPLOP3.LUT UP1, UPT, UPT, UPT, UPT, 0x80, 0x8 ;  /* 0x000000000008789c */ /* 0x000fe40003f2f070 */
[----:B------:R-:W-:Y:S02]  /*01f0*/  UPLOP3.LUT UP0, UPT, UPT, UPT, UPT, 0x40, 0x4 ;  /* 0x000000000004789c */ /* 0x000fe40003f0e870 */
[----:B------:R-:W-:Y:S02]  /*0200*/  UPLOP3.LUT UP6, UPT, UPT, UPT, UPT, 0x40, 0x4 ;  /* 0x000000000004789c */ /* 0x000fe40003fce870 */
[----:B------:R-:W-:-:S02]  /*0210*/  UPLOP3.LUT UP5, UPT, UPT, UPT, UPT, 0x40, 0x4 ;  /* 0x000000000004789c */ /* 0x000fc40003fae870 */
[----:B------:R-:W-:Y:S02]  /*0220*/  UPLOP3.LUT UP4, UPT, UPT, UPT, UPT, 0x80, 0x8 ;  /* 0x000000000008789c */ /* 0x000fe40003f8f070 */
[----:B------:R-:W-:Y:S02]  /*0230*/  UP2UR UR38, UPR, URZ, 0x8 ;  /* 0x00000008ff267883 */ /* 0x000fe40008000000 */
[----:B------:R-:W-:Y:S01]  /*0240*/  UP2UR UR55, UPR, URZ, 0x4 ;  /* 0x00000004ff377883 */ /* 0x000fe20008000000 */
[----:B------:R-:W-:Y:S11]  /*0250*/  BRA `(.L_x_0) ;  /* 0x0000000000e87947 */ /* 0x000ff60003800000 */
.L_x_2:
[----:B------:R-:W-:Y:S01]  /*0260*/  ISETP.NE.AND P0, PT, R0, 0xc, PT ;  /* 0x0000000c0000780c */ /* 0x000fe20003f05270 */
[----:B------:R-:W-:Y:S01]  /*0270*/  UPLOP3.LUT UP2, UPT, UPT, UPT, UPT, 0x40, 0x4 ;  /* 0x000000000004789c */ /* 0x000fe20003f4e870 */
[----:B------:R-:W-:Y:S01]  /*0280*/  HFMA2 R2, -RZ, RZ, 0, 1.78813934326171875e-07 ;  /* 0x00000003ff027431 */ /* 0x000fe200000001ff */
[----:B------:R-:W-:Y:S02]  /*0290*/  UPLOP3.LUT UP1, UPT, UPT, UPT, UPT, 0x80, 0x8 ;  /* 0x000000000008789c */ /* 0x000fe40003f2f070 */
[----:B------:R-:W-:Y:S02]  /*02a0*/  UP2UR UR38, UPR, URZ, 0x4 ;  /* 0x00000004ff267883 */ /* 0x000fe40008000000 */
[----:B------:R-:W-:Y:S02]  /*02b0*/  UPLOP3.LUT UP2, UPT, UPT, UPT, UPT, 0x40, 0x4 ;  /* 0x000000000004789c */ /* 0x000fe40003f4e870 */
[----:B------:R-:W-:Y:S02]  /*02c0*/  UPLOP3.LUT UP0, UPT, UPT, UPT, UPT, 0x40, 0x4 ;  /* 0x000000000004789c */ /* 0x000fe40003f0e870 */
[----:B------:R-:W-:-:S02]  /*02d0*/  UPLOP3.LUT UP6, UPT, UPT, UPT, UPT, 0x40, 0x4 ;  /* 0x000000000004789c */ /* 0x000fc40003fce870 */
[----:B------:R-:W-:Y:S02]  /*02e0*/  UPLOP3.LUT UP5, UPT, UPT, UPT, UPT, 0x80, 0x8 ;  /* 0x000000000008789c */ /* 0x000fe40003faf070 */
[----:B------:R-:W-:Y:S02]  /*02f0*/  UPLOP3.LUT UP4, UPT, UPT, UPT, UPT, 0x40, 0x4 ;  /* 0x000000000004789c */ /* 0x000fe40003f8e870 */
[----:B------:R-:W-:Y:S01]  /*0300*/  UP2UR UR55, UPR, URZ, 0x4 ;  /* 0x00000004ff377883 */ /* 0x000fe20008000000 */
[----:B------:R-:W-:Y:S11]  /*0310*/  @!P0 BRA `(.L_x_0) ;  /* 0x0000000000b88947 */ /* 0x000ff60003800000 */
[----:B------:R-:W-:-:S13]  /*0320*/  ISETP.NE.AND P0, PT, R0, 0xe, PT ;  /* 0x0000000e0000780c */ /* 0x000fda0003f05270 */
[----:B------:R-:W-:Y:S05]  /*0330*/  @!P0 BRA `(.L_x_3) ;  /* 0x00000000005c8947 */ /* 0x000fea0003800000 */
[----:B------:R-:W-:-:S13]  /*0340*/  ISETP.NE.AND P0, PT, R0, 0xd, PT ;  /* 0x0000000d0000780c */ /* 0x000fda0003f05270 */
[----:B------:R-:W-:Y:S05]  /*0350*/  @P0 BRA `(.L_x_4) ;  /* 0x00000000002c0947 */ /* 0x000fea0003800000 */
[----:B------:R-:W-:Y:S01]  /*0360*/  HFMA2 R2, -RZ, RZ, 0, 2.384185791015625e-07 ;  /* 0x00000004ff027431 */ /* 0x000fe200000001ff */
        /* <DEDUP_REMOVED lines=10> */
.L_x_4:
[----:B------:R-:W-:Y:S01]  /*0410*/  HFMA2 R2, -RZ, RZ, 0, 3.5762786865234375e-07 ;  /* 0x00000006ff027431 */ /* 0x000fe200000001ff */
[----:B------:R-:W-:Y:S02]  /*0420*/  UPLOP3.LUT UP3, UPT, UPT, UPT, UPT, 0x40, 0x4 ;  /* 0x000000000004789c */ /* 0x000fe40003f6e870 */
[----:B------:R-:W-:Y:S02]  /*0430*/  UPLOP3.LUT UP2, UPT, UPT, UPT, UPT, 0x40, 0x4 ;  /* 0x000000000004789c */ /* 0x000fe40003f4e870 */
[----:B------:R-:W-:Y:S02]  /*0440*/  UPLOP3.LUT UP0, UPT, UPT, UPT, UPT, 0x40, 0x4 ;  /* 0x000000000004789c */ /* 0x000fe40003f0e870 */
[----:B------:R-:W-:Y:S02]  /*0450*/  UPLOP3.LUT UP6, UPT, UPT, UPT, UPT, 0x40, 0x4 ;  /* 0x000000000004789c */ /* 0x000fe40003fce870 */
[----:B------:R-:W-:Y:S02]  /*0460*/  UPLOP3.LUT UP5, UPT, UPT, UPT, UPT, 0x40, 0x4 ;  /* 0x000000000004789c */ /* 0x000fe40003fae870 */
[----:B------:R-:W-:-:S02]  /*0470*/  UPLOP3.LUT UP4, UPT, UPT, UPT, UPT, 0x40, 0x4 ;  /* 0x000000000004789c */ /* 0x000fc40003f8e870 */
[----:B------:R-:W-:Y:S02]  /*0480*/  UP2UR UR38, UPR, URZ, 0x8 ;  /* 0x00000008ff267883 */ /* 0x000fe40008000000 */
[----:B------:R-:W-:Y:S01]  /*0490*/  UP2UR UR55, UPR, URZ, 0x4 ;  /* 0x00000004ff377883 */ /* 0x000fe20008000000 */
[----:B------:R-:W-:Y:S11]  /*04a0*/  BRA `(.L_x_0) ;  /* 0x0000000000547947 */ /* 0x000ff60003800000 */
.L_x_3:
[----:B------:R-:W-:Y:S01]  /*04b0*/  HFMA2 R2, -RZ, RZ, 0, 2.98023223876953125e-07 ;  /* 0x00000005ff027431 */ /* 0x000fe200000001ff */
        /* <DEDUP_REMOVED lines=10> */
.L_x_1:
[----:B------:R-:W-:Y:S01]  /*0560*/  HFMA2 R2, -RZ, RZ, 0, 1.1920928955078125e-07 ;  /* 0x00000002ff027431 */ /* 0x000fe200000001ff */
        /* <DEDUP_REMOVED lines=8> */
[----:B------:R-:W-:-:S12]  /*05f0*/  UP2UR UR55, UPR, URZ, 0x4 ;  /* 0x00000004ff377883 */ /* 0x000fd80008000000 */
.L_x_0:
[----:B------:R-:W-:Y:S01]  /*0600*/  ELECT P0, URZ, PT ;  /* 0x0000000000ff782f */ /* 0x000fe20003800000 */
[----:B------:R-:W-:Y:S03]  /*0610*/  BSSY.RECONVERGENT B0, `(.L_x_5) ;  /* 0x000000f000007945 */ /* 0x000fe60003800200 */
[----:B------:R-:W-:Y:S02]  /*0620*/  PLOP3.LUT P2, PT, P0, PT, UP0, 0x5d, 0xd5 ;  /* 0x0000000000d5781c */ /* 0x000fe4000074eb0d */
[----:B------:R-:W-:-:S11]  /*0630*/  PLOP3.LUT P1, PT, P0, PT, UP6, 0x5d, 0xd5 ;  /* 0x0000000000d5781c */ /* 0x000fd6000072eb6d */
[----:B------:R-:W-:Y:S05]  /*0640*/  @P2 BRA `(.L_x_6) ;  /* 0x00000000002c2947 */ /* 0x000fea0003800000 */
[----:B------:R-:W1:Y:S02]  /*0650*/  LDCU.64 UR4, c[0x0][0x348] ;  /* 0x00006900ff0477ac */ /* 0x000e640008000a00 */
[----:B-1----:R-:W-:-:S04]  /*0660*/  UIADD3 UR8, UP0, UPT, UR4, 0x80, URZ ;  /* 0x0000008004087890 */ /* 0x002fc8000ff1e0ff */
[----:B------:R-:W-:Y:S02]  /*0670*/  UIADD3.X UR9, UPT, UPT, URZ, UR5, URZ, UP0, !UPT ;  /* 0x00000005ff097290 */ /* 0x000fe400087fe4ff */
[----:B------:R-:W-:-:S04]  /*0680*/  UIADD3 UR6, UP0, UPT, UR4, 0x180, URZ ;  /* 0x0000018004067890 */ /* 0x000fc8000ff1e0ff */
[----:B------:R-:W-:Y:S02]  /*0690*/  UIADD3.X UR7, UPT, UPT, URZ, UR5, URZ, UP0, !UPT ;  /* 0x00000005ff077290 */ /* 0x000fe400087fe4ff */
[----:B------:R-:W-:Y:S01]  /*06a0*/  UIADD3 UR4, UP0, UPT, UR4, 0x280, URZ ;  /* 0x0000028004047890 */ /* 0x000fe2000ff1e0ff */
[----:B------:R1:W-:Y:S03]  /*06b0*/  UTMACCTL.PF [UR8] ;  /* 0x00000000080079b9 */ /* 0x0003e60008040000 */
[----:B------:R-:W-:-:S03]  /*06c0*/  UIADD3.X UR5, UPT, UPT, URZ, UR5, URZ, UP0, !UPT ;  /* 0x00000005ff057290 */ /* 0x000fc600087fe4ff */
[----:B------:R1:W-:Y:S06]  /*06d0*/  UTMACCTL.PF [UR6] ;  /* 0x00000000060079b9 */ /* 0x0003ec0008040000 */
[----:B------:R1:W-:Y:S02]  /*06e0*/  UTMACCTL.PF [UR4] ;  /* 0x00000000040079b9 */ /* 0x0003e40008040000 */
[----:B-1----:R-:W-:Y:S01]  /*06f0*/  NOP ;  /* 0x0000000000007918 */ /* 0x002fe20000000000 */
.L_x_6:
[----:B------:R-:W-:Y:S05]  /*0700*/  BSYNC.RECONVERGENT B0 ;  /* 0x0000000000007941 */ /* 0x000fea0003800200 */
.L_x_5:
[----:B------:R-:W-:Y:S04]  /*0710*/  BSSY.RECONVERGENT B0, `(.L_x_7) ;  /* 0x000001b000007945 */ /* 0x000fe80003800200 */
[----:B------:R-:W-:Y:S05]  /*0720*/  @P1 BRA `(.L_x_8) ;  /* 0x0000000000241947 */ /* 0x000fea0003800000 */
[----:B------:R-:W1:Y:S01]  /*0730*/  LDCU.64 UR4, c[0x0][0x348] ;  /* 0x00006900ff0477ac */ /* 0x000e620008000a00 */
[----:B------:R-:W-:Y:S02]  /*0740*/  PLOP3.LUT P6, PT, PT, PT, PT, 0x80, 0x8 ;  /* 0x000000000008781c */ /* 0x000fe40003fcf070 */
[----:B------:R-:W-:Y:S02]  /*0750*/  PLOP3.LUT P5, PT, PT, PT, PT, 0x8, 0x80 ;  /* 0x000000000080781c */ /* 0x000fe40003fae170 */
[----:B------:R-:W-:Y:S02]  /*0760*/  PLOP3.LUT P4, PT, PT, PT, PT, 0x80, 0x8 ;  /* 0x000000000008781c */ /* 0x000fe40003f8f070 */
[----:B------:R-:W-:Y:S01]  /*0770*/  PLOP3.LUT P3, PT, PT, PT, PT, 0x80, 0x8 ;  /* 0x000000000008781c */ /* 0x000fe20003f6f070 */
[----:B-1----:R-:W-:-:S04]  /*0780*/  UIADD3 UR4, UP0, UPT, UR4, 0x400, URZ ;  /* 0x0000040004047890 */ /* 0x002fc8000ff1e0ff */
[----:B------:R-:W-:-:S09]  /*0790*/  UIADD3.X UR5, UPT, UPT, URZ, UR5, URZ, UP0, !UPT ;  /* 0x00000005ff057290 */ /* 0x000fd200087fe4ff */
[----:B------:R1:W-:Y:S02]  /*07a0*/  UTMACCTL.PF [UR4] ;  /* 0x00000000040079b9 */ /* 0x0003e40008040000 */
[----:B-1----:R-:W-:Y:S05]  /*07b0*/  BRA `(.L_x_9) ;  /* 0x0000000000407947 */ /* 0x002fea0003800000 */
.L_x_8:
[----:B------:R-:W-:-:S13]  /*07c0*/  ISETP.NE.AND P1, PT, R2, 0x3, PT ;  /* 0x000000030200780c */ /* 0x000fda0003f25270 */
[----:B------:R-:W-:Y:S05]  /*07d0*/  @!P1 BRA `(.L_x_10) ;  /* 0x0000000000289947 */ /* 0x000fea0003800000 */
[----:B------:R-:W-:Y:S02]  /*07e0*/  ISETP.NE.AND P1, PT, R2, 0x4, PT ;  /* 0x000000040200780c */ /* 0x000fe40003f25270 */
[----:B------:R-:W-:Y:S02]  /*07f0*/  PLOP3.LUT P4, PT, PT, PT, PT, 0x80, 0x8 ;  /* 0x000000000008781c */ /* 0x000fe40003f8f070 */
[----:B------:R-:W-:Y:S02]  /*0800*/  PLOP3.LUT P5, PT, PT, PT, PT, 0x8, 0x80 ;  /* 0x000000000080781c */ /* 0x000fe40003fae170 */
[----:B------:R-:W-:Y:S02]  /*0810*/  PLOP3.LUT P6, PT, PT, PT, PT, 0x80, 0x8 ;  /* 0x000000000008781c */ /* 0x000fe40003fcf070 */
[----:B------:R-:W-:-:S05]  /*0820*/  PLOP3.LUT P3, PT, PT, PT, PT, 0x80, 0x8 ;  /* 0x000000000008781c */ /* 0x000fca0003f6f070 */
[----:B------:R-:W-:Y:S08]  /*0830*/  @P1 BRA `(.L_x_9) ;  /* 0x0000000000201947 */ /* 0x000ff00003800000 */
[----:B------:R-:W-:Y:S02]  /*0840*/  PLOP3.LUT P5, PT, PT, PT, PT, 0x8, 0x80 ;  /* 0x000000000080781c */ /* 0x000fe40003fae170 */
[----:B------:R-:W-:Y:S02]  /*0850*/  PLOP3.LUT P6, PT, PT, PT, PT, 0x8, 0x80 ;  /* 0x000000000080781c */ /* 0x000fe40003fce170 */
[----:B------:R-:W-:Y:S01]  /*0860*/  PLOP3.LUT P3, PT, PT, PT, PT, 0x8, 0x80 ;  /* 0x000000000080781c */ /* 0x000fe20003f6e170 */
[----:B------:R-:W-:-:S12]  /*0870*/  BRA `(.L_x_9) ;  /* 0x0000000000107947 */ /* 0x000fd80003800000 */
.L_x_10:
[----:B------:R-:W-:Y:S02]  /*0880*/  PLOP3.LUT P6, PT, PT, PT, PT, 0x8, 0x80 ;  /* 0x000000000080781c */ /* 0x000fe40003fce170 */
[----:B------:R-:W-:Y:S02]  /*0890*/  PLOP3.LUT P5, PT, PT, PT, PT, 0x80, 0x8 ;  /* 0x000000000008781c */ /* 0x000fe40003faf070 */
[----:B------:R-:W-:Y:S02]  /*08a0*/  PLOP3.LUT P4, PT, PT, PT, PT, 0x8, 0x80 ;  /* 0x000000000080781c */ /* 0x000fe40003f8e170 */
[----:B------:R-:W-:-:S13]  /*08b0*/  PLOP3.LUT P3, PT, PT, PT, PT, 0x80, 0x8 ;  /* 0x000000000008781c */ /* 0x000fda0003f6f070 */
.L_x_9:
[----:B------:R-:W-:Y:S05]  /*08c0*/  BSYNC.RECONVERGENT B0 ;  /* 0x0000000000007941 */ /* 0x000fea0003800200 */
.L_x_7:
[----:B------:R-:W1:Y:S01]  /*08d0*/  SHFL.IDX PT, R0, R17, RZ, 0x1f ;  /* 0x00001fff11007589 */ /* 0x000e6200000e0000 */
[----:B------:R-:W-:Y:S02]  /*08e0*/  ISETP.NE.AND P1, PT, R2, 0x3, PT ;  /* 0x000000030200780c */ /* 0x000fe40003f25270 */
[----:B------:R-:W-:Y:S02]  /*08f0*/  PLOP3.LUT P0, PT, P0, PT, UP1, 0xae, 0xea ;  /* 0x0000000000ea781c */ /* 0x000fe4000070f51e */
[----:B-1----:R-:W-:-:S13]  /*0900*/  ISETP.NE.AND P2, PT, R0, RZ, PT ;  /* 0x000000ff0000720c */ /* 0x002fda0003f45270 */
[----:B------:R-:W-:Y:S05]  /*0910*/  @P2 BRA `(.L_x_11) ;  /* 0x0000000000382947 */ /* 0x000fea0003800000 */
[----:B------:R-:W1:Y:S01]  /*0920*/  S2UR UR5, SR_CgaCtaId ;  /* 0x00000000000579c3 */ /* 0x000e620000008800 */
[----:B------:R-:W-:Y:S01]  /*0930*/  UMOV UR6, 0x400 ;  /* 0x0000040000067882 */ /* 0x000fe20000000000 */
[----:B------:R-:W-:Y:S01]  /*0940*/  UMOV UR4, 0x1 ;  /* 0x0000000100047882 */ /* 0x000fe20000000000 */
[----:B------:R-:W-:Y:S01]  /*0950*/  ELECT P2, URZ, PT ;  /* 0x0000000000ff782f */ /* 0x000fe20003840000 */
[----:B-1----:R-:W-:Y:S02]  /*0960*/  ULEA UR5, UR5, UR6, 0x18 ;  /* 0x0000000605057291 */ /* 0x002fe4000f8ec0ff */
[----:B------:R-:W-:-:S04]  /*0970*/  UIADD3 UR6, UPT, UPT, -UR4, 0x100000, URZ ;  /* 0x0010000004067890 */ /* 0x000fc8000fffe1ff */
[----:B------:R-:W-:Y:S02]  /*0980*/  USHF.L.U32 UR7, UR6, 0xb, URZ ;  /* 0x0000000b06077899 */ /* 0x000fe400080006ff */
[----:B------:R-:W-:Y:S01]  /*0990*/  USHF.L.U32 UR6, UR6, 0x1, URZ ;  /* 0x0000000106067899 */ /* 0x000fe200080006ff */
[----:B------:R-:W1:Y:S11]  /*09a0*/  FENCE.VIEW.ASYNC.S ;  /* 0x00000000000073c6 */ /* 0x000e760000000000 */
[----:B-1----:R1:W2:Y:S01]  /*09b0*/  SYNCS.EXCH.64 URZ, [UR5+0x14000], UR6 ;  /* 0x0140000605ff75b2 */ /* 0x0022a20008000100 */
[----:B------:R1:W3:Y:S01]  /*09c0*/  SYNCS.EXCH.64 URZ, [UR5+0x14010], UR6 ;  /* 0x0140100605ff75b2 */ /* 0x0002e20008000100 */
[----:B------:R1:W4:Y:S01]  /*09d0*/  SYNCS.EXCH.64 URZ, [UR5+0x14008], UR6 ;  /* 0x0140080605ff75b2 */ /* 0x0003220008000100 */
[----:B------:R1:W1:Y:S01]  /*09e0*/  SYNCS.EXCH.64 URZ, [UR5+0x14018], UR6 ;  /* 0x0140180605ff75b2 */ /* 0x0002620008000100 */
[----:B------:R-:W-:Y:S01]  /*09f0*/  NOP ;  /* 0x0000000000007918 */ /* 0x000fe20000000000 */
.L_x_11:
[----:B------:R-:W-:Y:S01]  /*0a00*/  NOP ;  /* 0x0000000000007918 */ /* 0x000fe20000000000 */
[----:B------:R-:W-:Y:S05]  /*0a10*/  @!P1 BRA `(.L_x_12) ;  /* 0x0000000000289947 */ /* 0x000fea0003800000 */
[----:B------:R-:W-:Y:S01]  /*0a20*/  ISETP.NE.AND P1, PT, R2, 0x4, PT ;  /* 0x000000040200780c */ /* 0x000fe20003f25270 */
[----:B------:R-:W-:Y:S02]  /*0a30*/  UPLOP3.LUT UP3, UPT, UPT, UPT, UPT, 0x80, 0x8 ;  /* 0x000000000008789c */ /* 0x000fe40003f6f070 */
[----:B------:R-:W-:Y:S02]  /*0a40*/  UPLOP3.LUT UP2, UPT, UPT, UPT, UPT, 0x40, 0x4 ;  /* 0x000000000004789c */ /* 0x000fe40003f4e870 */
[----:B------:R-:W-:Y:S02]  /*0a50*/  UPLOP3.LUT UP1, UPT, UPT, UPT, UPT, 0x80, 0x8 ;  /* 0x000000000008789c */ /* 0x000fe40003f2f070 */
[----:B------:R-:W-:-:S06]  /*0a60*/  UPLOP3.LUT UP0, UPT, UPT, UPT, UPT, 0x80, 0x8 ;  /* 0x000000000008789c */ /* 0x000fcc0003f0f070 */
[----:B------:R-:W-:Y:S05]  /*0a70*/  @P1 BRA `(.L_x_13) ;  /* 0x0000000000201947 */ /* 0x000fea0003800000 */
[----:B------:R-:W-:Y:S02]  /*0a80*/  UPLOP3.LUT UP2, UPT, UPT, UPT, UPT, 0x40, 0x4 ;  /* 0x000000000004789c */ /* 0x000fe40003f4e870 */
[----:B------:R-:W-:Y:S02]  /*0a90*/  UPLOP3.LUT UP3, UPT, UPT, UPT, UPT, 0x40, 0x4 ;  /* 0x000000000004789c */ /* 0x000fe40003f6e870 */
[----:B------:R-:W-:Y:S01]  /*0aa0*/  UPLOP3.LUT UP0, UPT, UPT, UPT, UPT, 0x40, 0x4 ;  /* 0x000000000004789c */ /* 0x000fe20003f0e870 */
[----:B------:R-:W-:Y:S05]  /*0ab0*/  BRA `(.L_x_13) ;  /* 0x0000000000107947 */ /* 0x000fea0003800000 */
.L_x_12:
[----:B------:R-:W-:Y:S02]  /*0ac0*/  UPLOP3.LUT UP3, UPT, UPT, UPT, UPT, 0x40, 0x4 ;  /* 0x000000000004789c */ /* 0x000fe40003f6e870 */
[----:B------:R-:W-:Y:S02]  /*0ad0*/  UPLOP3.LUT UP2, UPT, UPT, UPT, UPT, 0x80, 0x8 ;  /* 0x000000000008789c */ /* 0x000fe40003f4f070 */
[----:B------:R-:W-:Y:S02]  /*0ae0*/  UPLOP3.LUT UP1, UPT, UPT, UPT, UPT, 0x40, 0x4 ;  /* 0x000000000004789c */ /* 0x000fe40003f2e870 */
[----:B------:R-:W-:Y:S02]  /*0af0*/  UPLOP3.LUT UP0, UPT, UPT, UPT, UPT, 0x80, 0x8 ;  /* 0x000000000008789c */ /* 0x000fe40003f0f070 */
.L_x_13:
[----:B------:R-:W5:Y:S02]  /*0b00*/  SHFL.IDX PT, R0, R17, RZ, 0x1f ;  /* 0x00001fff11007589 */ /* 0x000f6400000e0000 */
[----:B-----5:R-:W-:-:S13]  /*0b10*/  ISETP.NE.AND P1, PT, R0, RZ, PT ;  /* 0x000000ff0000720c */ /* 0x020fda0003f25270 */
[----:B------:R-:W-:Y:S05]  /*0b20*/  @P1 BRA `(.L_x_14) ;  /* 0x0000000000401947 */ /* 0x000fea0003800000 */
[----:B-1----:R-:W1:Y:S01]  /*0b30*/  S2UR UR5, SR_CgaCtaId ;  /* 0x00000000000579c3 */ /* 0x002e620000008800 */
        /* <DEDUP_REMOVED lines=8> */
[----:B-1----:R1:W1:Y:S01]  /*0bc0*/  SYNCS.EXCH.64 URZ, [UR5+0x14020], UR6 ;  /* 0x0140200605ff75b2 */ /* 0x0022620008000100 */
[----:B------:R1:W1:Y:S01]  /*0bd0*/  SYNCS.EXCH.64 URZ, [UR5+0x14038], UR6 ;  /* 0x0140380605ff75b2 */ /* 0x0002620008000100 */
[----:B------:R1:W1:Y:S01]  /*0be0*/  SYNCS.EXCH.64 URZ, [UR5+0x14028], UR6 ;  /* 0x0140280605ff75b2 */ /* 0x0002620008000100 */
[----:B------:R1:W1:Y:S01]  /*0bf0*/  SYNCS.EXCH.64 URZ, [UR5+0x14040], UR6 ;  /* 0x0140400605ff75b2 */ /* 0x0002620008000100 */
[----:B------:R1:W1:Y:S01]  /*0c00*/  SYNCS.EXCH.64 URZ, [UR5+0x14030], UR6 ;  /* 0x0140300605ff75b2 */ /* 0x0002620008000100 */
[----:B------:R1:W1:Y:S01]  /*0c10*/  SYNCS.EXCH.64 URZ, [UR5+0x14048], UR6 ;  /* 0x0140480605ff75b2 */ /* 0x0002620008000100 */
[----:B------:R-:W-:Y:S01]  /*0c20*/  NOP ;  /* 0x0000000000007918 */ /* 0x000fe20000000000 */
.L_x_14:
[----:B------:R-:W5:Y:S01]  /*0c30*/  SHFL.IDX PT, R0, R17, RZ, 0x1f ;  /* 0x00001fff11007589 */ /* 0x000f6200000e0000 */
[----:B------:R-:W-:Y:S01]  /*0c40*/  NOP ;  /* 0x0000000000007918 */ /* 0x000fe20000000000 */
[----:B-----5:R-:W-:-:S13]  /*0c50*/  ISETP.NE.AND P1, PT, R0, RZ, PT ;  /* 0x000000ff0000720c */ /* 0x020fda0003f25270 */
[----:B------:R-:W-:Y:S05]  /*0c60*/  @P1 BRA `(.L_x_15) ;  /* 0x0000000000401947 */ /* 0x000fea0003800000 */
[----:B-1----:R-:W1:Y:S01]  /*0c70*/  S2UR UR6, SR_CgaCtaId ;  /* 0x00000000000679c3 */ /* 0x002e620000008800 */
[----:B------:R-:W-:Y:S01]  /*0c80*/  UMOV UR7, 0x400 ;  /* 0x0000040000077882 */ /* 0x000fe20000000000 */
[----:B------:R-:W-:Y:S01]  /*0c90*/  UMOV UR5, 0x1 ;  /* 0x0000000100057882 */ /* 0x000fe20000000000 */
[----:B------:R-:W-:Y:S01]  /*0ca0*/  UMOV UR4, 0x80 ;  /* 0x0000008000047882 */ /* 0x000fe20000000000 */
[----:B------:R-:W-:-:S04]  /*0cb0*/  UIADD3 UR8, UPT, UPT, -UR5, 0x100000, URZ ;  /* 0x0010000005087890 */ /* 0x000fc8000fffe1ff */
[----:B------:R-:W-:Y:S02]  /*0cc0*/  USHF.L.U32 UR9, UR8, 0xb, URZ ;  /* 0x0000000b08097899 */ /* 0x000fe400080006ff */
[----:B------:R-:W-:Y:S02]  /*0cd0*/  USHF.L.U32 UR8, UR8, 0x1, URZ ;  /* 0x0000000108087899 */ /* 0x000fe400080006ff */
[----:B------:R-:W-:-:S04]  /*0ce0*/  UIADD3 UR4, UPT, UPT, -UR4, 0x100000, URZ ;  /* 0x0010000004047890 */ /* 0x000fc8000fffe1ff */
[----:B------:R-:W-:Y:S02]  /*0cf0*/  USHF.L.U32 UR5, UR4, 0xb, URZ ;  /* 0x0000000b04057899 */ /* 0x000fe400080006ff */
[----:B------:R-:W-:Y:S01]  /*0d00*/  USHF.L.U32 UR4, UR4, 0x1, URZ ;  /* 0x0000000104047899 */ /* 0x000fe200080006ff */
[----:B------:R-:W-:Y:S01]  /*0d10*/  ELECT P1, URZ, PT ;  /* 0x0000000000ff782f */ /* 0x000fe20003820000 */
[----:B-1----:R-:W-:Y:S01]  /*0d20*/  ULEA UR6, UR6, UR7, 0x18 ;  /* 0x0000000706067291 */ /* 0x002fe2000f8ec0ff */
[----:B------:R-:W1:Y:S11]  /*0d30*/  FENCE.VIEW.ASYNC.S ;  /* 0x00000000000073c6 */ /* 0x000e760000000000 */
[----:B-1----:R1:W1:Y:S01]  /*0d40*/  SYNCS.EXCH.64 URZ, [UR6+0x14050], UR8 ;  /* 0x0140500806ff75b2 */ /* 0x0022620008000100 */
[----:B------:R1:W1:Y:S01]  /*0d50*/  SYNCS.EXCH.64 URZ, [UR6+0x14058], UR4 ;  /* 0x0140580406ff75b2 */ /* 0x0002620008000100 */
[----:B------:R-:W-:Y:S01]  /*0d60*/  NOP ;  /* 0x0000000000007918 */ /* 0x000fe20000000000 */
.L_x_15:
[----:B------:R-:W5:Y:S01]  /*0d70*/  SHFL.IDX PT, R0, R17, RZ, 0x1f ;  /* 0x00001fff11007589 */ /* 0x000f6200000e0000 */
[----:B-1----:R-:W-:Y:S01]  /*0d80*/  UP2UR UR4, UPR, URZ, 0x1 ;  /* 0x00000001ff047883 */ /* 0x002fe20008000000 */
[----:B------:R-:W-:Y:S01]  /*0d90*/  ISETP.NE.AND P2, PT, R2, 0x2, PT ;  /* 0x000000020200780c */ /* 0x000fe20003f45270 */
[----:B------:R-:W-:Y:S01]  /*0da0*/  UISETP.NE.AND UP0, UPT, UR55, URZ, UPT ;  /* 0x000000ff3700728c */ /* 0x000fe2000bf05270 */
[----:B------:R-:W-:Y:S01]  /*0db0*/  NOP ;  /* 0x0000000000007918 */ /* 0x000fe20000000000 */
[----:B------:R-:W-:Y:S02]  /*0dc0*/  USEL UR47, URZ, 0x2, !UP4 ;  /* 0x00000002ff2f7887 */ /* 0x000fe4000e000000 */
[----:B------:R-:W-:Y:S02]  /*0dd0*/  USEL UR48, URZ, 0x2, !UP0 ;  /* 0x00000002ff307887 */ /* 0x000fe4000c000000 */
[----:B------:R-:W-:Y:S02]  /*0de0*/  UISETP.NE.AND UP0, UPT, UR4, URZ, UPT ;  /* 0x000000ff0400728c */ /* 0x000fe4000bf05270 */
[----:B------:R-:W-:-:S02]  /*0df0*/  USEL UR48, UR48, 0x1, !UP5 ;  /* 0x0000000130307887 */ /* 0x000fc4000e800000 */
[----:B------:R-:W-:Y:S01]  /*0e00*/  USEL UR47, UR47, 0x1, !UP5 ;  /* 0x000000012f2f7887 */ /* 0x000fe2000e800000 */
[----:B-----5:R-:W-:-:S13]  /*0e10*/  ISETP.NE.AND P1, PT, R0, RZ, PT ;  /* 0x000000ff0000720c */ /* 0x020fda0003f25270 */
[----:B------:R-:W-:Y:S05]  /*0e20*/  @P1 BRA `(.L_x_16) ;  /* 0x0000000000401947 */ /* 0x000fea0003800000 */
[----:B------:R-:W1:Y:S01]  /*0e30*/  S2UR UR6, SR_CgaCtaId ;  /* 0x00000000000679c3 */ /* 0x000e620000008800 */
        /* <DEDUP_REMOVED lines=15> */
.L_x_16:
[----:B------:R-:W-:Y:S01]  /*0f30*/  NOP ;  /* 0x0000000000007918 */ /* 0x000fe20000000000 */
[----:B------:R-:W-:Y:S05]  /*0f40*/  @!P2 BRA `(.L_x_17) ;  /* 0x000000000024a947 */ /* 0x000fea0003800000 */
[----:B------:R-:W-:Y:S01]  /*0f50*/  ISETP.NE.AND P1, PT, R2, RZ, PT ;  /* 0x000000ff0200720c */ /* 0x000fe20003f25270 */
[----:B-1----:R-:W-:Y:S02]  /*0f60*/  UP2UR UR4, UPR, URZ, 0x1 ;  /* 0x00000001ff047883 */ /* 0x002fe40008000000 */
[----:B------:R-:W-:Y:S01]  /*0f70*/  UPLOP3.LUT UP0, UPT, UPT, UPT, UPT, 0x80, 0x8 ;  /* 0x000000000008789c */ /* 0x000fe20003f0f070 */
[----:B------:R-:W-:-:S03]  /*0f80*/  UMOV UR7, URZ ;  /* 0x000000ff00077c82 */ /* 0x000fc60008000000 */
[----:B------:R-:W-:Y:S02]  /*0f90*/  UP2UR UR37, UPR, URZ, 0x1 ;  /* 0x00000001ff257883 */ /* 0x000fe40008000000 */
[----:B------:R-:W-:-:S04]  /*0fa0*/  UISETP.NE.AND UP0, UPT, UR4, URZ, UPT ;  /* 0x000000ff0400728c */ /* 0x000fc8000bf05270 */
[----:B------:R-:W-:Y:S07]  /*0fb0*/  @P1 BRA `(.L_x_18) ;  /* 0x00000000001c1947 */ /* 0x000fee0003800000 */
[----:B------:R-:W-:Y:S01]  /*0fc0*/  UMOV UR7, 0x1 ;  /* 0x0000000100077882 */ /* 0x000fe20000000000 */
[----:B------:R-:W-:Y:S05]  /*0fd0*/  BRA `(.L_x_18) ;  /* 0x0000000000147947 */ /* 0x000fea0003800000 */
.L_x_17:
[----:B-1----:R-:W-:Y:S02]  /*0fe0*/  UP2UR UR4, UPR, URZ, 0x1 ;  /* 0x00000001ff047883 */ /* 0x002fe40008000000 */
[----:B------:R-:W-:Y:S01]  /*0ff0*/  UPLOP3.LUT UP0, UPT, UPT, UPT, UPT, 0x40, 0x4 ;  /* 0x000000000004789c */ /* 0x000fe20003f0e870 */
[----:B------:R-:W-:-:S03]  /*1000*/  UMOV UR7, 0x2 ;  /* 0x0000000200077882 */ /* 0x000fc60000000000 */
[----:B------:R-:W-:Y:S02]  /*1010*/  UP2UR UR37, UPR, URZ, 0x1 ;  /* 0x00000001ff257883 */ /* 0x000fe40008000000 */
[----:B------:R-:W-:Y:S02]  /*1020*/  UISETP.NE.AND UP0, UPT, UR4, URZ, UPT ;  /* 0x000000ff0400728c */ /* 0x000fe4000bf05270 */
.L_x_18:
[----:B------:R-:W1:Y:S02]  /*1030*/  SHFL.IDX PT, R0, R17, RZ, 0x1f ;  /* 0x00001fff11007589 */ /* 0x000e6400000e0000 */
[----:B-1----:R-:W-:-:S13]  /*1040*/  ISETP.NE.AND P1, PT, R0, RZ, PT ;  /* 0x000000ff0000720c */ /* 0x002fda0003f25270 */
[----:B------:R-:W-:Y:S05]  /*1050*/  @P1 BRA `(.L_x_19) ;  /* 0x0000000000301947 */ /* 0x000fea0003800000 */
[----:B------:R-:W1:Y:S01]  /*1060*/  S2UR UR5, SR_CgaCtaId ;  /* 0x00000000000579c3 */ /* 0x000e620000008800 */
[----:B------:R-:W-:Y:S01]  /*1070*/  UMOV UR6, 0x400 ;  /* 0x0000040000067882 */ /* 0x000fe20000000000 */
[----:B------:R-:W-:Y:S01]  /*1080*/  UMOV UR4, 0x80 ;  /* 0x0000008000047882 */ /* 0x000fe20000000000 */
[----:B------:R-:W-:Y:S01]  /*1090*/  ELECT P1, URZ, PT ;  /* 0x0000000000ff782f */ /* 0x000fe20003820000 */
[----:B------:R-:W-:-:S04]  /*10a0*/  UIADD3 UR8, UPT, UPT, -UR4, 0x100000, URZ ;  /* 0x0010000004087890 */ /* 0x000fc8000fffe1ff */
[----:B------:R-:W-:Y:S02]  /*10b0*/  USHF.L.U32 UR9, UR8, 0xb, URZ ;  /* 0x0000000b08097899 */ /* 0x000fe400080006ff */
[----:B------:R-:W-:Y:S02]  /*10c0*/  USHF.L.U32 UR8, UR8, 0x1, URZ ;  /* 0x0000000108087899 */ /* 0x000fe400080006ff */
[----:B-1----:R-:W-:Y:S01]  /*10d0*/  ULEA UR5, UR5, UR6, 0x18 ;  /* 0x0000000605057291 */ /* 0x002fe2000f8ec0ff */
[----:B------:R-:W1:Y:S11]  /*10e0*/  FENCE.VIEW.ASYNC.S ;  /* 0x00000000000073c6 */ /* 0x000e760000000000 */
[----:B-1----:R1:W1:Y:S01]  /*10f0*/  SYNCS.EXCH.64 URZ, [UR5+0x14070], UR8 ;  /* 0x0140700805ff75b2 */ /* 0x0022620008000100 */
[----:B------:R1:W1:Y:S01]  /*1100*/  SYNCS.EXCH.64 URZ, [UR5+0x14078], UR8 ;  /* 0x0140780805ff75b2 */ /* 0x0002620008000100 */
[----:B------:R-:W-:Y:S01]  /*1110*/  NOP ;  /* 0x0000000000007918 */ /* 0x000fe20000000000 */
.L_x_19:
[----:B------:R-:W-:Y:S01]  /*1120*/  NOP ;  /* 0x0000000000007918 */ /* 0x000fe20000000000 */
[----:B------:R-:W-:Y:S05]  /*1130*/  @!P2 BRA `(.L_x_20) ;  /* 0x000000000024a947 */ /* 0x000fea0003800000 */
[----:B------:R-:W-:Y:S01]  /*1140*/  ISETP.NE.AND P1, PT, R2, 0x1, PT ;  /* 0x000000010200780c */ /* 0x000fe20003f25270 */
[----:B------:R-:W-:Y:S02]  /*1150*/  UP2UR UR4, UPR, URZ, 0x1 ;  /* 0x00000001ff047883 */ /* 0x000fe40008000000 */
[----:B------:R-:W-:Y:S01]  /*1160*/  UPLOP3.LUT UP0, UPT, UPT, UPT, UPT, 0x80, 0x8 ;  /* 0x000000000008789c */ /* 0x000fe20003f0f070 */
[----:B------:R-:W-:-:S03]  /*1170*/  UMOV UR6, URZ ;  /* 0x000000ff00067c82 */ /* 0x000fc60008000000 */
[----:B------:R-:W-:Y:S02]  /*1180*/  UP2UR UR36, UPR, URZ, 0x1 ;  /* 0x00000001ff247883 */ /* 0x000fe40008000000 */
[----:B------:R-:W-:-:S04]  /*1190*/  UISETP.NE.AND UP0, UPT, UR4, URZ, UPT ;  /* 0x000000ff0400728c */ /* 0x000fc8000bf05270 */
[----:B------:R-:W-:Y:S07]  /*11a0*/  @P1 BRA `(.L_x_21) ;  /* 0x00000000001c1947 */ /* 0x000fee0003800000 */
[----:B------:R-:W-:Y:S01]  /*11b0*/  UMOV UR6, 0x1 ;  /* 0x0000000100067882 */ /* 0x000fe20000000000 */
[----:B------:R-:W-:Y:S05]  /*11c0*/  BRA `(.L_x_21) ;  /* 0x0000000000147947 */ /* 0x000fea0003800000 */
.L_x_20:
[----:B------:R-:W-:Y:S02]  /*11d0*/  UP2UR UR4, UPR, URZ, 0x1 ;  /* 0x00000001ff047883 */ /* 0x000fe40008000000 */
[----:B------:R-:W-:Y:S01]  /*11e0*/  UPLOP3.LUT UP0, UPT, UPT, UPT, UPT, 0x40, 0x4 ;  /* 0x000000000004789c */ /* 0x000fe20003f0e870 */
[----:B------:R-:W-:-:S03]  /*11f0*/  UMOV UR6, 0x2 ;  /* 0x0000000200067882 */ /* 0x000fc60000000000 */
[----:B------:R-:W-:Y:S02]  /*1200*/  UP2UR UR36, UPR, URZ, 0x1 ;  /* 0x00000001ff247883 */ /* 0x000fe40008000000 */
[----:B------:R-:W-:Y:S02]  /*1210*/  UISETP.NE.AND UP0, UPT, UR4, URZ, UPT ;  /* 0x000000ff0400728c */ /* 0x000fe4000bf05270 */
.L_x_21:
[----:B------:R-:W5:Y:S01]  /*1220*/  SHFL.IDX PT, R0, R17, RZ, 0x1f ;  /* 0x00001fff11007589 */ /* 0x000f6200000e0000 */
[----:B------:R-:W-:Y:S02]  /*1230*/  USEL UR45, URZ, 0x1, !UP4 ;  /* 0x00000001ff2d7887 */ /* 0x000fe4000e000000 */
[----:B------:R-:W-:Y:S01]  /*1240*/  USEL UR54, URZ, 0x1, UP4 ;  /* 0x00000001ff367887 */ /* 0x000fe2000a000000 */
        /* <DEDUP_REMOVED lines=13> */
[----:B------:R-:W-:Y:S01]  /*1320*/  NOP ;  /* 0x0000000000007918 */ /* 0x000fe20000000000 */
.L_x_22:
        /* <DEDUP_REMOVED lines=19> */
[----:B------:R1:W1:Y:S01]  /*1460*/  SYNCS.EXCH.64 URZ, [UR8+0x14098], UR10 ;  /* 0x0140980a08ff75b2 */ /* 0x0002620008000100 */
[----:B------:R1:W1:Y:S01]  /*1470*/  SYNCS.EXCH.64 URZ, [UR8+0x140a8], UR4 ;  /* 0x0140a80408ff75b2 */ /* 0x0002620008000100 */
[----:B------:R-:W-:Y:S01]  /*1480*/  NOP ;  /* 0x0000000000007918 */ /* 0x000fe20000000000 */
.L_x_23:
        /* <DEDUP_REMOVED lines=22> */
.L_x_24:
[----:B------:R-:W5:Y:S01]  /*15f0*/  SHFL.IDX PT, R0, R17, RZ, 0x1f ;  /* 0x00001fff11007589 */ /* 0x000f6200000e0000 */
[----:B------:R-:W-:Y:S01]  /*1600*/  NOP ;  /* 0x0000000000007918 */ /* 0x000fe20000000000 */
        /* <DEDUP_REMOVED lines=14> */
.L_x_25:
[----:B------:R-:W-:Y:S01]  /*16f0*/  ISETP.GT.AND P1, PT, R2, 0x3, PT ;  /* 0x000000030200780c */ /* 0x000fe20003f24270 */
[----:B------:R-:W-:Y:S01]  /*1700*/  NOP ;  /* 0x0000000000007918 */ /* 0x000fe20000000000 */
[----:B-1234-:R-:W-:Y:S11]  /*1710*/  BAR.SYNC.DEFER_BLOCKING 0x0 ;  /* 0x0000000000007b1d */ /* 0x01eff60000010000 */
[----:B------:R-:W-:Y:S05]  /*1720*/  @P1 BRA `(.L_x_26) ;  /* 0x0000017400701947 */ /* 0x000fea0003800000 */
[----:B------:R-:W-:-:S13]  /*1730*/  ISETP.GE.U32.AND P0, PT, R2, 0x2, PT ;  /* 0x000000020200780c */ /* 0x000fda0003f06070 */
[----:B------:R-:W-:Y:S05]  /*1740*/  @!P0 BRA `(.L_x_27) ;  /* 0x000000b800d08947 */ /* 0x000fea0003800000 */
[----:B------:R-:W-:Y:S05]  /*1750*/  @!P2 BRA `(.L_x_28) ;  /* 0x000000280070a947 */ /* 0x000fea0003800000 */
[----:B------:R-:W-:-:S08]  /*1760*/  NOP ;  /* 0x0000000000007918 */ /* 0x000fd00000000000 */
[----:B------:R-:W1:-:S00]  /*1770*/  USETMAXREG.DEALLOC.CTAPOOL 0x20 ;  /* 0x00000020000079c8 */ /* 0x000e4000080e0500 */
[----:B------:R-:W2:Y:S08]  /*1780*/  S2UR UR9, SR_CTAID.X ;  /* 0x00000000000979c3 */ /* 0x000eb00000002500 */
[----:B-1----:R-:W1:Y:S01]  /*1790*/  LDC R0, c[0x0][0x380] ;  /* 0x0000e000ff007b82 */ /* 0x002e620000000800 */
[----:B--2---:R-:W-:-:S06]  /*17a0*/  USHF.L.U32 UR4, UR9, 0x8, URZ ;  /* 0x0000000809047899 */ /* 0x004fcc00080006ff */
[----:B-1----:R-:W-:-:S13]  /*17b0*/  ISETP.LE.U32.AND P0, PT, R0, UR4, PT ;  /* 0x0000000400007c0c */ /* 0x002fda000bf03070 */
[----:B------:R-:W-:Y:S05]  /*17c0*/  @P0 EXIT ;  /* 0x000000000000094d */ /* 0x000fea0003800000 */
[----:B------:R-:W1:Y:S01]  /*17d0*/  S2UR UR4, SR_CgaCtaId ;  /* 0x00000000000479c3 */ /* 0x000e620000008800 */
[----:B------:R-:W-:Y:S01]  /*17e0*/  UMOV UR6, 0x40 ;  /* 0x0000004000067882 */ /* 0x000fe20000000000 */
[----:B------:R-:W-:Y:S01]  /*17f0*/  NOP ;  /* 0x0000000000007918 */ /* 0x000fe20000000000 */
[----:B------:R-:W-:Y:S01]  /*1800*/  UMOV UR5, 0x400 ;  /* 0x0000040000057882 */ /* 0x000fe20000000000 */
[----:B-1----:R-:W-:Y:S02]  /*1810*/  ULEA UR6, UR4, UR6, 0x18 ;  /* 0x0000000604067291 */ /* 0x002fe4000f8ec0ff */
[----:B------:R-:W-:-:S07]  /*1820*/  ULEA UR4, UR4, UR5, 0x18 ;  /* 0x0000000504047291 */ /* 0x000fce000f8ec0ff */
[----:B------:R-:W1:Y:S02]  /*1830*/  LDS.U8 R0, [UR6+0x1c] ;  /* 0x00001c06ff007984 */ /* 0x000e640008000000 */
[----:B-1----:R-:W-:-:S13]  /*1840*/  ISETP.NE.AND P0, PT, R0, RZ, PT ;  /* 0x000000ff0000720c */ /* 0x002fda0003f05270 */
[----:B------:R-:W-:Y:S05]  /*1850*/  @P0 BRA `(.L_x_29) ;  /* 0x0000000000580947 */ /* 0x000fea0003800000 */
[----:B------:R-:W-:-:S13]  /*1860*/  ELECT P0, URZ, PT ;  /* 0x0000000000ff782f */ /* 0x000fda0003800000 */
[----:B------:R-:W-:Y:S05]  /*1870*/  @!P0 BRA `(.L_x_30) ;  /* 0x0000000000608947 */ /* 0x000fea0003800000 */
[----:B------:R-:W-:Y:S01]  /*1880*/  UMOV UR5, 0x10 ;  /* 0x0000001000057882 */ /* 0x000fe20000000000 */
[----:B------:R-:W-:Y:S01]  /*1890*/  HFMA2 R0, -RZ, RZ, 0, 5.9604644775390625e-08 ;  /* 0x00000001ff007431 */ /* 0x000fe200000001ff */
[----:B------:R-:W-:-:S03]  /*18a0*/  MOV R2, 0xffff ;  /* 0x0000ffff00027802 */ /* 0x000fc60000000f00 */
[----:B------:R-:W-:Y:S04]  /*18b0*/  DEPBAR.LE SB1, 0x36 ;  /* 0x00009d800000791a */ /* 0x000fe80000000000 */
[----:B------:R-:W1:Y:S02]  /*18c0*/  UTCATOMSWS.FIND_AND_SET.ALIGN UP0, UR5, UR5 ;  /* 0x00000005000575e3 */ /* 0x000e640008000800 */
[----:B-1----:R-:W-:Y:S01]  /*18d0*/  MOV R3, UR5 ;  /* 0x0000000500037c02 */ /* 0x002fe20008000f00 */
[----:B------:R-:W-:Y:S06]  /*18e0*/  BRA.U UP0, `(.L_x_31) ;  /* 0x0000000100187547 */ /* 0x000fec000b800000 */
.L_x_32:
[----:B------:R-:W-:Y:S05]  /*18f0*/  NANOSLEEP 0x64 ;  /* 0x000000640000795d */ /* 0x000fea0003800000 */
[----:B------:R-:W-:-:S05]  /*1900*/  UMOV UR5, 0x10 ;  /* 0x0000001000057882 */ /* 0x000fca0000000000 */
[----:B------:R-:W-:Y:S04]  /*1910*/  DEPBAR.LE SB1, 0x36 ;  /* 0x00009d800000791a */ /* 0x000fe80000000000 */
[----:B------:R-:W1:Y:S02]  /*1920*/  UTCATOMSWS.FIND_AND_SET.ALIGN UP0, UR5, UR5 ;  /* 0x00000005000575e3 */ /* 0x000e640008000800 */
[----:B-1----:R-:W-:Y:S01]  /*1930*/  MOV R3, UR5 ;  /* 0x0000000500037c02 */ /* 0x002fe20008000f00 */
[----:B------:R-:W-:Y:S05]  /*1940*/  BRA.U !UP0, `(.L_x_32) ;  /* 0xfffffffd08e87547 */ /* 0x000fea000b83ffff */
.L_x_31:
[-C--:B------:R-:W-:Y:S02]  /*1950*/  SHF.L.U32 R2, R2, R3.reuse, RZ ;  /* 0x0000000302027219 */ /* 0x080fe400000006ff */
[----:B------:R-:W-:Y:S01]  /*1960*/  SHF.L.U32 R0, R0, R3, RZ ;  /* 0x0000000300007219 */ /* 0x000fe200000006ff */
[----:B------:R-:W-:Y:S02]  /*1970*/  IMAD.SHL.U32 R3, R3, 0x20, RZ ;  /* 0x0000002003037824 */ /* 0x000fe400078e00ff */
[----:B------:R1:W-:Y:S04]  /*1980*/  ATOMS.OR RZ, [UR6+0x14], R2 ;  /* 0x00001402ffff798c */ /* 0x0003e8000b000006 */
[----:B------:R1:W-:Y:S04]  /*1990*/  ATOMS.OR RZ, [UR6+0x18], R0 ;  /* 0x00001800ffff798c */ /* 0x0003e8000b000006 */
[----:B------:R1:W-:Y:S01]  /*19a0*/  STS [UR4+0x140e0], R3 ;  /* 0x0140e003ff007988 */ /* 0x0003e20008000804 */
[----:B------:R-:W-:Y:S05]  /*19b0*/  BRA `(.L_x_30) ;  /* 0x0000000000107947 */ /* 0x000fea0003800000 */
.L_x_29:
[----:B------:R-:W-:Y:S02]  /*19c0*/  MOV R0, 0xffffffff ;  /* 0xffffffff00007802 */ /* 0x000fe40000000f00 */
[----:B------:R-:W-:-:S03]  /*19d0*/  MOV R2, 0x1a00 ;  /* 0x00001a0000027802 */ /* 0x000fc60000000f00 */
[----:B------:R1:W-:Y:S04]  /*19e0*/  STS [UR4+0x140e0], R0 ;  /* 0x0140e000ff007988 */ /* 0x0003e80008000804 */
[----:B-1----:R-:W-:Y:S05]  /*19f0*/  CALL.REL.NOINC `($__internal_1_$__cuda_sm10x_tcgen05_guardrail_trap_phase_invalid_during_alloc) ;  /* 0x000001ac00987944 */ /* 0x002fea0003c00000 */
.L_x_30:
[----:B------:R-:W-:Y:S05]  /*1a00*/  WARPSYNC.ALL ;  /* 0x0000000000007948 */ /* 0x000fea0003800000 */
[----:B------:R-:W2:Y:S02]  /*1a10*/  LDCU UR7, c[0x0][0x384] ;  /* 0x00007080ff0777ac */ /* 0x000ea40008000800 */
[----:B--2---:R-:W-:Y:S01]  /*1a20*/  ISETP.NE.AND P0, PT, RZ, UR7, PT ;  /* 0x00000007ff007c0c */ /* 0x004fe2000bf05270 */
[----:B------:R-:W-:-:S12]  /*1a30*/  NOP ;  /* 0x0000000000007918 */ /* 0x000fd80000000000 */
[----:B------:R-:W-:Y:S05]  /*1a40*/  @!P0 EXIT ;  /* 0x000000000000894d */ /* 0x000fea0003800000 */
[----:B------:R-:W-:Y:S01]  /*1a50*/  UIADD3 UR8, UPT, UPT, UR7, 0x7f, URZ ;  /* 0x0000007f07087890 */ /* 0x000fe2000fffe0ff */
[----:B------:R-:W-:Y:S01]  /*1a60*/  BSSY.RECONVERGENT B0, `(.L_x_33) ;  /* 0x0000013000007945 */ /* 0x000fe20003800200 */
[----:B------:R-:W-:Y:S02]  /*1a70*/  ULEA UR5, UR9, 0x2, 0x1 ;  /* 0x0000000209057891 */ /* 0x000fe4000f8e08ff */
[----:B------:R-:W-:Y:S02]  /*1a80*/  USHF.R.S32.HI UR10, URZ, 0x1f, UR8 ;  /* 0x0000001fff0a7899 */ /* 0x000fe40008011408 */
[----:B------:R-:W-:Y:S02]  /*1a90*/  UIADD3 UR6, UPT, UPT, UR4, 0x8000, URZ ;  /* 0x0000800004067890 */ /* 0x000fe4000fffe0ff */
[----:B------:R-:W-:Y:S02]  /*1aa0*/  ULEA.HI UR10, UR10, UR8, URZ, 0x7 ;  /* 0x000000080a0a7291 */ /* 0x000fe4000f8f38ff */
[----:B------:R-:W-:-:S02]  /*1ab0*/  USHF.R.U32.HI UR28, URZ, 0x4, UR4 ;  /* 0x00000004ff1c7899 */ /* 0x000fc40008011604 */
[----:B------:R-:W-:Y:S02]  /*1ac0*/  ULOP3.LUT UR5, UR5, 0x1fffffe, URZ, 0xc0, !UPT ;  /* 0x01fffffe05057892 */ /* 0x000fe4000f8ec0ff */
[----:B------:R-:W-:Y:S02]  /*1ad0*/  USHF.R.U32.HI UR6, URZ, 0x4, UR6 ;  /* 0x00000004ff067899 */ /* 0x000fe40008011606 */
[----:B------:R-:W-:Y:S02]  /*1ae0*/  USHF.R.S32.HI UR10, URZ, 0x7, UR10 ;  /* 0x00000007ff0a7899 */ /* 0x000fe4000801140a */
[----:B------:R-:W-:Y:S02]  /*1af0*/  ULOP3.LUT UR28, UR28, 0x3fff, URZ, 0xc0, !UPT ;  /* 0x00003fff1c1c7892 */ /* 0x000fe4000f8ec0ff */
[----:B------:R-:W-:Y:S02]  /*1b00*/  ULOP3.LUT UR6, UR6, 0x3fff, URZ, 0xc0, !UPT ;  /* 0x00003fff06067892 */ /* 0x000fe4000f8ec0ff */
[----:B------:R-:W-:-:S02]  /*1b10*/  UISETP.LT.AND UP0, UPT, UR10, UR5, UPT ;  /* 0x000000050a00728c */ /* 0x000fc4000bf01270 */
[----:B------:R-:W-:Y:S02]  /*1b20*/  ULOP3.LUT UR28, UR28, 0x10000, URZ, 0xfc, !UPT ;  /* 0x000100001c1c7892 */ /* 0x000fe4000f8efcff */
[----:B------:R-:W-:Y:S02]  /*1b30*/  ULOP3.LUT UR8, UR6, 0x10000, URZ, 0xfc, !UPT ;  /* 0x0001000006087892 */ /* 0x000fe4000f8efcff */
[----:B------:R-:W-:Y:S01]  /*1b40*/  USEL UR5, UR10, UR5, UP0 ;  /* 0x000000050a057287 */ /* 0x000fe20008000000 */
[----:B------:R-:W-:Y:S01]  /*1b50*/  UMOV UR29, 0x40004040 ;  /* 0x40004040001d7882 */ /* 0x000fe20000000000 */
[----:B------:R-:W-:Y:S01]  /*1b60*/  UMOV UR9, 0x40004040 ;  /* 0x4000404000097882 */ /* 0x000fe20000000000 */
[----:B------:R-:W-:Y:S06]  /*1b70*/  @!P4 BRA `(.L_x_34) ;  /* 0x000000000004c947 */ /* 0x000fec0003800000 */
[----:B------:R-:W-:Y:S05]  /*1b80*/  BPT.TRAP 0x1 ;  /* 0x000000040000795c */ /* 0x000fea0000300000 */
.L_x_34:
[----:B------:R-:W-:Y:S05]  /*1b90*/  BSYNC.RECONVERGENT B0 ;  /* 0x0000000000007941 */ /* 0x000fea0003800200 */
.L_x_33:
[----:B------:R-:W-:-:S04]  /*1ba0*/  SHF.L.U32 R6, RZ, 0x1f, RZ ;  /* 0x0000001fff067819 */ /* 0x000fc800000006ff */
[----:B------:R-:W2:Y:S02]  /*1bb0*/  SYNCS.PHASECHK.TRANS64.TRYWAIT P0, [UR4+0x14000], R6 ;  /* 0x01400006ff0075a7 */ /* 0x000ea40008001104 */
[----:B--2---:R-:W-:Y:S05]  /*1bc0*/  @!P0 BRA `(.L_x_35) ;  /* 0x0000019400f88947 */ /* 0x004fea0003800000 */
.L_x_370:
[----:B------:R-:W-:Y:S05]  /*1bd0*/  BRA.U !UP1, `(.L_x_36) ;  /* 0x0000000109047547 */ /* 0x000fea000b800000 */
[----:B------:R-:W-:Y:S05]  /*1be0*/  BPT.TRAP 0x1 ;  /* 0x000000040000795c */ /* 0x000fea0000300000 */
.L_x_36:
[----:B------:R-:W2:Y:S01]  /*1bf0*/  SYNCS.PHASECHK.TRANS64.TRYWAIT P0, [UR4+0x14020], R6 ;  /* 0x01402006ff0075a7 */ /* 0x000ea20008001104 */
[----:B------:R-:W-:Y:S01]  /*1c00*/  ULOP3.LUT UR48, UR48, 0x1, URZ, 0xc0, !UPT ;  /* 0x0000000130307892 */ /* 0x000fe2000f8ec0ff */
[----:B--2---:R-:W-:Y:S11]  /*1c10*/  @!P0 BRA `(.L_x_37) ;  /* 0x0000019400fc8947 */ /* 0x004ff60003800000 */
.L_x_372:
[----:B------:R-:W-:-:S09]  /*1c20*/  UISETP.NE.U32.AND UP0, UPT, UR48, 0x1, UPT ;  /* 0x000000013000788c */ /* 0x000fd2000bf05070 */
[----:B------:R-:W-:Y:S05]  /*1c30*/  BRA.U !UP0, `(.L_x_38) ;  /* 0x0000000108047547 */ /* 0x000fea000b800000 */
[----:B------:R-:W-:Y:S05]  /*1c40*/  BPT.TRAP 0x1 ;  /* 0x000000040000795c */ /* 0x000fea0000300000 */
.L_x_38:
[----:B------:R-:W-:Y:S01]  /*1c50*/  IMAD.MOV.U32 R5, RZ, RZ, 0x1 ;  /* 0x00000001ff057424 */ /* 0x000fe200078e00ff */
[----:B------:R-:W-:Y:S01]  /*1c60*/  UIADD3 UR10, UPT, UPT, UR8, 0x2, URZ ;  /* 0x00000002080a7890 */ /* 0x000fe2000fffe0ff */
[----:B-1----:R-:W-:Y:S02]  /*1c70*/  HFMA2 R2, -RZ, RZ, 0, 0 ;  /* 0x00000000ff027431 */ /* 0x002fe400000001ff */
[----:B------:R-:W-:Y:S01]  /*1c80*/  IMAD.MOV.U32 R0, RZ, RZ, RZ ;  /* 0x000000ffff007224 */ /* 0x000fe200078e00ff */
[----:B------:R-:W-:-:S04]  /*1c90*/  SHF.L.U32 R5, R5, 0x1f, RZ ;  /* 0x0000001f05057819 */ /* 0x000fc800000006ff */
[----:B------:R-:W1:Y:S02]  /*1ca0*/  SYNCS.PHASECHK.TRANS64.TRYWAIT P0, [UR4+0x14058], R5 ;  /* 0x01405805ff0075a7 */ /* 0x000e640008001104 */
[----:B-1----:R-:W-:Y:S05]  /*1cb0*/  @!P0 BRA `(.L_x_39) ;  /* 0x0000019400ec8947 */ /* 0x002fea0003800000 */
.L_x_374:
[----:B------:R-:W-:Y:S01]  /*1cc0*/  R2UR UR13, R2 ;  /* 0x00000000020d72ca */ /* 0x000fe200000e0000 */
[----:B------:R-:W-:Y:S01]  /*1cd0*/  IMAD.MOV.U32 R2, RZ, RZ, RZ ;  /* 0x000000ffff027224 */ /* 0x000fe200078e00ff */
[----:B------:R-:W-:Y:S01]  /*1ce0*/  R2UR UR12, R0 ;  /* 0x00000000000c72ca */ /* 0x000fe200000e0000 */
[----:B------:R-:W-:Y:S01]  /*1cf0*/  IMAD.MOV.U32 R0, RZ, RZ, RZ ;  /* 0x000000ffff007224 */ /* 0x000fe200078e00ff */
[----:B------:R-:W-:Y:S02]  /*1d00*/  UIADD3 UR32, UPT, UPT, UR28, 0x2, URZ ;  /* 0x000000021c207890 */ /* 0x000fe4000fffe0ff */
[----:B------:R-:W-:Y:S01]  /*1d10*/  R2UR UR11, R2 ;  /* 0x00000000020b72ca */ /* 0x000fe200000e0000 */
[----:B------:R-:W-:Y:S01]  /*1d20*/  UIADD3 UR26, UPT, UPT, UR8, 0x4, URZ ;  /* 0x00000004081a7890 */ /* 0x000fe2000fffe0ff */
[----:B------:R-:W-:Y:S01]  /*1d30*/  R2UR UR7, R0 ;  /* 0x00000000000772ca */ /* 0x000fe200000e0000 */
[----:B------:R-:W-:Y:S02]  /*1d40*/  UIADD3 UR30, UPT, UPT, UR28, 0x4, URZ ;  /* 0x000000041c1e7890 */ /* 0x000fe4000fffe0ff */
[----:B------:R-:W-:-:S02]  /*1d50*/  UIADD3 UR14, UPT, UPT, UR8, 0x6, URZ ;  /* 0x00000006080e7890 */ /* 0x000fc4000fffe0ff */
[----:B------:R-:W-:Y:S01]  /*1d60*/  UIADD3 UR24, UPT, UPT, UR28, 0x6, URZ ;  /* 0x000000061c187890 */ /* 0x000fe2000fffe0ff */
[----:B------:R-:W-:Y:S01]  /*1d70*/  UMOV UR22, 0x0 ;  /* 0x0000000000167882 */ /* 0x000fe20000000000 */
[----:B------:R-:W-:Y:S01]  /*1d80*/  UMOV UR23, 0x8200490 ;  /* 0x0820049000177882 */ /* 0x000fe20000000000 */
[----:B------:R-:W-:Y:S01]  /*1d90*/  UMOV UR20, 0x0 ;  /* 0x0000000000147882 */ /* 0x000fe20000000000 */
[----:B------:R-:W-:Y:S01]  /*1da0*/  UMOV UR21, 0x8200490 ;  /* 0x0820049000157882 */ /* 0x000fe20000000000 */
[----:B------:R-:W-:Y:S01]  /*1db0*/  UMOV UR34, UR10 ;  /* 0x0000000a00227c82 */ /* 0x000fe20008000000 */
[----:B------:R-:W-:Y:S01]  /*1dc0*/  UMOV UR35, 0x40004040 ;  /* 0x4000404000237882 */ /* 0x000fe20000000000 */
[----:B------:R-:W-:Y:S01]  /*1dd0*/  UMOV UR33, 0x40004040 ;  /* 0x4000404000217882 */ /* 0x000fe20000000000 */
[----:B------:R-:W-:Y:S01]  /*1de0*/  UMOV UR27, 0x40004040 ;  /* 0x40004040001b7882 */ /* 0x000fe20000000000 */
[----:B------:R-:W-:Y:S01]  /*1df0*/  UMOV UR18, 0x0 ;  /* 0x0000000000127882 */ /* 0x000fe20000000000 */
[----:B------:R-:W-:Y:S01]  /*1e00*/  UMOV UR19, 0x8200490 ;  /* 0x0820049000137882 */ /* 0x000fe20000000000 */
[----:B------:R-:W-:Y:S01]  /*1e10*/  UMOV UR31, 0x40004040 ;  /* 0x40004040001f7882 */ /* 0x000fe20000000000 */
[----:B------:R2:W-:Y:S01]  /*1e20*/  UTCHMMA gdesc[UR28], gdesc[UR8], tmem[UR13], tmem[UR22], idesc[UR23], !UPT ;  /* 0x00ff16081c0075ea */ /* 0x0005e2000f80000d */
[----:B------:R-:W-:Y:S01]  /*1e30*/  UMOV UR15, 0x40004040 ;  /* 0x40004040000f7882 */ /* 0x000fe20000000000 */
[----:B------:R-:W-:Y:S01]  /*1e40*/  UMOV UR16, 0x0 ;  /* 0x0000000000107882 */ /* 0x000fe20000000000 */
[----:B------:R-:W-:Y:S01]  /*1e50*/  UMOV UR17, 0x8200490 ;  /* 0x0820049000117882 */ /* 0x000fe20000000000 */
[----:B------:R-:W-:Y:S01]  /*1e60*/  UMOV UR25, 0x40004040 ;  /* 0x4000404000197882 */ /* 0x000fe20000000000 */
[----:B------:R2:W-:Y:S01]  /*1e70*/  UTCHMMA gdesc[UR32], gdesc[UR34], tmem[UR12], tmem[UR20], idesc[UR21], UPT ;  /* 0x00ff1422200075ea */ /* 0x0005e2000b80000c */
[----:B------:R2:W-:Y:S01]  /*1e80*/  UTCHMMA gdesc[UR30], gdesc[UR26], tmem[UR11], tmem[UR18], idesc[UR19], UPT ;  /* 0x00ff121a1e0075ea */ /* 0x0005e2000b80000b */
[----:B------:R2:W-:Y:S01]  /*1e90*/  UTCHMMA gdesc[UR24], gdesc[UR14], tmem[UR7], tmem[UR16], idesc[UR17], UPT ;  /* 0x00ff100e180075ea */ /* 0x0005e2000b800007 */
[----:B------:R-:W-:-:S09]  /*1ea0*/  UISETP.NE.AND UP4, UPT, UR48, URZ, UPT ;  /* 0x000000ff3000728c */ /* 0x000fd2000bf85270 */
[----:B------:R-:W-:Y:S05]  /*1eb0*/  BRA.U UP4, `(.L_x_40) ;  /* 0x0000000104047547 */ /* 0x000fea000b800000 */
[----:B--2---:R-:W-:Y:S05]  /*1ec0*/  BPT.TRAP 0x1 ;  /* 0x000000040000795c */ /* 0x004fea0000300000 */
.L_x_40:
[----:B--2---:R-:W-:Y:S01]  /*1ed0*/  UIADD3 UR7, UPT, UPT, UR4, 0x14050, URZ ;  /* 0x0001405004077890 */ /* 0x004fe2000fffe0ff */
[----:B------:R-:W-:Y:S08]  /*1ee0*/  BSSY.RECONVERGENT B0, `(.L_x_41) ;  /* 0x0000004000007945 */ /* 0x000ff00003800200 */
[----:B------:R2:W-:Y:S01]  /*1ef0*/  UTCBAR [UR7], URZ ;  /* 0x000000ff070073e9 */ /* 0x0005e200080000ff */
[----:B------:R-:W-:Y:S05]  /*1f00*/  @!P4 BRA `(.L_x_42) ;  /* 0x000000000004c947 */ /* 0x000fea0003800000 */
[----:B--2---:R-:W-:Y:S05]  /*1f10*/  BPT.TRAP 0x1 ;  /* 0x000000040000795c */ /* 0x004fea0000300000 */
.L_x_42:
[----:B--2---:R-:W-:Y:S05]  /*1f20*/  BSYNC.RECONVERGENT B0 ;  /* 0x0000000000007941 */ /* 0x004fea0003800200 */
.L_x_41:
[----:B------:R-:W2:Y:S01]  /*1f30*/  SYNCS.PHASECHK.TRANS64.TRYWAIT P0, [UR4+0x14008], R6 ;  /* 0x01400806ff0075a7 */ /* 0x000ea20008001104 */
[----:B------:R-:W-:Y:S01]  /*1f40*/  ULOP3.LUT UR47, UR47, 0x1, URZ, 0xc0, !UPT ;  /* 0x000000012f2f7892 */ /* 0x000fe2000f8ec0ff */
[----:B--2---:R-:W-:Y:S11]  /*1f50*/  @!P0 BRA `(.L_x_43) ;  /* 0x00000194005c8947 */ /* 0x004ff60003800000 */
.L_x_376:
[----:B------:R-:W-:-:S09]  /*1f60*/  UISETP.NE.U32.AND UP0, UPT, UR47, 0x1, UPT ;  /* 0x000000012f00788c */ /* 0x000fd2000bf05070 */
[----:B------:R-:W-:Y:S05]  /*1f70*/  BRA.U !UP0, `(.L_x_44) ;  /* 0x0000000108047547 */ /* 0x000fea000b800000 */
[----:B------:R-:W-:Y:S05]  /*1f80*/  BPT.TRAP 0x1 ;  /* 0x000000040000795c */ /* 0x000fea0000300000 */
.L_x_44:
[----:B------:R-:W3:Y:S01]  /*1f90*/  SYNCS.PHASECHK.TRANS64.TRYWAIT P0, [UR4+0x14068], R5 ;  /* 0x01406805ff0075a7 */ /* 0x000ee20008001104 */
[----:B------:R-:W-:Y:S01]  /*1fa0*/  HFMA2 R2, -RZ, RZ, 0, 7.62939453125e-06 ;  /* 0x00000080ff027431 */ /* 0x000fe200000001ff */
[----:B--2---:R-:W-:Y:S02]  /*1fb0*/  MOV R3, 0x80 ;  /* 0x0000008000037802 */ /* 0x004fe40000000f00 */
[----:B------:R-:W-:Y:S01]  /*1fc0*/  MOV R0, 0x80 ;  /* 0x0000008000007802 */ /* 0x000fe20000000f00 */
[----:B---3--:R-:W-:Y:S06]  /*1fd0*/  @!P0 BRA `(.L_x_45) ;  /* 0x0000019400548947 */ /* 0x008fec0003800000 */
.L_x_378:
[----:B------:R-:W-:Y:S01]  /*1fe0*/  R2UR UR12, R2 ;  /* 0x00000000020c72ca */ /* 0x000fe200000e0000 */
[----:B------:R-:W-:Y:S01]  /*1ff0*/  IMAD.MOV.U32 R2, RZ, RZ, 0x80 ;  /* 0x00000080ff027424 */ /* 0x000fe200078e00ff */
[----:B------:R-:W-:Y:S01]  /*2000*/  R2UR UR13, R3 ;  /* 0x00000000030d72ca */ /* 0x000fe200000e0000 */
[----:B------:R-:W-:Y:S01]  /*2010*/  UIADD3 UR22, UPT, UPT, UR28, 0x400, URZ ;  /* 0x000004001c167890 */ /* 0x000fe2000fffe0ff */
[----:B------:R-:W-:Y:S01]  /*2020*/  R2UR UR11, R0 ;  /* 0x00000000000b72ca */ /* 0x000fe200000e0000 */
[----:B------:R-:W-:Y:S01]  /*2030*/  UIADD3 UR20, UPT, UPT, UR28, 0x402, URZ ;  /* 0x000004021c147890 */ /* 0x000fe2000fffe0ff */
[----:B------:R-:W-:Y:S01]  /*2040*/  R2UR UR7, R2 ;  /* 0x00000000020772ca */ /* 0x000fe200000e0000 */
[----:B------:R-:W-:Y:S02]  /*2050*/  UIADD3 UR34, UPT, UPT, UR28, 0x404, URZ ;  /* 0x000004041c227890 */ /* 0x000fe4000fffe0ff */
[----:B------:R-:W-:Y:S01]  /*2060*/  UIADD3 UR32, UPT, UPT, UR28, 0x406, URZ ;  /* 0x000004061c207890 */ /* 0x000fe2000fffe0ff */
[----:B------:R-:W-:Y:S01]  /*2070*/  UMOV UR18, 0x0 ;  /* 0x0000000000127882 */ /* 0x000fe20000000000 */
        /* <DEDUP_REMOVED lines=10> */
[----:B------:R-:W-:Y:S01]  /*2120*/  UMOV UR36, UR14 ;  /* 0x0000000e00247c82 */ /* 0x000fe20008000000 */
        /* <DEDUP_REMOVED lines=12> */
.L_x_46:
[----:B--2---:R-:W-:-:S09]  /*21f0*/  UIADD3 UR7, UPT, UPT, UR4, 0x14060, URZ ;  /* 0x0001406004077890 */ /* 0x004fd2000fffe0ff */
[----:B------:R2:W-:Y:S01]  /*2200*/  UTCBAR [UR7], URZ ;  /* 0x000000ff070073e9 */ /* 0x0005e200080000ff */
[----:B------:R-:W-:Y:S05]  /*2210*/  BRA.U !UP1, `(.L_x_47) ;  /* 0x0000000109047547 */ /* 0x000fea000b800000 */
[----:B--2---:R-:W-:Y:S05]  /*2220*/  BPT.TRAP 0x1 ;  /* 0x000000040000795c */ /* 0x004fea0000300000 */
.L_x_47:
[----:B--2---:R-:W-:-:S09]  /*2230*/  UIADD3 UR7, UPT, UPT, UR4, 0x14038, URZ ;  /* 0x0001403804077890 */ /* 0x004fd2000fffe0ff */
[----:B------:R2:W-:Y:S01]  /*2240*/  UTCBAR [UR7], URZ ;  /* 0x000000ff070073e9 */ /* 0x0005e200080000ff */
[----:B------:R-:W-:Y:S05]  /*2250*/  BRA.U !UP1, `(.L_x_48) ;  /* 0x0000000109047547 */ /* 0x000fea000b800000 */
[----:B--2---:R-:W-:Y:S05]  /*2260*/  BPT.TRAP 0x1 ;  /* 0x000000040000795c */ /* 0x004fea0000300000 */
.L_x_48:
[----:B------:R-:W3:Y:S02]  /*2270*/  SYNCS.PHASECHK.TRANS64.TRYWAIT P0, [UR4+0x14028], R6 ;  /* 0x01402806ff0075a7 */ /* 0x000ee40008001104 */
[----:B---3--:R-:W-:Y:S05]  /*2280*/  @!P0 BRA `(.L_x_49) ;  /* 0x0000019000c08947 */ /* 0x008fea0003800000 */
.L_x_380:
[----:B------:R-:W-:Y:S05]  /*2290*/  BRA.U UP5, `(.L_x_50) ;  /* 0x0000000105047547 */ /* 0x000fea000b800000 */
[----:B--2---:R-:W-:Y:S05]  /*22a0*/  BPT.TRAP 0x1 ;  /* 0x000000040000795c */ /* 0x004fea0000300000 */
.L_x_50:
[----:B------:R-:W4:Y:S02]  /*22b0*/  SYNCS.PHASECHK.TRANS64.TRYWAIT P0, [UR4+0x140a0], R5 ;  /* 0x0140a005ff0075a7 */ /* 0x000f240008001104 */
[----:B----4-:R-:W-:Y:S05]  /*22c0*/  @!P0 BRA `(.L_x_51) ;  /* 0x0000019000c88947 */ /* 0x010fea0003800000 */
.L_x_382:
[----:B------:R-:W-:Y:S05]  /*22d0*/  BRA.U UP4, `(.L_x_52) ;  /* 0x0000000104047547 */ /* 0x000fea000b800000 */
[----:B--2---:R-:W-:Y:S05]  /*22e0*/  BPT.TRAP 0x1 ;  /* 0x000000040000795c */ /* 0x004fea0000300000 */
.L_x_52:
[----:B------:R-:W5:Y:S01]  /*22f0*/  SYNCS.PHASECHK.TRANS64.TRYWAIT P0, [UR4+0x14058], R6 ;  /* 0x01405806ff0075a7 */ /* 0x000f620008001104 */
[----:B------:R-:W-:Y:S01]  /*2300*/  HFMA2 R2, -RZ, RZ, 0, 1.9073486328125e-06 ;  /* 0x00000020ff027431 */ /* 0x000fe200000001ff */
[----:B----4-:R-:W-:Y:S01]  /*2310*/  MOV R0, 0x100 ;  /* 0x0000010000007802 */ /* 0x010fe20000000f00 */
[----:B-----5:R-:W-:Y:S06]  /*2320*/  @!P0 BRA `(.L_x_53) ;  /* 0x0000019000c88947 */ /* 0x020fec0003800000 */
.L_x_384:
[----:B------:R-:W-:Y:S01]  /*2330*/  R2UR UR23, R2 ;  /* 0x00000000021772ca */ /* 0x000fe200000e0000 */
[----:B------:R-:W-:Y:S01]  /*2340*/  IMAD.MOV.U32 R2, RZ, RZ, 0x38 ;  /* 0x00000038ff027424 */ /* 0x000fe200078e00ff */
[----:B------:R-:W-:Y:S01]  /*2350*/  R2UR UR24, R0 ;  /* 0x00000000001872ca */ /* 0x000fe200000e0000 */
[----:B-1----:R-:W-:Y:S01]  /*2360*/  IMAD.MOV.U32 R4, RZ, RZ, 0x28 ;  /* 0x00000028ff047424 */ /* 0x002fe200078e00ff */
[----:B------:R-:W-:Y:S01]  /*2370*/  UIADD3 UR62, UPT, UPT, UR6, 0x400, URZ ;  /* 0x00000400063e7890 */ /* 0x000fe2000fffe0ff */
[----:B---3--:R-:W-:Y:S01]  /*2380*/  IMAD.MOV.U32 R3, RZ, RZ, 0x100 ;  /* 0x00000100ff037424 */ /* 0x008fe200078e00ff */
[----:B------:R-:W-:Y:S01]  /*2390*/  R2UR UR17, R2 ;  /* 0x00000000021172ca */ /* 0x000fe200000e0000 */
[----:B------:R-:W-:Y:S01]  /*23a0*/  IMAD.MOV.U32 R2, RZ, RZ, 0x48 ;  /* 0x00000048ff027424 */ /* 0x000fe200078e00ff */
[----:B------:R-:W-:Y:S01]  /*23b0*/  R2UR UR21, R4 ;  /* 0x00000000041572ca */ /* 0x000fe200000e0000 */
[----:B------:R-:W-:Y:S01]  /*23c0*/  IMAD.MOV.U32 R4, RZ, RZ, 0x30 ;  /* 0x00000030ff047424 */ /* 0x000fe200078e00ff */
[C---:B------:R-:W-:Y:S01]  /*23d0*/  R2UR UR22, R3.reuse ;  /* 0x00000000031672ca */ /* 0x040fe200000e0000 */
[----:B------:R-:W-:Y:S01]  /*23e0*/  IMAD.MOV.U32 R0, RZ, RZ, 0x100 ;  /* 0x00000100ff007424 */ /* 0x000fe200078e00ff */
[----:B------:R-:W-:Y:S01]  /*23f0*/  R2UR UR13, R2 ;  /* 0x00000000020d72ca */ /* 0x000fe200000e0000 */
[----:B------:R-:W-:Y:S01]  /*2400*/  IMAD.MOV.U32 R2, RZ, RZ, 0x50 ;  /* 0x00000050ff027424 */ /* 0x000fe200078e00ff */
[----:B------:R-:W-:Y:S01]  /*2410*/  R2UR UR19, R4 ;  /* 0x00000000041372ca */ /* 0x000fe200000e0000 */
[----:B------:R-:W-:Y:S01]  /*2420*/  IMAD.MOV.U32 R4, RZ, RZ, 0x40 ;  /* 0x00000040ff047424 */ /* 0x000fe200078e00ff */
[C---:B------:R-:W-:Y:S01]  /*2430*/  R2UR UR20, R3.reuse ;  /* 0x00000000031472ca */ /* 0x040fe200000e0000 */
[----:B------:R-:W-:Y:S01]  /*2440*/  UIADD3 UR60, UPT, UPT, UR6, 0x480, URZ ;  /* 0x00000480063c7890 */ /* 0x000fe2000fffe0ff */
[----:B------:R-:W-:Y:S01]  /*2450*/  R2UR UR11, R2 ;  /* 0x00000000020b72ca */ /* 0x000fe200000e0000 */
[----:B------:R-:W-:Y:S01]  /*2460*/  IMAD.MOV.U32 R2, RZ, RZ, 0x58 ;  /* 0x00000058ff027424 */ /* 0x000fe200078e00ff */
[----:B------:R-:W-:Y:S01]  /*2470*/  R2UR UR18, R0 ;  /* 0x00000000001272ca */ /* 0x000fe200000e0000 */
[----:B------:R-:W-:Y:S01]  /*2480*/  UIADD3 UR58, UPT, UPT, UR6, 0x500, URZ ;  /* 0x00000500063a7890 */ /* 0x000fe2000fffe0ff */
[----:B------:R-:W-:Y:S01]  /*2490*/  R2UR UR15, R4 ;  /* 0x00000000040f72ca */ /* 0x000fe200000e0000 */
[----:B------:R-:W-:Y:S01]  /*24a0*/  UIADD3 UR56, UPT, UPT, UR6, 0x580, URZ ;  /* 0x0000058006387890 */ /* 0x000fe2000fffe0ff */
[----:B------:R-:W-:Y:S01]  /*24b0*/  R2UR UR16, R3 ;  /* 0x00000000031072ca */ /* 0x000fe200000e0000 */
[----:B------:R-:W-:Y:S01]  /*24c0*/  UIADD3 UR54, UPT, UPT, UR6, 0x600, URZ ;  /* 0x0000060006367890 */ /* 0x000fe2000fffe0ff */
[C---:B------:R-:W-:Y:S01]  /*24d0*/  R2UR UR14, R0.reuse ;  /* 0x00000000000e72ca */ /* 0x040fe200000e0000 */
[----:B------:R-:W-:Y:S01]  /*24e0*/  UIADD3 UR52, UPT, UPT, UR6, 0x680, URZ ;  /* 0x0000068006347890 */ /* 0x000fe2000fffe0ff */
[----:B------:R-:W-:Y:S01]  /*24f0*/  R2UR UR12, R0 ;  /* 0x00000000000c72ca */ /* 0x000fe200000e0000 */
[----:B------:R-:W-:Y:S01]  /*2500*/  UIADD3 UR50, UPT, UPT, UR6, 0x700, URZ ;  /* 0x0000070006327890 */ /* 0x000fe2000fffe0ff */
[----:B--2---:R-:W-:Y:S01]  /*2510*/  R2UR UR7, R2 ;  /* 0x00000000020772ca */ /* 0x004fe200000e0000 */
[----:B------:R-:W-:Y:S01]  /*2520*/  UMOV UR42, 0x0 ;  /* 0x00000000002a7882 */ /* 0x000fe20000000000 */
[----:B------:R-:W-:Y:S01]  /*2530*/  R2UR UR10, R0 ;  /* 0x00000000000a72ca */ /* 0x000fe200000e0000 */
[----:B------:R-:W-:Y:S01]  /*2540*/  UMOV UR43, 0x8110490 ;  /* 0x08110490002b7882 */ /* 0x000fe20000000000 */
[----:B------:R-:W-:Y:S01]  /*2550*/  UIADD3 UR44, UPT, UPT, UR6, 0x780, URZ ;  /* 0x00000780062c7890 */ /* 0x000fe2000fffe0ff */
[----:B------:R-:W-:Y:S01]  /*2560*/  UMOV UR63, 0x40004040 ;  /* 0x40004040003f7882 */ /* 0x000fe20000000000 */
[----:B------:R-:W-:Y:S01]  /*2570*/  UMOV UR40, 0x0 ;  /* 0x0000000000287882 */ /* 0x000fe20000000000 */
[----:B------:R-:W-:Y:S01]  /*2580*/  UMOV UR41, 0x8110490 ;  /* 0x0811049000297882 */ /* 0x000fe20000000000 */
[----:B------:R-:W-:Y:S01]  /*2590*/  UMOV UR61, 0x40004040 ;  /* 0x40004040003d7882 */ /* 0x000fe20000000000 */
[----:B------:R-:W-:Y:S01]  /*25a0*/  UMOV UR38, 0x0 ;  /* 0x0000000000267882 */ /* 0x000fe20000000000 */
[----:B------:R-:W-:Y:S01]  /*25b0*/  UMOV UR39, 0x8110490 ;  /* 0x0811049000277882 */ /* 0x000fe20000000000 */
[----:B------:R-:W-:Y:S01]  /*25c0*/  UMOV UR59, 0x40004040 ;  /* 0x40004040003b7882 */ /* 0x000fe20000000000 */
[----:B------:R1:W-:Y:S01]  /*25d0*/  UTCHMMA tmem[UR23], gdesc[UR62], tmem[UR24], tmem[UR42], idesc[UR43], !UPT ;  /* 0x00ff2a3e170079ea */ /* 0x0003e2000f800018 */
[----:B------:R-:W-:Y:S01]  /*25e0*/  UMOV UR36, 0x0 ;  /* 0x0000000000247882 */ /* 0x000fe20000000000 */
[----:B------:R-:W-:Y:S01]  /*25f0*/  UMOV UR37, 0x8110490 ;  /* 0x0811049000257882 */ /* 0x000fe20000000000 */
[----:B------:R-:W-:Y:S01]  /*2600*/  UMOV UR57, 0x40004040 ;  /* 0x4000404000397882 */ /* 0x000fe20000000000 */
[----:B------:R1:W-:Y:S01]  /*2610*/  UTCHMMA tmem[UR21], gdesc[UR60], tmem[UR22], tmem[UR40], idesc[UR41], UPT ;  /* 0x00ff283c150079ea */ /* 0x0003e2000b800016 */
        /* <DEDUP_REMOVED lines=16> */
[----:B------:R1:W-:Y:S01]  /*2720*/  UTCHMMA tmem[UR11], gdesc[UR50], tmem[UR12], tmem[UR30], idesc[UR31], UPT ;  /* 0x00ff1e320b0079ea */ /* 0x0003e2000b80000c */
[----:B------:R1:W-:Y:S01]  /*2730*/  UTCHMMA tmem[UR7], gdesc[UR44], tmem[UR10], tmem[UR26], idesc[UR27], UPT ;  /* 0x00ff1a2c070079ea */ /* 0x0003e2000b80000a */
[----:B------:R-:W-:Y:S05]  /*2740*/  BRA.U UP5, `(.L_x_54) ;  /* 0x0000000105047547 */ /* 0x000fea000b800000 */
[----:B-1----:R-:W-:Y:S05]  /*2750*/  BPT.TRAP 0x1 ;  /* 0x000000040000795c */ /* 0x002fea0000300000 */
.L_x_54:
[----:B-1----:R-:W-:Y:S01]  /*2760*/  UIADD3 UR10, UPT, UPT, UR4, 0x14090, URZ ;  /* 0x00014090040a7890 */ /* 0x002fe2000fffe0ff */
[----:B------:R-:W-:Y:S01]  /*2770*/  HFMA2 R8, -RZ, RZ, 0, 5.9604644775390625e-08 ;  /* 0x00000001ff087431 */ /* 0x000fe200000001ff */
[----:B------:R-:W-:Y:S01]  /*2780*/  UISETP.GE.AND UP0, UPT, UR5, 0x2, UPT ;  /* 0x000000020500788c */ /* 0x000fe2000bf06270 */
[----:B------:R-:W-:Y:S01]  /*2790*/  MOV R7, RZ ;  /* 0x000000ff00077202 */ /* 0x000fe20000000f00 */
[----:B------:R-:W-:Y:S01]  /*27a0*/  UMOV UR7, URZ ;  /* 0x000000ff00077c82 */ /* 0x000fe20008000000 */
[----:B------:R-:W-:Y:S01]  /*27b0*/  UMOV UR27, 0x400 ;  /* 0x00000400001b7882 */ /* 0x000fe20000000000 */
[----:B------:R-:W-:-:S03]  /*27c0*/  UMOV UR26, 0x1 ;  /* 0x00000001001a7882 */ /* 0x000fc60000000000 */
[----:B------:R1:W-:Y:S02]  /*27d0*/  UTCBAR [UR10], URZ ;  /* 0x000000ff0a0073e9 */ /* 0x0003e400080000ff */
[----:B------:R-:W-:Y:S05]  /*27e0*/  BRA.U !UP0, `(.L_x_55) ;  /* 0x0000001108907547 */ /* 0x000fea000b800000 */
[----:B------:R-:W-:Y:S01]  /*27f0*/  CS2R R6, SRZ ;  /* 0x0000000000067805 */ /* 0x000fe2000001ff00 */
[----:B------:R-:W-:Y:S01]  /*2800*/  IMAD.MOV.U32 R8, RZ, RZ, 0x1 ;  /* 0x00000001ff087424 */ /* 0x000fe200078e00ff */
[----:B------:R-:W-:Y:S01]  /*2810*/  MOV R5, RZ ;  /* 0x000000ff00057202 */ /* 0x000fe20000000f00 */
[----:B------:R-:W-:Y:S01]  /*2820*/  UMOV UR11, 0x2 ;  /* 0x00000002000b7882 */ /* 0x000fe20000000000 */
[----:B------:R-:W-:Y:S01]  /*2830*/  UMOV UR26, 0x1 ;  /* 0x00000001001a7882 */ /* 0x000fe20000000000 */
[----:B------:R-:W-:Y:S01]  /*2840*/  UMOV UR7, URZ ;  /* 0x000000ff00077c82 */ /* 0x000fe20008000000 */
[----:B-1----:R-:W-:Y:S01]  /*2850*/  UMOV UR10, 0x1 ;  /* 0x00000001000a7882 */ /* 0x002fe20000000000 */
.L_x_74:
[----:B--2---:R-:W-:Y:S05]  /*2860*/  BRA.U !UP1, `(.L_x_56) ;  /* 0x0000000109047547 */ /* 0x004fea000b800000 */
[----:B------:R-:W-:Y:S05]  /*2870*/  BPT.TRAP 0x1 ;  /* 0x000000040000795c */ /* 0x000fea0000300000 */
.L_x_56:
[----:B------:R-:W-:Y:S01]  /*2880*/  ULEA UR12, UR11, UR4, 0x3 ;  /* 0x000000040b0c7291 */ /* 0x000fe2000f8e18ff */
[----:B------:R-:W-:Y:S01]  /*2890*/  SHF.L.U32 R4, R5, 0x1f, RZ ;  /* 0x0000001f05047819 */ /* 0x000fe200000006ff */
[----:B------:R-:W-:Y:S02]  /*28a0*/  HFMA2 R0, -RZ, RZ, 0, 0 ;  /* 0x00000000ff007431 */ /* 0x000fe400000001ff */
[----:B------:R-:W-:Y:S05]  /*28b0*/  IMAD.MOV.U32 R2, RZ, RZ, RZ ;  /* 0x000000ffff027224 */ /* 0x000fea00078e00ff */
[----:B------:R-:W1:Y:S02]  /*28c0*/  SYNCS.PHASECHK.TRANS64.TRYWAIT P0, [UR12+0x14020], R4 ;  /* 0x01402004ff0075a7 */ /* 0x000e64000800110c */
[----:B-1----:R-:W-:Y:S05]  /*28d0*/  @!P0 BRA `(.L_x_57) ;  /* 0x0000018c00748947 */ /* 0x002fea0003800000 */
.L_x_386:
[----:B------:R-:W-:Y:S01]  /*28e0*/  ULEA UR72, UR11, UR8, 0xa ;  /* 0x000000080b487291 */ /* 0x000fe2000f8e50ff */
[----:B------:R-:W-:Y:S01]  /*28f0*/  R2UR UR15, R2 ;  /* 0x00000000020f72ca */ /* 0x000fe200000e0000 */
[----:B------:R-:W-:Y:S01]  /*2900*/  UIADD3 UR32, UPT, UPT, UR28, 0x2, URZ ;  /* 0x000000021c207890 */ /* 0x000fe2000fffe0ff */
[----:B------:R-:W-:Y:S01]  /*2910*/  R2UR UR14, R0 ;  /* 0x00000000000e72ca */ /* 0x000fe200000e0000 */
[----:B------:R-:W-:Y:S01]  /*2920*/  UIADD3 UR70, UPT, UPT, UR72, 0x2, URZ ;  /* 0x0000000248467890 */ /* 0x000fe2000fffe0ff */
[----:B------:R-:W-:Y:S01]  /*2930*/  IMAD.MOV.U32 R2, RZ, RZ, RZ ;  /* 0x000000ffff027224 */ /* 0x000fe200078e00ff */
[----:B------:R-:W-:Y:S01]  /*2940*/  UIADD3 UR22, UPT, UPT, UR28, 0x4, URZ ;  /* 0x000000041c167890 */ /* 0x000fe2000fffe0ff */
[----:B------:R-:W-:Y:S01]  /*2950*/  IMAD.MOV.U32 R0, RZ, RZ, RZ ;  /* 0x000000ffff007224 */ /* 0x000fe200078e00ff */
[----:B------:R-:W-:Y:S02]  /*2960*/  UIADD3 UR68, UPT, UPT, UR72, 0x4, URZ ;  /* 0x0000000448447890 */ /* 0x000fe4000fffe0ff */
[----:B------:R-:W-:Y:S01]  /*2970*/  UIADD3 UR18, UPT, UPT, UR28, 0x6, URZ ;  /* 0x000000061c127890 */ /* 0x000fe2000fffe0ff */
[----:B------:R-:W-:Y:S01]  /*2980*/  R2UR UR13, R2 ;  /* 0x00000000020d72ca */ /* 0x000fe200000e0000 */
[----:B------:R-:W-:Y:S01]  /*2990*/  UIADD3 UR66, UPT, UPT, UR72, 0x6, URZ ;  /* 0x0000000648427890 */ /* 0x000fe2000fffe0ff */
[----:B------:R-:W-:Y:S01]  /*29a0*/  R2UR UR12, R0 ;  /* 0x00000000000c72ca */ /* 0x000fe200000e0000 */
[----:B------:R-:W-:Y:S02]  /*29b0*/  UIADD3 UR25, UPT, UPT, UR11, 0x1, URZ ;  /* 0x000000010b197890 */ /* 0x000fe4000fffe0ff */
[----:B------:R-:W-:Y:S02]  /*29c0*/  UISETP.NE.AND UP4, UPT, UR48, URZ, UPT ;  /* 0x000000ff3000728c */ /* 0x000fe4000bf85270 */
[----:B------:R-:W-:Y:S01]  /*29d0*/  UISETP.NE.AND UP0, UPT, UR25, 0x3, UPT ;  /* 0x000000031900788c */ /* 0x000fe2000bf05270 */
[----:B------:R-:W-:Y:S01]  /*29e0*/  UMOV UR34, 0x0 ;  /* 0x0000000000227882 */ /* 0x000fe20000000000 */
[----:B------:R-:W-:Y:S02]  /*29f0*/  UMOV UR35, 0x8200490 ;  /* 0x0820049000237882 */ /* 0x000fe40000000000 */
[----:B------:R-:W-:Y:S02]  /*2a00*/  USEL UR11, URZ, 0x1, UP0 ;  /* 0x00000001ff0b7887 */ /* 0x000fe40008000000 */
[----:B------:R-:W-:Y:S01]  /*2a10*/  USEL UR25, UR25, URZ, UP0 ;  /* 0x000000ff19197287 */ /* 0x000fe20008000000 */
        /* <DEDUP_REMOVED lines=8> */
[----:B------:R-:W-:Y:S01]  /*2aa0*/  UMOV UR21, 0x8200490 ;  /* 0x0820049000157882 */ /* 0x000fe20000000000 */
[----:B------:R-:W-:Y:S01]  /*2ab0*/  UMOV UR23, 0x40004040 ;  /* 0x4000404000177882 */ /* 0x000fe20000000000 */
[----:B------:R-:W-:Y:S01]  /*2ac0*/  UMOV UR69, 0x40004040 ;  /* 0x4000404000457882 */ /* 0x000fe20000000000 */
[----:B------:R-:W-:Y:S01]  /*2ad0*/  UMOV UR16, 0x0 ;  /* 0x0000000000107882 */ /* 0x000fe20000000000 */
[----:B------:R2:W-:Y:S01]  /*2ae0*/  UTCHMMA gdesc[UR22], gdesc[UR68], tmem[UR13], tmem[UR20], idesc[UR21], UPT ;  /* 0x00ff1444160075ea */ /* 0x0005e2000b80000d */
[----:B------:R-:W-:Y:S01]  /*2af0*/  UMOV UR17, 0x8200490 ;  /* 0x0820049000117882 */ /* 0x000fe20000000000 */
[----:B------:R-:W-:Y:S01]  /*2b00*/  UMOV UR19, 0x40004040 ;  /* 0x4000404000137882 */ /* 0x000fe20000000000 */
[----:B------:R-:W-:Y:S01]  /*2b10*/  LOP3.LUT R5, R5, UR11, RZ, 0x3c, !PT ;  /* 0x0000000b05057c12 */ /* 0x000fe2000f8e3cff */
[----:B------:R-:W-:Y:S02]  /*2b20*/  UMOV UR67, 0x40004040 ;  /* 0x4000404000437882 */ /* 0x000fe40000000000 */
[----:B------:R2:W-:Y:S01]  /*2b30*/  UTCHMMA gdesc[UR18], gdesc[UR66], tmem[UR12], tmem[UR16], idesc[UR17], UPT ;  /* 0x00ff1042120075ea */ /* 0x0005e2000b80000c */
[----:B------:R-:W-:Y:S05]  /*2b40*/  BRA.U UP4, `(.L_x_58) ;  /* 0x0000000104047547 */ /* 0x000fea000b800000 */
[----:B--2---:R-:W-:Y:S05]  /*2b50*/  BPT.TRAP 0x1 ;  /* 0x000000040000795c */ /* 0x004fea0000300000 */
.L_x_58:
[----:B------:R-:W-:Y:S01]  /*2b60*/  LOP3.LUT R6, R6, 0x1, RZ, 0x3c, !PT ;  /* 0x0000000106067812 */ /* 0x000fe200078e3cff */
[----:B------:R-:W-:Y:S09]  /*2b70*/  UIADD3 UR11, UPT, UPT, UR4, 0x14050, URZ ;  /* 0x00014050040b7890 */ /* 0x000ff2000fffe0ff */
[----:B------:R3:W-:Y:S01]  /*2b80*/  UTCBAR [UR11], URZ ;  /* 0x000000ff0b0073e9 */ /* 0x0007e200080000ff */
[----:B------:R-:W-:Y:S05]  /*2b90*/  BRA.U UP5, `(.L_x_59) ;  /* 0x0000000105047547 */ /* 0x000fea000b800000 */
[----:B--23--:R-:W-:Y:S05]  /*2ba0*/  BPT.TRAP 0x1 ;  /* 0x000000040000795c */ /* 0x00cfea0000300000 */
.L_x_59:
[----:B-1----:R-:W-:Y:S01]  /*2bb0*/  SHF.L.U32 R3, R8, 0x1f, RZ ;  /* 0x0000001f08037819 */ /* 0x002fe200000006ff */
[----:B------:R-:W-:Y:S03]  /*2bc0*/  UISETP.NE.AND UP3, UPT, UR47, URZ, UPT ;  /* 0x000000ff2f00728c */ /* 0x000fe6000bf65270 */
[----:B------:R-:W1:Y:S02]  /*2bd0*/  SYNCS.PHASECHK.TRANS64.TRYWAIT P0, [UR4+0x140a8], R3 ;  /* 0x0140a803ff0075a7 */ /* 0x000e640008001104 */
[----:B-1----:R-:W-:Y:S06]  /*2be0*/  @!P0 BRA `(.L_x_60) ;  /* 0x0000018800c88947 */ /* 0x002fec0003800000 */
.L_x_388:
[----:B------:R-:W-:Y:S05]  /*2bf0*/  BRA.U UP3, `(.L_x_61) ;  /* 0x0000000103047547 */ /* 0x000fea000b800000 */
[----:B--23--:R-:W-:Y:S05]  /*2c00*/  BPT.TRAP 0x1 ;  /* 0x000000040000795c */ /* 0x00cfea0000300000 */
.L_x_61:
[----:B------:R-:W-:Y:S01]  /*2c10*/  SHF.L.U32 R9, R7, 0x1f, RZ ;  /* 0x0000001f07097819 */ /* 0x000fe200000006ff */
[----:B------:R-:W-:Y:S01]  /*2c20*/  IMAD.MOV.U32 R4, RZ, RZ, 0xa0 ;  /* 0x000000a0ff047424 */ /* 0x000fe200078e00ff */
[----:B-1----:R-:W-:Y:S02]  /*2c30*/  MOV R3, 0x180 ;  /* 0x0000018000037802 */ /* 0x002fe40000000f00 */
[----:B------:R-:W1:Y:S02]  /*2c40*/  SYNCS.PHASECHK.TRANS64.TRYWAIT P0, [UR4+0x14068], R9 ;  /* 0x01406809ff0075a7 */ /* 0x000e640008001104 */
[----:B-1----:R-:W-:Y:S05]  /*2c50*/  @!P0 BRA `(.L_x_62) ;  /* 0x0000018800c48947 */ /* 0x002fea0003800000 */
.L_x_390:
[----:B------:R-:W-:Y:S01]  /*2c60*/  ULEA UR64, UR10, UR6, 0xa ;  /* 0x000000060a407291 */ /* 0x000fe2000f8e50ff */
[----:B------:R-:W-:Y:S01]  /*2c70*/  IMAD.MOV.U32 R2, RZ, RZ, 0xa8 ;  /* 0x000000a8ff027424 */ /* 0x000fe200078e00ff */
[----:B------:R-:W-:Y:S01]  /*2c80*/  UISETP.NE.U32.AND UP0, UPT, UR7, URZ, UPT ;  /* 0x000000ff0700728c */ /* 0x000fe2000bf05070 */
[----:B--2---:R-:W-:Y:S01]  /*2c90*/  R2UR UR23, R4 ;  /* 0x00000000041772ca */ /* 0x004fe200000e0000 */
[----:B------:R-:W-:Y:S01]  /*2ca0*/  UIADD3 UR62, UPT, UPT, UR64, 0x80, URZ ;  /* 0x00000080403e7890 */ /* 0x000fe2000fffe0ff */
[----:B------:R-:W-:Y:S01]  /*2cb0*/  IMAD.MOV.U32 R4, RZ, RZ, 0xb0 ;  /* 0x000000b0ff047424 */ /* 0x000fe200078e00ff */
[----:B------:R-:W-:Y:S01]  /*2cc0*/  UIADD3 UR60, UPT, UPT, UR64, 0x100, URZ ;  /* 0x00000100403c7890 */ /* 0x000fe2000fffe0ff */
[----:B------:R-:W-:Y:S01]  /*2cd0*/  R2UR UR21, R2 ;  /* 0x00000000021572ca */ /* 0x000fe200000e0000 */
[----:B------:R-:W-:Y:S01]  /*2ce0*/  UIADD3 UR58, UPT, UPT, UR64, 0x180, URZ ;  /* 0x00000180403a7890 */ /* 0x000fe2000fffe0ff */
[----:B------:R-:W-:Y:S01]  /*2cf0*/  IMAD.MOV.U32 R2, RZ, RZ, 0xb8 ;  /* 0x000000b8ff027424 */ /* 0x000fe200078e00ff */
[----:B------:R-:W-:Y:S01]  /*2d00*/  UIADD3 UR56, UPT, UPT, UR64, 0x200, URZ ;  /* 0x0000020040387890 */ /* 0x000fe2000fffe0ff */
[----:B------:R-:W-:Y:S01]  /*2d10*/  R2UR UR24, R3 ;  /* 0x00000000031872ca */ /* 0x000fe200000e0000 */
[----:B------:R-:W-:Y:S01]  /*2d20*/  UIADD3 UR54, UPT, UPT, UR64, 0x280, URZ ;  /* 0x0000028040367890 */ /* 0x000fe2000fffe0ff */
[----:B-1----:R-:W-:Y:S01]  /*2d30*/  IMAD.MOV.U32 R0, RZ, RZ, 0x180 ;  /* 0x00000180ff007424 */ /* 0x002fe200078e00ff */
[----:B------:R-:W-:Y:S01]  /*2d40*/  UIADD3 UR52, UPT, UPT, UR64, 0x300, URZ ;  /* 0x0000030040347890 */ /* 0x000fe2000fffe0ff */
[----:B------:R-:W-:Y:S01]  /*2d50*/  R2UR UR17, R2 ;  /* 0x00000000021172ca */ /* 0x000fe200000e0000 */
[----:B------:R-:W-:Y:S01]  /*2d60*/  UIADD3 UR50, UPT, UPT, UR64, 0x380, URZ ;  /* 0x0000038040327890 */ /* 0x000fe2000fffe0ff */
[----:B------:R-:W-:Y:S01]  /*2d70*/  IMAD.MOV.U32 R2, RZ, RZ, 0xc8 ;  /* 0x000000c8ff027424 */ /* 0x000fe200078e00ff */
[----:B------:R-:W-:Y:S01]  /*2d80*/  R2UR UR19, R4 ;  /* 0x00000000041372ca */ /* 0x000fe200000e0000 */
[----:B------:R-:W-:Y:S01]  /*2d90*/  IMAD.MOV.U32 R3, RZ, RZ, 0x180 ;  /* 0x00000180ff037424 */ /* 0x000fe200078e00ff */
[----:B------:R-:W-:Y:S01]  /*2da0*/  R2UR UR22, R0 ;  /* 0x00000000001672ca */ /* 0x000fe200000e0000 */
[----:B------:R-:W-:Y:S01]  /*2db0*/  IMAD.MOV.U32 R4, RZ, RZ, 0xc0 ;  /* 0x000000c0ff047424 */ /* 0x000fe200078e00ff */
[----:B------:R-:W-:Y:S01]  /*2dc0*/  R2UR UR13, R2 ;  /* 0x00000000020d72ca */ /* 0x000fe200000e0000 */
[----:B------:R-:W-:Y:S01]  /*2dd0*/  IMAD.MOV.U32 R2, RZ, RZ, 0xd0 ;  /* 0x000000d0ff027424 */ /* 0x000fe200078e00ff */
[C---:B------:R-:W-:Y:S01]  /*2de0*/  R2UR UR20, R3.reuse ;  /* 0x00000000031472ca */ /* 0x040fe200000e0000 */
[----:B------:R-:W-:Y:S01]  /*2df0*/  UMOV UR44, 0x0 ;  /* 0x00000000002c7882 */ /* 0x000fe20000000000 */
[----:B------:R-:W-:Y:S01]  /*2e00*/  R2UR UR18, R0 ;  /* 0x00000000001272ca */ /* 0x000fe200000e0000 */
[----:B------:R-:W-:Y:S01]  /*2e10*/  UMOV UR45, 0x8110490 ;  /* 0x08110490002d7882 */ /* 0x000fe20000000000 */
[----:B---3--:R-:W-:Y:S01]  /*2e20*/  R2UR UR11, R2 ;  /* 0x00000000020b72ca */ /* 0x008fe200000e0000 */
[----:B------:R-:W-:Y:S01]  /*2e30*/  IMAD.MOV.U32 R2, RZ, RZ, 0xd8 ;  /* 0x000000d8ff027424 */ /* 0x000fe200078e00ff */
[----:B------:R-:W-:Y:S01]  /*2e40*/  R2UR UR15, R4 ;  /* 0x00000000040f72ca */ /* 0x000fe200000e0000 */
[----:B------:R-:W-:Y:S01]  /*2e50*/  UMOV UR65, 0x40004040 ;  /* 0x4000404000417882 */ /* 0x000fe20000000000 */
[----:B------:R-:W-:Y:S01]  /*2e60*/  R2UR UR16, R3 ;  /* 0x00000000031072ca */ /* 0x000fe200000e0000 */
[----:B------:R1:W-:Y:S01]  /*2e70*/  UTCHMMA tmem[UR23], gdesc[UR64], tmem[UR24], tmem[UR44], idesc[UR45], UP0 ;  /* 0x00ff2c40170079ea */ /* 0x0003e20008000018 */
[C---:B------:R-:W-:Y:S01]  /*2e80*/  R2UR UR14, R0.reuse ;  /* 0x00000000000e72ca */ /* 0x040fe200000e0000 */
[----:B------:R-:W-:Y:S01]  /*2e90*/  UMOV UR42, 0x0 ;  /* 0x00000000002a7882 */ /* 0x000fe20000000000 */
[----:B------:R-:W-:Y:S01]  /*2ea0*/  R2UR UR12, R0 ;  /* 0x00000000000c72ca */ /* 0x000fe200000e0000 */
[----:B------:R-:W-:Y:S01]  /*2eb0*/  UMOV UR43, 0x8110490 ;  /* 0x08110490002b7882 */ /* 0x000fe20000000000 */
[----:B------:R-:W-:Y:S01]  /*2ec0*/  R2UR UR7, R2 ;  /* 0x00000000020772ca */ /* 0x000fe200000e0000 */
[----:B------:R-:W-:Y:S01]  /*2ed0*/  UMOV UR63, 0x40004040 ;  /* 0x40004040003f7882 */ /* 0x000fe20000000000 */
[----:B------:R-:W-:Y:S01]  /*2ee0*/  R2UR UR10, R0 ;  /* 0x00000000000a72ca */ /* 0x000fe200000e0000 */
[----:B------:R1:W-:Y:S01]  /*2ef0*/  UTCHMMA tmem[UR21], gdesc[UR62], tmem[UR22], tmem[UR42], idesc[UR43], UPT ;  /* 0x00ff2a3e150079ea */ /* 0x0003e2000b800016 */
[----:B------:R-:W-:Y:S01]  /*2f00*/  UMOV UR40, 0x0 ;  /* 0x0000000000287882 */ /* 0x000fe20000000000 */
        /* <DEDUP_REMOVED lines=21> */
[----:B------:R-:W-:Y:S02]  /*3060*/  UMOV UR51, 0x40004040 ;  /* 0x4000404000337882 */ /* 0x000fe40000000000 */
[----:B------:R1:W-:Y:S01]  /*3070*/  UTCHMMA tmem[UR7], gdesc[UR50], tmem[UR10], tmem[UR30], idesc[UR31], UPT ;  /* 0x00ff1e32070079ea */ /* 0x0003e2000b80000a */
[----:B------:R-:W-:Y:S05]  /*3080*/  BRA.U UP5, `(.L_x_63) ;  /* 0x0000000105047547 */ /* 0x000fea000b800000 */
[----:B-1----:R-:W-:Y:S05]  /*3090*/  BPT.TRAP 0x1 ;  /* 0x000000040000795c */ /* 0x002fea0000300000 */
.L_x_63:
[----:B------:R-:W-:Y:S01]  /*30a0*/  LOP3.LUT R8, R8, 0x1, RZ, 0x3c, !PT ;  /* 0x0000000108087812 */ /* 0x000fe200078e3cff */
[----:B-1----:R-:W-:Y:S09]  /*30b0*/  UIADD3 UR7, UPT, UPT, UR4, 0x14098, URZ ;  /* 0x0001409804077890 */ /* 0x002ff2000fffe0ff */
[----:B------:R1:W-:Y:S01]  /*30c0*/  UTCBAR [UR7], URZ ;  /* 0x000000ff070073e9 */ /* 0x0003e200080000ff */
[----:B------:R-:W-:Y:S05]  /*30d0*/  BRA.U !UP1, `(.L_x_64) ;  /* 0x0000000109047547 */ /* 0x000fea000b800000 */
[----:B-1----:R-:W-:Y:S05]  /*30e0*/  BPT.TRAP 0x1 ;  /* 0x000000040000795c */ /* 0x002fea0000300000 */
.L_x_64:
[----:B------:R-:W-:Y:S01]  /*30f0*/  ULEA UR13, UR26, UR4, 0x3 ;  /* 0x000000041a0d7291 */ /* 0x000fe2000f8e18ff */
[----:B------:R-:W-:Y:S01]  /*3100*/  IMAD.MOV.U32 R2, RZ, RZ, 0x80 ;  /* 0x00000080ff027424 */ /* 0x000fe200078e00ff */
[----:B------:R-:W-:Y:S01]  /*3110*/  UIADD3 UR20, UPT, UPT, UR28, 0x400, URZ ;  /* 0x000004001c147890 */ /* 0x000fe2000fffe0ff */
[----:B------:R-:W-:Y:S01]  /*3120*/  IMAD.MOV.U32 R0, RZ, RZ, 0x80 ;  /* 0x00000080ff007424 */ /* 0x000fe200078e00ff */
[----:B------:R-:W-:Y:S02]  /*3130*/  UIADD3 UR13, UPT, UPT, UR13, 0x14038, URZ ;  /* 0x000140380d0d7890 */ /* 0x000fe4000fffe0ff */
[----:B------:R-:W-:Y:S01]  /*3140*/  UIADD3 UR18, UPT, UPT, UR28, 0x402, URZ ;  /* 0x000004021c127890 */ /* 0x000fe2000fffe0ff */
[----:B------:R-:W-:Y:S01]  /*3150*/  R2UR UR12, R2 ;  /* 0x00000000020c72ca */ /* 0x000fe200000e0000 */
[----:B------:R-:W-:Y:S01]  /*3160*/  UIADD3 UR16, UPT, UPT, UR28, 0x404, URZ ;  /* 0x000004041c107890 */ /* 0x000fe2000fffe0ff */
[----:B------:R-:W-:Y:S01]  /*3170*/  R2UR UR11, R0 ;  /* 0x00000000000b72ca */ /* 0x000fe200000e0000 */
[----:B------:R-:W-:Y:S01]  /*3180*/  UIADD3 UR14, UPT, UPT, UR28, 0x406, URZ ;  /* 0x000004061c0e7890 */ /* 0x000fe2000fffe0ff */
[----:B------:R-:W-:Y:S01]  /*3190*/  R2UR UR10, R2 ;  /* 0x00000000020a72ca */ /* 0x000fe200000e0000 */
[----:B------:R-:W-:Y:S01]  /*31a0*/  UIADD3 UR24, UPT, UPT, UR26, 0x1, URZ ;  /* 0x000000011a187890 */ /* 0x000fe2000fffe0ff */
[----:B-1----:R-:W-:Y:S01]  /*31b0*/  R2UR UR7, R0 ;  /* 0x00000000000772ca */ /* 0x002fe200000e0000 */
[----:B------:R1:W-:Y:S01]  /*31c0*/  UTCBAR [UR13], URZ ;  /* 0x000000ff0d0073e9 */ /* 0x0003e200080000ff */
[----:B------:R-:W-:Y:S01]  /*31d0*/  UMOV UR73, 0x40004040 ;  /* 0x4000404000497882 */ /* 0x000fe20000000000 */
[----:B------:R-:W-:Y:S01]  /*31e0*/  UISETP.NE.AND UP0, UPT, UR24, 0x3, UPT ;  /* 0x000000031800788c */ /* 0x000fe2000bf05270 */
[----:B------:R-:W-:Y:S01]  /*31f0*/  UMOV UR30, 0x0 ;  /* 0x00000000001e7882 */ /* 0x000fe20000000000 */
[----:B------:R-:W-:Y:S02]  /*3200*/  UMOV UR31, 0x8200490 ;  /* 0x08200490001f7882 */ /* 0x000fe40000000000 */
        /* <DEDUP_REMOVED lines=16> */
[----:B------:R-:W-:Y:S02]  /*3310*/  UMOV UR15, 0x40004040 ;  /* 0x40004040000f7882 */ /* 0x000fe40000000000 */
[----:B------:R1:W-:Y:S01]  /*3320*/  UTCHMMA gdesc[UR14], gdesc[UR66], tmem[UR7], tmem[UR34], idesc[UR35], UPT ;  /* 0x00ff22420e0075ea */ /* 0x0003e2000b800007 */
[----:B------:R-:W-:Y:S05]  /*3330*/  BRA.U UP3, `(.L_x_65) ;  /* 0x0000000103047547 */ /* 0x000fea000b800000 */
[----:B-1----:R-:W-:Y:S05]  /*3340*/  BPT.TRAP 0x1 ;  /* 0x000000040000795c */ /* 0x002fea0000300000 */
.L_x_65:
[----:B-1----:R-:W-:Y:S09]  /*3350*/  UIADD3 UR7, UPT, UPT, UR4, 0x14060, URZ ;  /* 0x0001406004077890 */ /* 0x002ff2000fffe0ff */
[----:B------:R1:W-:Y:S01]  /*3360*/  UTCBAR [UR7], URZ ;  /* 0x000000ff070073e9 */ /* 0x0003e200080000ff */
[----:B------:R-:W-:Y:S05]  /*3370*/  BRA.U !UP1, `(.L_x_66) ;  /* 0x0000000109047547 */ /* 0x000fea000b800000 */
[----:B-1----:R-:W-:Y:S05]  /*3380*/  BPT.TRAP 0x1 ;  /* 0x000000040000795c */ /* 0x002fea0000300000 */
.L_x_66:
[----:B------:R-:W-:Y:S02]  /*3390*/  ULEA UR10, UR24, UR4, 0x3 ;  /* 0x00000004180a7291 */ /* 0x000fe4000f8e18ff */
[----:B------:R-:W-:Y:S02]  /*33a0*/  UIADD3 UR24, UPT, UPT, UR24, 0x1, URZ ;  /* 0x0000000118187890 */ /* 0x000fe4000fffe0ff */
[----:B-1----:R-:W-:Y:S02]  /*33b0*/  UIADD3 UR7, UPT, UPT, UR10, 0x14038, URZ ;  /* 0x000140380a077890 */ /* 0x002fe4000fffe0ff */
[----:B------:R-:W-:Y:S04]  /*33c0*/  UISETP.NE.AND UP0, UPT, UR24, 0x3, UPT ;  /* 0x000000031800788c */ /* 0x000fe8000bf05270 */
[----:B------:R-:W-:Y:S03]  /*33d0*/  USEL UR26, UR24, URZ, UP0 ;  /* 0x000000ff181a7287 */ /* 0x000fe60008000000 */
[----:B------:R1:W-:Y:S01]  /*33e0*/  UTCBAR [UR7], URZ ;  /* 0x000000ff070073e9 */ /* 0x0003e200080000ff */
[----:B------:R-:W-:Y:S08]  /*33f0*/  BRA.U !UP1, `(.L_x_67) ;  /* 0x0000000109047547 */ /* 0x000ff0000b800000 */
[----:B-1----:R-:W-:Y:S05]  /*3400*/  BPT.TRAP 0x1 ;  /* 0x000000040000795c */ /* 0x002fea0000300000 */
.L_x_67:
[----:B-1----:R-:W-:Y:S01]  /*3410*/  ULEA UR7, UR25, UR4, 0x3 ;  /* 0x0000000419077291 */ /* 0x002fe2000f8e18ff */
[----:B------:R-:W-:Y:S08]  /*3420*/  SHF.L.U32 R3, R5, 0x1f, RZ ;  /* 0x0000001f05037819 */ /* 0x000ff000000006ff */
[----:B------:R-:W1:Y:S02]  /*3430*/  SYNCS.PHASECHK.TRANS64.TRYWAIT P0, [UR7+0x14020], R3 ;  /* 0x01402003ff0075a7 */ /* 0x000e640008001107 */
[----:B-1----:R-:W-:Y:S05]  /*3440*/  @!P0 BRA `(.L_x_68) ;  /* 0x0000018000e08947 */ /* 0x002fea0003800000 */
.L_x_392:
[----:B------:R-:W-:Y:S05]  /*3450*/  BRA.U UP5, `(.L_x_69) ;  /* 0x0000000105047547 */ /* 0x000fea000b800000 */
[----:B------:R-:W-:Y:S05]  /*3460*/  BPT.TRAP 0x1 ;  /* 0x000000040000795c */ /* 0x000fea0000300000 */
.L_x_69:
[----:B-1----:R-:W-:Y:S04]  /*3470*/  SHF.L.U32 R3, R8, 0x1f, RZ ;  /* 0x0000001f08037819 */ /* 0x002fe800000006ff */
[----:B------:R-:W1:Y:S02]  /*3480*/  SYNCS.PHASECHK.TRANS64.TRYWAIT P0, [UR4+0x140a0], R3 ;  /* 0x0140a003ff0075a7 */ /* 0x000e640008001104 */
[----:B-1----:R-:W-:Y:S05]  /*3490*/  @!P0 BRA `(.L_x_70) ;  /* 0x0000018000e48947 */ /* 0x002fea0003800000 */
.L_x_394:
[----:B------:R-:W-:Y:S05]  /*34a0*/  BRA.U UP4, `(.L_x_71) ;  /* 0x0000000104047547 */ /* 0x000fea000b800000 */
[----:B------:R-:W-:Y:S05]  /*34b0*/  BPT.TRAP 0x1 ;  /* 0x000000040000795c */ /* 0x000fea0000300000 */
.L_x_71:
[----:B------:R-:W-:Y:S01]  /*34c0*/  SHF.L.U32 R4, R6, 0x1f, RZ ;  /* 0x0000001f06047819 */ /* 0x000fe200000006ff */
[----:B-1----:R-:W-:Y:S02]  /*34d0*/  HFMA2 R0, -RZ, RZ, 0, 1.52587890625e-05 ;  /* 0x00000100ff007431 */ /* 0x002fe400000001ff */
[----:B------:R-:W-:Y:S01]  /*34e0*/  IMAD.MOV.U32 R2, RZ, RZ, 0x20 ;  /* 0x00000020ff027424 */ /* 0x000fe200078e00ff */
[----:B------:R-:W1:Y:S02]  /*34f0*/  SYNCS.PHASECHK.TRANS64.TRYWAIT P0, [UR4+0x14058], R4 ;  /* 0x01405804ff0075a7 */ /* 0x000e640008001104 */
[----:B-1----:R-:W-:Y:S05]  /*3500*/  @!P0 BRA `(.L_x_72) ;  /* 0x0000018000e08947 */ /* 0x002fea0003800000 */
.L_x_396:
[----:B------:R-:W-:Y:S01]  /*3510*/  USHF.L.U32 UR27, UR25, 0xa, URZ ;  /* 0x0000000a191b7899 */ /* 0x000fe200080006ff */
[----:B------:R-:W-:Y:S01]  /*3520*/  R2UR UR23, R2 ;  /* 0x00000000021772ca */ /* 0x000fe200000e0000 */
[----:B------:R-:W-:Y:S01]  /*3530*/  IMAD.MOV.U32 R2, RZ, RZ, 0x100 ;  /* 0x00000100ff027424 */ /* 0x000fe200078e00ff */
[----:B------:R-:W-:Y:S01]  /*3540*/  R2UR UR24, R0 ;  /* 0x00000000001872ca */ /* 0x000fe200000e0000 */
[----:B------:R-:W-:Y:S01]  /*3550*/  UIADD3 UR64, UPT, UPT, UR6, UR27, URZ ;  /* 0x0000001b06407290 */ /* 0x000fe2000fffe0ff */
[----:B-1----:R-:W-:Y:S01]  /*3560*/  IMAD.MOV.U32 R3, RZ, RZ, 0x28 ;  /* 0x00000028ff037424 */ /* 0x002fe200078e00ff */
[----:B------:R-:W-:Y:S01]  /*3570*/  UMOV UR44, 0x0 ;  /* 0x00000000002c7882 */ /* 0x000fe20000000000 */
[C---:B------:R-:W-:Y:S01]  /*3580*/  R2UR UR22, R2.reuse ;  /* 0x00000000021672ca */ /* 0x040fe200000e0000 */
[----:B------:R-:W-:Y:S01]  /*3590*/  UIADD3 UR62, UPT, UPT, UR64, 0x80, URZ ;  /* 0x00000080403e7890 */ /* 0x000fe2000fffe0ff */
[----:B------:R-:W-:Y:S01]  /*35a0*/  R2UR UR20, R2 ;  /* 0x00000000021472ca */ /* 0x000fe200000e0000 */
[----:B------:R-:W-:Y:S01]  /*35b0*/  UIADD3 UR60, UPT, UPT, UR64, 0x100, URZ ;  /* 0x00000100403c7890 */ /* 0x000fe2000fffe0ff */
[----:B------:R-:W-:Y:S01]  /*35c0*/  IMAD.MOV.U32 R2, RZ, RZ, 0x40 ;  /* 0x00000040ff027424 */ /* 0x000fe200078e00ff */
[----:B------:R-:W-:Y:S01]  /*35d0*/  UIADD3 UR58, UPT, UPT, UR64, 0x180, URZ ;  /* 0x00000180403a7890 */ /* 0x000fe2000fffe0ff */
[----:B------:R-:W-:Y:S01]  /*35e0*/  IMAD.MOV.U32 R0, RZ, RZ, 0x30 ;  /* 0x00000030ff007424 */ /* 0x000fe200078e00ff */
[----:B------:R-:W-:Y:S01]  /*35f0*/  UIADD3 UR56, UPT, UPT, UR64, 0x200, URZ ;  /* 0x0000020040387890 */ /* 0x000fe2000fffe0ff */
[----:B------:R-:W-:Y:S01]  /*3600*/  R2UR UR21, R3 ;  /* 0x00000000031572ca */ /* 0x000fe200000e0000 */
[----:B------:R-:W-:Y:S01]  /*3610*/  UIADD3 UR54, UPT, UPT, UR64, 0x280, URZ ;  /* 0x0000028040367890 */ /* 0x000fe2000fffe0ff */
[----:B------:R-:W-:Y:S01]  /*3620*/  R2UR UR15, R2 ;  /* 0x00000000020f72ca */ /* 0x000fe200000e0000 */
[----:B------:R-:W-:Y:S01]  /*3630*/  UIADD3 UR52, UPT, UPT, UR64, 0x300, URZ ;  /* 0x0000030040347890 */ /* 0x000fe2000fffe0ff */
[----:B------:R-:W-:Y:S01]  /*3640*/  IMAD.MOV.U32 R2, RZ, RZ, 0x100 ;  /* 0x00000100ff027424 */ /* 0x000fe200078e00ff */
        /* <DEDUP_REMOVED lines=8> */
[----:B------:R-:W-:Y:S01]  /*36d0*/  R2UR UR18, R0 ;  /* 0x00000000001272ca */ /* 0x000fe200000e0000 */
[----:B------:R-:W-:Y:S01]  /*36e0*/  UMOV UR45, 0x8110490 ;  /* 0x08110490002d7882 */ /* 0x000fe20000000000 */
[----:B------:R-:W-:Y:S01]  /*36f0*/  R2UR UR11, R2 ;  /* 0x00000000020b72ca */ /* 0x000fe200000e0000 */
[----:B------:R-:W-:Y:S01]  /*3700*/  IMAD.MOV.U32 R2, RZ, RZ, 0x58 ;  /* 0x00000058ff027424 */ /* 0x000fe200078e00ff */
[C---:B------:R-:W-:Y:S01]  /*3710*/  R2UR UR16, R0.reuse ;  /* 0x00000000001072ca */ /* 0x040fe200000e0000 */
[----:B------:R-:W-:Y:S01]  /*3720*/  UMOV UR65, 0x40004040 ;  /* 0x4000404000417882 */ /* 0x000fe20000000000 */
[----:B------:R-:W-:Y:S01]  /*3730*/  R2UR UR13, R3 ;  /* 0x00000000030d72ca */ /* 0x000fe200000e0000 */
[----:B------:R1:W-:Y:S01]  /*3740*/  UTCHMMA tmem[UR23], gdesc[UR64], tmem[UR24], tmem[UR44], idesc[UR45], UPT ;  /* 0x00ff2c40170079ea */ /* 0x0003e2000b800018 */
[----:B------:R-:W-:Y:S01]  /*3750*/  R2UR UR12, R0 ;  /* 0x00000000000c72ca */ /* 0x000fe200000e0000 */
[----:B------:R-:W-:Y:S01]  /*3760*/  UMOV UR42, 0x0 ;  /* 0x00000000002a7882 */ /* 0x000fe20000000000 */
[----:B------:R-:W-:Y:S01]  /*3770*/  R2UR UR7, R2 ;  /* 0x00000000020772ca */ /* 0x000fe200000e0000 */
[----:B------:R-:W-:Y:S01]  /*3780*/  UMOV UR43, 0x8110490 ;  /* 0x08110490002b7882 */ /* 0x000fe20000000000 */
[----:B------:R-:W-:Y:S01]  /*3790*/  R2UR UR10, R0 ;  /* 0x00000000000a72ca */ /* 0x000fe200000e0000 */
        /* <DEDUP_REMOVED lines=28> */
.L_x_73:
[----:B-1----:R-:W-:Y:S01]  /*3960*/  UIADD3 UR12, UPT, UPT, UR4, 0x14090, URZ ;  /* 0x00014090040c7890 */ /* 0x002fe2000fffe0ff */
[----:B------:R-:W-:Y:S01]  /*3970*/  LOP3.LUT R7, R7, 0x1, RZ, 0x3c, !PT ;  /* 0x0000000107077812 */ /* 0x000fe200078e3cff */
[----:B------:R-:W-:Y:S02]  /*3980*/  UIADD3 UR11, UPT, UPT, UR25, 0x1, URZ ;  /* 0x00000001190b7890 */ /* 0x000fe4000fffe0ff */
[----:B------:R-:W-:Y:S02]  /*3990*/  UISETP.GT.U32.AND UP0, UPT, UR5, 0x2, UPT ;  /* 0x000000020500788c */ /* 0x000fe4000bf04070 */
[----:B------:R-:W-:Y:S02]  /*39a0*/  UISETP.NE.AND UP2, UPT, UR11, 0x3, UPT ;  /* 0x000000030b00788c */ /* 0x000fe4000bf45270 */
[----:B------:R-:W-:Y:S01]  /*39b0*/  UIADD3 UR5, UPT, UPT, UR5, -0x1, URZ ;  /* 0xffffffff05057890 */ /* 0x000fe2000fffe0ff */
[----:B------:R2:W-:Y:S01]  /*39c0*/  UTCBAR [UR12], URZ ;  /* 0x000000ff0c0073e9 */ /* 0x0005e200080000ff */
[----:B------:R-:W-:Y:S02]  /*39d0*/  USEL UR7, URZ, 0x1, UP2 ;  /* 0x00000001ff077887 */ /* 0x000fe40009000000 */
[----:B------:R-:W-:Y:S01]  /*39e0*/  USEL UR11, UR11, URZ, UP2 ;  /* 0x000000ff0b0b7287 */ /* 0x000fe20009000000 */
[----:B------:R-:W-:Y:S03]  /*39f0*/  UMOV UR10, UR25 ;  /* 0x00000019000a7c82 */ /* 0x000fe60008000000 */
[----:B------:R-:W-:Y:S01]  /*3a00*/  LOP3.LUT R5, R5, UR7, RZ, 0x3c, !PT ;  /* 0x0000000705057c12 */ /* 0x000fe2000f8e3cff */
[----:B------:R-:W-:Y:S01]  /*3a10*/  UMOV UR7, 0x1 ;  /* 0x0000000100077882 */ /* 0x000fe20000000000 */
[----:B------:R-:W-:Y:S05]  /*3a20*/  BRA.U UP0, `(.L_x_74) ;  /* 0xffffffed008c7547 */ /* 0x000fea000b83ffff */
.L_x_55:
[----:B------:R-:W-:Y:S04]  /*3a30*/  BSSY.RECONVERGENT B0, `(.L_x_75) ;  /* 0x0000003000007945 */ /* 0x000fe80003800200 */
[----:B------:R-:W-:Y:S05]  /*3a40*/  @!P4 BRA `(.L_x_76) ;  /* 0x000000000004c947 */ /* 0x000fea0003800000 */
[----:B-12---:R-:W-:Y:S05]  /*3a50*/  BPT.TRAP 0x1 ;  /* 0x000000040000795c */ /* 0x006fea0000300000 */
.L_x_76:
[----:B-12---:R-:W-:Y:S05]  /*3a60*/  BSYNC.RECONVERGENT B0 ;  /* 0x0000000000007941 */ /* 0x006fea0003800200 */
.L_x_75:
[----:B------:R-:W-:Y:S01]  /*3a70*/  UIADD3 UR5, UPT, UPT, UR4, 0x14010, URZ ;  /* 0x0001401004057890 */ /* 0x000fe2000fffe0ff */
[----:B------:R-:W-:Y:S08]  /*3a80*/  BSSY.RECONVERGENT B0, `(.L_x_77) ;  /* 0x0000004000007945 */ /* 0x000ff00003800200 */
[----:B------:R1:W-:Y:S01]  /*3a90*/  UTCBAR [UR5], URZ ;  /* 0x000000ff050073e9 */ /* 0x0003e200080000ff */
[----:B------:R-:W-:Y:S05]  /*3aa0*/  @!P4 BRA `(.L_x_78) ;  /* 0x000000000004c947 */ /* 0x000fea0003800000 */
[----:B-1----:R-:W-:Y:S05]  /*3ab0*/  BPT.TRAP 0x1 ;  /* 0x000000040000795c */ /* 0x002fea0000300000 */
.L_x_78:
[----:B-1----:R-:W-:Y:S05]  /*3ac0*/  BSYNC.RECONVERGENT B0 ;  /* 0x0000000000007941 */ /* 0x002fea0003800200 */
.L_x_77:
[----:B------:R-:W-:-:S09]  /*3ad0*/  UIADD3 UR5, UPT, UPT, UR4, 0x14018, URZ ;  /* 0x0001401804057890 */ /* 0x000fd2000fffe0ff */
[----:B------:R1:W-:Y:S01]  /*3ae0*/  UTCBAR [UR5], URZ ;  /* 0x000000ff050073e9 */ /* 0x0003e200080000ff */
[----:B------:R-:W-:Y:S05]  /*3af0*/  BRA.U UP5, `(.L_x_79) ;  /* 0x0000000105047547 */ /* 0x000fea000b800000 */
[----:B-1----:R-:W-:Y:S05]  /*3b00*/  BPT.TRAP 0x1 ;  /* 0x000000040000795c */ /* 0x002fea0000300000 */
.L_x_79:
[----:B------:R-:W-:-:S04]  /*3b10*/  SHF.L.U32 R3, R8, 0x1f, RZ ;  /* 0x0000001f08037819 */ /* 0x000fc800000006ff */
[----:B------:R-:W2:Y:S02]  /*3b20*/  SYNCS.PHASECHK.TRANS64.TRYWAIT P0, [UR4+0x140a8], R3 ;  /* 0x0140a803ff0075a7 */ /* 0x000ea40008001104 */
[----:B--2---:R-:W-:Y:S05]  /*3b30*/  @!P0 BRA `(.L_x_80) ;  /* 0x0000017c006c8947 */ /* 0x004fea0003800000 */
.L_x_398:
[----:B------:R-:W-:Y:S05]  /*3b40*/  BRA.U UP3, `(.L_x_81) ;  /* 0x0000000103047547 */ /* 0x000fea000b800000 */
[----:B-1----:R-:W-:Y:S05]  /*3b50*/  BPT.TRAP 0x1 ;  /* 0x000000040000795c */ /* 0x002fea0000300000 */
.L_x_81:
[----:B------:R-:W-:Y:S01]  /*3b60*/  SHF.L.U32 R7, R7, 0x1f, RZ ;  /* 0x0000001f07077819 */ /* 0x000fe200000006ff */
[----:B--2---:R-:W-:Y:S02]  /*3b70*/  HFMA2 R3, -RZ, RZ, 0, 2.288818359375e-05 ;  /* 0x00000180ff037431 */ /* 0x004fe400000001ff */
[----:B------:R-:W-:Y:S01]  /*3b80*/  IMAD.MOV.U32 R4, RZ, RZ, 0xa0 ;  /* 0x000000a0ff047424 */ /* 0x000fe200078e00ff */
[----:B------:R-:W2:Y:S02]  /*3b90*/  SYNCS.PHASECHK.TRANS64.TRYWAIT P0, [UR4+0x14068], R7 ;  /* 0x01406807ff0075a7 */ /* 0x000ea40008001104 */
[----:B--2---:R-:W-:Y:S05]  /*3ba0*/  @!P0 BRA `(.L_x_82) ;  /* 0x0000017c00688947 */ /* 0x004fea0003800000 */
.L_x_400:
[----:B------:R-:W-:Y:S01]  /*3bb0*/  IMAD.MOV.U32 R2, RZ, RZ, 0xa8 ;  /* 0x000000a8ff027424 */ /* 0x000fe200078e00ff */
[----:B------:R-:W-:Y:S01]  /*3bc0*/  R2UR UR17, R4 ;  /* 0x00000000041172ca */ /* 0x000fe200000e0000 */
[----:B------:R-:W-:Y:S01]  /*3bd0*/  IMAD.MOV.U32 R4, RZ, RZ, 0xb0 ;  /* 0x000000b0ff047424 */ /* 0x000fe200078e00ff */
[----:B------:R-:W-:Y:S01]  /*3be0*/  R2UR UR18, R3 ;  /* 0x00000000031272ca */ /* 0x000fe200000e0000 */
[----:B--2---:R-:W-:Y:S01]  /*3bf0*/  IMAD.MOV.U32 R0, RZ, RZ, 0x180 ;  /* 0x00000180ff007424 */ /* 0x004fe200078e00ff */
[----:B------:R-:W-:Y:S01]  /*3c00*/  R2UR UR15, R2 ;  /* 0x00000000020f72ca */ /* 0x000fe200000e0000 */
[----:B------:R-:W-:Y:S01]  /*3c10*/  IMAD.MOV.U32 R2, RZ, RZ, 0xb8 ;  /* 0x000000b8ff027424 */ /* 0x000fe200078e00ff */
[----:B------:R-:W-:Y:S01]  /*3c20*/  R2UR UR13, R4 ;  /* 0x00000000040d72ca */ /* 0x000fe200000e0000 */
[----:B------:R-:W-:Y:S01]  /*3c30*/  IMAD.MOV.U32 R3, RZ, RZ, 0x180 ;  /* 0x00000180ff037424 */ /* 0x000fe200078e00ff */
[----:B------:R-:W-:Y:S01]  /*3c40*/  R2UR UR16, R0 ;  /* 0x00000000001072ca */ /* 0x000fe200000e0000 */
[----:B------:R-:W-:Y:S01]  /*3c50*/  IMAD.MOV.U32 R4, RZ, RZ, 0xc0 ;  /* 0x000000c0ff047424 */ /* 0x000fe200078e00ff */
[----:B------:R-:W-:Y:S01]  /*3c60*/  R2UR UR11, R2 ;  /* 0x00000000020b72ca */ /* 0x000fe200000e0000 */
[----:B------:R-:W-:Y:S01]  /*3c70*/  IMAD.MOV.U32 R2, RZ, RZ, 0xc8 ;  /* 0x000000c8ff027424 */ /* 0x000fe200078e00ff */
[----:B------:R-:W-:Y:S01]  /*3c80*/  UIADD3 UR22, UPT, UPT, UR6, UR27, URZ ;  /* 0x0000001b06167290 */ /* 0x000fe2000fffe0ff */
[C---:B------:R-:W-:Y:S01]  /*3c90*/  R2UR UR14, R3.reuse ;  /* 0x00000000030e72ca */ /* 0x040fe200000e0000 */
[----:B------:R-:W-:Y:S01]  /*3ca0*/  UISETP.NE.U32.AND UP0, UPT, UR7, URZ, UPT ;  /* 0x000000ff0700728c */ /* 0x000fe2000bf05070 */
[----:B------:R-:W-:Y:S01]  /*3cb0*/  R2UR UR12, R0 ;  /* 0x00000000000c72ca */ /* 0x000fe200000e0000 */
[----:B------:R-:W-:Y:S01]  /*3cc0*/  UIADD3 UR54, UPT, UPT, UR22, 0x80, URZ ;  /* 0x0000008016367890 */ /* 0x000fe2000fffe0ff */
[----:B-1----:R-:W-:Y:S01]  /*3cd0*/  R2UR UR5, R2 ;  /* 0x00000000020572ca */ /* 0x002fe200000e0000 */
[----:B------:R-:W-:Y:S01]  /*3ce0*/  IMAD.MOV.U32 R2, RZ, RZ, 0xd0 ;  /* 0x000000d0ff027424 */ /* 0x000fe200078e00ff */
[----:B------:R-:W-:Y:S01]  /*3cf0*/  R2UR UR9, R4 ;  /* 0x00000000040972ca */ /* 0x000fe200000e0000 */
[----:B------:R-:W-:Y:S01]  /*3d00*/  UIADD3 UR52, UPT, UPT, UR22, 0x100, URZ ;  /* 0x0000010016347890 */ /* 0x000fe2000fffe0ff */
[----:B------:R-:W-:Y:S01]  /*3d10*/  R2UR UR10, R3 ;  /* 0x00000000030a72ca */ /* 0x000fe200000e0000 */
[----:B------:R-:W-:Y:S01]  /*3d20*/  UIADD3 UR50, UPT, UPT, UR22, 0x180, URZ ;  /* 0x0000018016327890 */ /* 0x000fe2000fffe0ff */
[----:B------:R-:W-:Y:S01]  /*3d30*/  R2UR UR19, R2 ;  /* 0x00000000021372ca */ /* 0x000fe200000e0000 */
[----:B------:R-:W-:Y:S01]  /*3d40*/  IMAD.MOV.U32 R2, RZ, RZ, 0xd8 ;  /* 0x000000d8ff027424 */ /* 0x000fe200078e00ff */
[C---:B------:R-:W-:Y:S01]  /*3d50*/  R2UR UR8, R0.reuse ;  /* 0x00000000000872ca */ /* 0x040fe200000e0000 */
[----:B------:R-:W-:Y:S01]  /*3d60*/  UIADD3 UR48, UPT, UPT, UR22, 0x200, URZ ;  /* 0x0000020016307890 */ /* 0x000fe2000fffe0ff */
[----:B------:R-:W-:Y:S01]  /*3d70*/  R2UR UR20, R0 ;  /* 0x00000000001472ca */ /* 0x000fe200000e0000 */
[----:B------:R-:W-:Y:S01]  /*3d80*/  UIADD3 UR46, UPT, UPT, UR22, 0x280, URZ ;  /* 0x00000280162e7890 */ /* 0x000fe2000fffe0ff */
[----:B------:R-:W-:Y:S01]  /*3d90*/  R2UR UR6, R2 ;  /* 0x00000000020672ca */ /* 0x000fe200000e0000 */
[----:B------:R-:W-:Y:S01]  /*3da0*/  UIADD3 UR44, UPT, UPT, UR22, 0x300, URZ ;  /* 0x00000300162c7890 */ /* 0x000fe2000fffe0ff */
[----:B------:R-:W-:Y:S01]  /*3db0*/  R2UR UR7, R0 ;  /* 0x00000000000772ca */ /* 0x000fe200000e0000 */
[----:B------:R-:W-:Y:S01]  /*3dc0*/  UMOV UR40, 0x0 ;  /* 0x0000000000287882 */ /* 0x000fe20000000000 */
[----:B------:R-:W-:Y:S01]  /*3dd0*/  UMOV UR41, 0x8110490 ;  /* 0x0811049000297882 */ /* 0x000fe20000000000 */
[----:B------:R-:W-:Y:S01]  /*3de0*/  UMOV UR23, 0x40004040 ;  /* 0x4000404000177882 */ /* 0x000fe20000000000 */
[----:B------:R-:W-:Y:S01]  /*3df0*/  UIADD3 UR42, UPT, UPT, UR22, 0x380, URZ ;  /* 0x00000380162a7890 */ /* 0x000fe2000fffe0ff */
[----:B------:R1:W-:Y:S01]  /*3e00*/  UTCHMMA tmem[UR17], gdesc[UR22], tmem[UR18], tmem[UR40], idesc[UR41], UP0 ;  /* 0x00ff2816110079ea */ /* 0x0003e20008000012 */
[----:B------:R-:W-:Y:S01]  /*3e10*/  UMOV UR38, 0x0 ;  /* 0x0000000000267882 */ /* 0x000fe20000000000 */
        /* <DEDUP_REMOVED lines=29> */
.L_x_83:
[----:B-1----:R-:W-:-:S09]  /*3ff0*/  UIADD3 UR5, UPT, UPT, UR4, 0x14098, URZ ;  /* 0x0001409804057890 */ /* 0x002fd2000fffe0ff */
[----:B------:R1:W-:Y:S01]  /*4000*/  UTCBAR [UR5], URZ ;  /* 0x000000ff050073e9 */ /* 0x0003e200080000ff */
[----:B------:R-:W-:Y:S05]  /*4010*/  BRA.U !UP1, `(.L_x_84) ;  /* 0x0000000109047547 */ /* 0x000fea000b800000 */
[----:B-1----:R-:W-:Y:S05]  /*4020*/  BPT.TRAP 0x1 ;  /* 0x000000040000795c */ /* 0x002fea0000300000 */
.L_x_84:
[----:B-1----:R-:W-:-:S04]  /*4030*/  ULEA UR5, UR26, UR4, 0x3 ;  /* 0x000000041a057291 */ /* 0x002fc8000f8e18ff */
[----:B------:R-:W-:-:S09]  /*4040*/  UIADD3 UR5, UPT, UPT, UR5, 0x14038, URZ ;  /* 0x0001403805057890 */ /* 0x000fd2000fffe0ff */
[----:B------:R1:W-:Y:S01]  /*4050*/  UTCBAR [UR5], URZ ;  /* 0x000000ff050073e9 */ /* 0x0003e200080000ff */
[----:B------:R-:W-:Y:S05]  /*4060*/  BRA.U UP4, `(.L_x_85) ;  /* 0x0000000104047547 */ /* 0x000fea000b800000 */
[----:B-1----:R-:W-:Y:S05]  /*4070*/  BPT.TRAP 0x1 ;  /* 0x000000040000795c */ /* 0x002fea0000300000 */
.L_x_85:
[----:B-1----:R-:W-:-:S09]  /*4080*/  UIADD3 UR5, UPT, UPT, UR4, 0x14050, URZ ;  /* 0x0001405004057890 */ /* 0x002fd2000fffe0ff */
[----:B------:R1:W-:Y:S01]  /*4090*/  UTCBAR [UR5], URZ ;  /* 0x000000ff050073e9 */ /* 0x0003e200080000ff */
[----:B------:R-:W-:Y:S05]  /*40a0*/  BRA.U UP3, `(.L_x_86) ;  /* 0x0000000103047547 */ /* 0x000fea000b800000 */
[----:B-1----:R-:W-:Y:S05]  /*40b0*/  BPT.TRAP 0x1 ;  /* 0x000000040000795c */ /* 0x002fea0000300000 */
.L_x_86:
[----:B------:R-:W-:-:S13]  /*40c0*/  ELECT P0, URZ, PT ;  /* 0x0000000000ff782f */ /* 0x000fda0003800000 */
[----:B-1----:R-:W-:Y:S05]  /*40d0*/  @!P0 EXIT ;  /* 0x000000000000894d */ /* 0x002fea0003800000 */
[----:B------:R-:W-:-:S09]  /*40e0*/  UIADD3 UR4, UPT, UPT, UR4, 0x14060, URZ ;  /* 0x0001406004047890 */ /* 0x000fd2000fffe0ff */
[----:B------:R1:W-:Y:S01]  /*40f0*/  UTCBAR [UR4], URZ ;  /* 0x000000ff040073e9 */ /* 0x0003e200080000ff */
[----:B------:R-:W-:Y:S01]  /*4100*/  NOP ;  /* 0x0000000000007918 */ /* 0x000fe20000000000 */
[----:B-1----:R-:W-:Y:S05]  /*4110*/  EXIT ;  /* 0x000000000000794d */ /* 0x002fea0003800000 */
.L_x_28:
[----:B------:R-:W-:-:S08]  /*4120*/  NOP ;  /* 0x0000000000007918 */ /* 0x000fd00000000000 */
[----:B------:R-:W1:-:S00]  /*4130*/  USETMAXREG.DEALLOC.CTAPOOL 0x60 ;  /* 0x00000060000079c8 */ /* 0x000e4000080e0500 */
[----:B------:R-:W2:Y:S01]  /*4140*/  S2UR UR40, SR_CTAID.X ;  /* 0x00000000002879c3 */ /* 0x000ea20000002500 */
[----:B------:R-:W3:Y:S01]  /*4150*/  LDCU UR4, c[0x0][0x380] ;  /* 0x00007000ff0477ac */ /* 0x000ee20008000800 */
[----:B--2---:R-:W-:-:S04]  /*4160*/  USHF.L.U32 UR39, UR40, 0x8, URZ ;  /* 0x0000000828277899 */ /* 0x004fc800080006ff */
[----:B---3--:R-:W-:-:S06]  /*4170*/  UISETP.GE.U32.AND UP0, UPT, UR39, UR4, UPT ;  /* 0x000000042700728c */ /* 0x008fcc000bf06070 */
[----:B------:R-:W-:-:S13]  /*4180*/  PLOP3.LUT P0, PT, PT, PT, UP0, 0x80, 0x8 ;  /* 0x000000000008781c */ /* 0x000fda0003f0f008 */
[----:B-1----:R-:W-:Y:S05]  /*4190*/  @P0 EXIT ;  /* 0x000000000000094d */ /* 0x002fea0003800000 */
[----:B------:R-:W1:Y:S01]  /*41a0*/  LDCU UR5, c[0x0][0x384] ;  /* 0x00007080ff0577ac */ /* 0x000e620008000800 */
[----:B------:R-:W2:Y:S01]  /*41b0*/  LDCU.64 UR48, c[0x0][0x358] ;  /* 0x00006b00ff3077ac */ /* 0x000ea20008000a00 */
[----:B-1----:R-:W-:-:S09]  /*41c0*/  UISETP.NE.AND UP0, UPT, UR5, URZ, UPT ;  /* 0x000000ff0500728c */ /* 0x002fd2000bf05270 */
[----:B--2---:R-:W-:Y:S05]  /*41d0*/  BRA.U UP0, `(.L_x_87) ;  /* 0x00000041004c7547 */ /* 0x004fea000b800000 */
[----:B------:R-:W-:-:S09]  /*41e0*/  UISETP.NE.AND UP0, UPT, UR38, URZ, UPT ;  /* 0x000000ff2600728c */ /* 0x000fd2000bf05270 */
[----:B------:R-:W-:Y:S05]  /*41f0*/  BRA.U UP0, `(.L_x_88) ;  /* 0x0000000100047547 */ /* 0x000fea000b800000 */
[----:B------:R-:W-:Y:S05]  /*4200*/  BPT.TRAP 0x1 ;  /* 0x000000040000795c */ /* 0x000fea0000300000 */
.L_x_88:
[----:B------:R-:W1:Y:S01]  /*4210*/  S2R R16, SR_CgaCtaId ;  /* 0x0000000000107919 */ /* 0x000e620000008800 */
[----:B------:R-:W-:Y:S01]  /*4220*/  IMAD.MOV.U32 R3, RZ, RZ, 0x1 ;  /* 0x00000001ff037424 */ /* 0x000fe200078e00ff */
[----:B------:R-:W-:Y:S02]  /*4230*/  MOV R5, 0x400 ;  /* 0x0000040000057802 */ /* 0x000fe40000000f00 */
[----:B------:R-:W-:Y:S02]  /*4240*/  LOP3.LUT P1, R17, R18, 0x7f, RZ, 0xc0, !PT ;  /* 0x0000007f12117812 */ /* 0x000fe4000782c0ff */
[----:B------:R-:W-:Y:S02]  /*4250*/  SHF.L.U32 R3, R3, 0x1f, RZ ;  /* 0x0000001f03037819 */ /* 0x000fe400000006ff */
[----:B-1----:R-:W-:-:S04]  /*4260*/  LEA R16, R16, R5, 0x18 ;  /* 0x0000000510107211 */ /* 0x002fc800078ec0ff */
[----:B------:R-:W1:Y:S02]  /*4270*/  SYNCS.PHASECHK.TRANS64.TRYWAIT P0, [R16+URZ+0x140c0], R3 ;  /* 0x0140c003100075a7 */ /* 0x000e6400080011ff */
[----:B-1----:R-:W-:Y:S05]  /*4280*/  @!P0 BRA `(.L_x_89) ;  /* 0x0000017400c88947 */ /* 0x002fea0003800000 */
.L_x_401:
[----:B------:R-:W-:Y:S04]  /*4290*/  BSSY.RECONVERGENT B6, `(.L_x_90) ;  /* 0x000023c000067945 */ /* 0x000fe80003800200 */
[----:B------:R-:W-:Y:S05]  /*42a0*/  @P1 BRA `(.L_x_91) ;  /* 0x0000002000e81947 */ /* 0x000fea0003800000 */
[----:B------:R-:W2:Y:S01]  /*42b0*/  S2UR UR4, SR_CTAID.Z ;  /* 0x00000000000479c3 */ /* 0x000ea20000002700 */
[----:B------:R-:W2:Y:S01]  /*42c0*/  LDCU UR7, c[0x0][0x370] ;  /* 0x00006e00ff0777ac */ /* 0x000ea20008000800 */
[----:B------:R-:W3:Y:S06]  /*42d0*/  LDCU UR5, c[0x0][0x374] ;  /* 0x00006e80ff0577ac */ /* 0x000eec0008000800 */
[----:B------:R-:W4:Y:S01]  /*42e0*/  S2UR UR6, SR_CTAID.Y ;  /* 0x00000000000679c3 */ /* 0x000f220000002600 */
[----:B--2---:R-:W-:-:S04]  /*42f0*/  UIMAD UR4, UR7, UR4, URZ ;  /* 0x00000004070472a4 */ /* 0x004fc8000f8e02ff */
[----:B------:R-:W-:Y:S02]  /*4300*/  UIADD3 UR4, UPT, UPT, URZ, -UR4, URZ ;  /* 0x80000004ff047290 */ /* 0x000fe4000fffe0ff */
[----:B----4-:R-:W-:Y:S02]  /*4310*/  UIMAD UR6, UR7, UR6, UR40 ;  /* 0x00000006070672a4 */ /* 0x010fe4000f8e0228 */
[----:B---3--:R-:W-:-:S04]  /*4320*/  UIMAD UR4, UR4, UR5, URZ ;  /* 0x00000005040472a4 */ /* 0x008fc8000f8e02ff */
[----:B------:R-:W-:-:S09]  /*4330*/  UISETP.NE.AND UP0, UPT, UR6, UR4, UPT ;  /* 0x000000040600728c */ /* 0x000fd2000bf05270 */
[----:B------:R-:W-:Y:S05]  /*4340*/  BRA.U UP0, `(.L_x_91) ;  /* 0x0000002100c07547 */ /* 0x000fea000b800000 */
[----:B------:R-:W2:Y:S01]  /*4350*/  LDC.64 R8, c[0x4][0xa0] ;  /* 0x01002800ff087b82 */ /* 0x000ea20000000a00 */
[----:B------:R-:W-:Y:S01]  /*4360*/  MOV R25, 0x0 ;  /* 0x0000000000197802 */ /* 0x000fe20000000f00 */
[----:B------:R-:W3:Y:S01]  /*4370*/  LDCU.64 UR4, c[0x4][0xd0] ;  /* 0x01001a00ff0477ac */ /* 0x000ee20008000a00 */
[----:B------:R-:W-:Y:S01]  /*4380*/  IADD3 R24, P0, PT, R22, 0x8, RZ ;  /* 0x0000000816187810 */ /* 0x000fe20007f1e0ff */
[----:B------:R-:W-:Y:S01]  /*4390*/  IMAD.MOV.U32 R6, RZ, RZ, R22 ;  /* 0x000000ffff067224 */ /* 0x000fe200078e0016 */
[----:B------:R-:W-:-:S03]  /*43a0*/  MOV R7, R19 ;  /* 0x0000001300077202 */ /* 0x000fc60000000f00 */
[----:B-1----:R1:W4:Y:S01]  /*43b0*/  LDC.64 R2, c[0x4][R25] ;  /* 0x0100000019027b82 */ /* 0x0023220000000a00 */
[----:B------:R-:W-:Y:S02]  /*43c0*/  IMAD.X R23, RZ, RZ, R19, P0 ;  /* 0x000000ffff177224 */ /* 0x000fe400000e0613 */
[----:B---3--:R-:W-:Y:S01]  /*43d0*/  IMAD.U32 R4, RZ, RZ, UR4 ;  /* 0x00000004ff047e24 */ /* 0x008fe2000f8e00ff */
[----:B------:R-:W-:Y:S01]  /*43e0*/  MOV R5, UR5 ;  /* 0x0000000500057c02 */ /* 0x000fe20008000f00 */
[----:B--2---:R1:W-:Y:S04]  /*43f0*/  STL.64 [R1], R8 ;  /* 0x0000000801007387 */ /* 0x0043e80000100a00 */
[----:B------:R-:W-:-:S07]  /*4400*/  LEPC R20, `(.L_x_92) ;  /* 0x000000001014794e */ /* 0x000fce0000000000 */
[----:B-1--4-:R-:W-:Y:S05]  /*4410*/  CALL.ABS.NOINC R2 ;  /* 0x0000000002007343 */ /* 0x012fea0003c00000 */
.L_x_92:
[----:B------:R-:W-:Y:S01]  /*4420*/  IMAD.MOV.U32 R2, RZ, RZ, 0x3 ;  /* 0x00000003ff027424 */ /* 0x000fe200078e00ff */
[----:B------:R1:W2:Y:S01]  /*4430*/  LDC.64 R8, c[0x4][R25] ;  /* 0x0100000019087b82 */ /* 0x0002a20000000a00 */
[----:B------:R-:W-:Y:S01]  /*4440*/  IMAD.MOV.U32 R3, RZ, RZ, 0x4 ;  /* 0x00000004ff037424 */ /* 0x000fe200078e00ff */
[----:B------:R-:W3:Y:S01]  /*4450*/  LDCU.64 UR4, c[0x4][0xe8] ;  /* 0x01001d00ff0477ac */ /* 0x000ee20008000a00 */
[----:B------:R-:W-:Y:S01]  /*4460*/  MOV R6, R24 ;  /* 0x0000001800067202 */ /* 0x000fe20000000f00 */
[----:B------:R1:W-:Y:S01]  /*4470*/  STL [R1+0x10], R2 ;  /* 0x0000100201007387 */ /* 0x0003e20000100800 */
[----:B------:R-:W-:-:S03]  /*4480*/  MOV R7, R23 ;  /* 0x0000001700077202 */ /* 0x000fc60000000f00 */
[----:B------:R1:W-:Y:S01]  /*4490*/  STL.64 [R1+0x8], R2 ;  /* 0x0000080201007387 */ /* 0x0003e20000100a00 */
[----:B---3--:R-:W-:Y:S01]  /*44a0*/  MOV R4, UR4 ;  /* 0x0000000400047c02 */ /* 0x008fe20008000f00 */
[----:B------:R-:W-:Y:S02]  /*44b0*/  IMAD.U32 R5, RZ, RZ, UR5 ;  /* 0x00000005ff057e24 */ /* 0x000fe4000f8e00ff */
[----:B------:R-:W-:-:S07]  /*44c0*/  LEPC R20, `(.L_x_93) ;  /* 0x000000001014794e */ /* 0x000fce0000000000 */
[----:B-12---:R-:W-:Y:S05]  /*44d0*/  CALL.ABS.NOINC R8 ;  /* 0x0000000008007343 */ /* 0x006fea0003c00000 */
.L_x_93:
[----:B------:R1:W2:Y:S01]  /*44e0*/  LDC.64 R2, c[0x4][R25] ;  /* 0x0100000019027b82 */ /* 0x0002a20000000a00 */
[----:B------:R-:W3:Y:S01]  /*44f0*/  LDCU.64 UR4, c[0x4][0xe0] ;  /* 0x01001c00ff0477ac */ /* 0x000ee20008000a00 */
[----:B------:R-:W-:Y:S01]  /*4500*/  CS2R R6, SRZ ;  /* 0x0000000000067805 */ /* 0x000fe2000001ff00 */
[----:B---3--:R-:W-:Y:S01]  /*4510*/  IMAD.U32 R4, RZ, RZ, UR4 ;  /* 0x00000004ff047e24 */ /* 0x008fe2000f8e00ff */
[----:B------:R-:W-:-:S04]  /*4520*/  MOV R5, UR5 ;  /* 0x0000000500057c02 */ /* 0x000fc80008000f00 */
[----:B------:R-:W-:-:S07]  /*4530*/  LEPC R20, `(.L_x_94) ;  /* 0x000000001014794e */ /* 0x000fce0000000000 */
[----:B-12---:R-:W-:Y:S05]  /*4540*/  CALL.ABS.NOINC R2 ;  /* 0x0000000002007343 */ /* 0x006fea0003c00000 */
.L_x_94:
[----:B------:R1:W2:Y:S01]  /*4550*/  LDC.64 R2, c[0x4][R25] ;  /* 0x0100000019027b82 */ /* 0x0002a20000000a00 */
[----:B------:R-:W3:Y:S01]  /*4560*/  LDCU.64 UR4, c[0x4][0xf0] ;  /* 0x01001e00ff0477ac */ /* 0x000ee20008000a00 */
[----:B------:R-:W-:Y:S01]  /*4570*/  CS2R R6, SRZ ;  /* 0x0000000000067805 */ /* 0x000fe2000001ff00 */
[----:B---3--:R-:W-:Y:S01]  /*4580*/  IMAD.U32 R4, RZ, RZ, UR4 ;  /* 0x00000004ff047e24 */ /* 0x008fe2000f8e00ff */
[----:B------:R-:W-:-:S04]  /*4590*/  MOV R5, UR5 ;  /* 0x0000000500057c02 */ /* 0x000fc80008000f00 */
[----:B------:R-:W-:-:S07]  /*45a0*/  LEPC R20, `(.L_x_95) ;  /* 0x000000001014794e */ /* 0x000fce0000000000 */
[----:B-12---:R-:W-:Y:S05]  /*45b0*/  CALL.ABS.NOINC R2 ;  /* 0x0000000002007343 */ /* 0x006fea0003c00000 */
.L_x_95:
[----:B------:R1:W2:Y:S01]  /*45c0*/  LDC.64 R2, c[0x4][R25] ;  /* 0x0100000019027b82 */ /* 0x0002a20000000a00 */
[----:B------:R-:W3:Y:S01]  /*45d0*/  LDCU.64 UR4, c[0x4][0xf8] ;  /* 0x01001f00ff0477ac */ /* 0x000ee20008000a00 */
[----:B------:R-:W-:Y:S01]  /*45e0*/  CS2R R6, SRZ ;  /* 0x0000000000067805 */ /* 0x000fe2000001ff00 */
[----:B---3--:R-:W-:Y:S01]  /*45f0*/  IMAD.U32 R4, RZ, RZ, UR4 ;  /* 0x00000004ff047e24 */ /* 0x008fe2000f8e00ff */
[----:B------:R-:W-:-:S04]  /*4600*/  MOV R5, UR5 ;  /* 0x0000000500057c02 */ /* 0x000fc80008000f00 */
[----:B------:R-:W-:-:S07]  /*4610*/  LEPC R20, `(.L_x_96) ;  /* 0x000000001014794e */ /* 0x000fce0000000000 */
[----:B-12---:R-:W-:Y:S05]  /*4620*/  CALL.ABS.NOINC R2 ;  /* 0x0000000002007343 */ /* 0x006fea0003c00000 */
.L_x_96:
[----:B------:R-:W-:Y:S01]  /*4630*/  HFMA2 R0, -RZ, RZ, 0, 9.5367431640625e-07 ;  /* 0x00000010ff007431 */ /* 0x000fe200000001ff */
[----:B------:R1:W2:Y:S01]  /*4640*/  LDC.64 R2, c[0x4][R25] ;  /* 0x0100000019027b82 */ /* 0x0002a20000000a00 */
[----:B------:R-:W3:Y:S01]  /*4650*/  LDCU.64 UR4, c[0x4][0xc8] ;  /* 0x01001900ff0477ac */ /* 0x000ee20008000a00 */
[----:B------:R-:W-:Y:S01]  /*4660*/  MOV R6, R22 ;  /* 0x0000001600067202 */ /* 0x000fe20000000f00 */
[----:B------:R-:W-:Y:S01]  /*4670*/  IMAD.MOV.U32 R7, RZ, RZ, R19 ;  /* 0x000000ffff077224 */ /* 0x000fe200078e0013 */
[----:B------:R1:W-:Y:S01]  /*4680*/  STL [R1], R0 ;  /* 0x0000000001007387 */ /* 0x0003e20000100800 */
[----:B---3--:R-:W-:Y:S01]  /*4690*/  MOV R4, UR4 ;  /* 0x0000000400047c02 */ /* 0x008fe20008000f00 */
[----:B------:R-:W-:-:S04]  /*46a0*/  IMAD.U32 R5, RZ, RZ, UR5 ;  /* 0x00000005ff057e24 */ /* 0x000fc8000f8e00ff */
[----:B------:R-:W-:-:S07]  /*46b0*/  LEPC R20, `(.L_x_97) ;  /* 0x000000001014794e */ /* 0x000fce0000000000 */
[----:B-12---:R-:W-:Y:S05]  /*46c0*/  CALL.ABS.NOINC R2 ;  /* 0x0000000002007343 */ /* 0x006fea0003c00000 */
.L_x_97:
[----:B------:R-:W1:Y:S01]  /*46d0*/  S2R R3, SR_SWINHI ;  /* 0x0000000000037919 */ /* 0x000e620000002f00 */
[----:B------:R-:W2:Y:S01]  /*46e0*/  LDCU.64 UR4, c[0x4][0x100] ;  /* 0x01002000ff0477ac */ /* 0x000ea20008000a00 */
[----:B------:R-:W-:Y:S02]  /*46f0*/  MOV R6, R22 ;  /* 0x0000001600067202 */ /* 0x000fe40000000f00 */
[----:B------:R-:W-:Y:S01]  /*4700*/  MOV R7, R19 ;  /* 0x0000001300077202 */ /* 0x000fe20000000f00 */
[----:B--2---:R-:W-:Y:S02]  /*4710*/  IMAD.U32 R4, RZ, RZ, UR4 ;  /* 0x00000004ff047e24 */ /* 0x004fe4000f8e00ff */
[----:B------:R-:W-:Y:S01]  /*4720*/  IMAD.U32 R5, RZ, RZ, UR5 ;  /* 0x00000005ff057e24 */ /* 0x000fe2000f8e00ff */
[----:B------:R-:W-:Y:S02]  /*4730*/  MOV R8, R16 ;  /* 0x0000001000087202 */ /* 0x000fe40000000f00 */
[----:B-1----:R-:W-:-:S02]  /*4740*/  MOV R9, R3 ;  /* 0x0000000300097202 */ /* 0x002fc40000000f00 */
[----:B------:R1:W2:Y:S03]  /*4750*/  LDC.64 R2, c[0x4][R25] ;  /* 0x0100000019027b82 */ /* 0x0002a60000000a00 */
[----:B------:R1:W-:Y:S02]  /*4760*/  STL.64 [R1], R8 ;  /* 0x0000000801007387 */ /* 0x0003e40000100a00 */
[----:B------:R-:W-:-:S07]  /*4770*/  LEPC R20, `(.L_x_98) ;  /* 0x000000001014794e */ /* 0x000fce0000000000 */
[----:B-12---:R-:W-:Y:S05]  /*4780*/  CALL.ABS.NOINC R2 ;  /* 0x0000000002007343 */ /* 0x006fea0003c00000 */
.L_x_98:
[----:B------:R-:W1:Y:S01]  /*4790*/  LDC.64 R8, c[0x4][0xd8] ;  /* 0x01003600ff087b82 */ /* 0x000e620000000a00 */
[----:B------:R-:W2:Y:S01]  /*47a0*/  LDCU.64 UR4, c[0x4][0xd0] ;  /* 0x01001a00ff0477ac */ /* 0x000ea20008000a00 */
[----:B------:R-:W-:Y:S02]  /*47b0*/  MOV R6, R22 ;  /* 0x0000001600067202 */ /* 0x000fe40000000f00 */
[----:B------:R-:W-:-:S04]  /*47c0*/  MOV R7, R19 ;  /* 0x0000001300077202 */ /* 0x000fc80000000f00 */
[----:B------:R3:W4:Y:S01]  /*47d0*/  LDC.64 R2, c[0x4][R25] ;  /* 0x0100000019027b82 */ /* 0x0007220000000a00 */
[----:B--2---:R-:W-:Y:S02]  /*47e0*/  IMAD.U32 R4, RZ, RZ, UR4 ;  /* 0x00000004ff047e24 */ /* 0x004fe4000f8e00ff */
[----:B------:R-:W-:Y:S01]  /*47f0*/  IMAD.U32 R5, RZ, RZ, UR5 ;  /* 0x00000005ff057e24 */ /* 0x000fe2000f8e00ff */
[----:B-1----:R3:W-:Y:S04]  /*4800*/  STL.64 [R1], R8 ;  /* 0x0000000801007387 */ /* 0x0027e80000100a00 */
[----:B------:R-:W-:-:S07]  /*4810*/  LEPC R20, `(.L_x_99) ;  /* 0x000000001014794e */ /* 0x000fce0000000000 */
[----:B---34-:R-:W-:Y:S05]  /*4820*/  CALL.ABS.NOINC R2 ;  /* 0x0000000002007343 */ /* 0x018fea0003c00000 */
.L_x_99:
[----:B------:R-:W-:Y:S01]  /*4830*/  HFMA2 R0, -RZ, RZ, 0, 2.384185791015625e-06 ;  /* 0x00000028ff007431 */ /* 0x000fe200000001ff */
        /* <DEDUP_REMOVED lines=9> */
.L_x_100:
        /* <DEDUP_REMOVED lines=10> */
.L_x_101:
[----:B------:R1:W2:Y:S01]  /*4970*/  LDC.64 R2, c[0x4][R25] ;  /* 0x0100000019027b82 */ /* 0x0002a20000000a00 */
[----:B------:R-:W3:Y:S01]  /*4980*/  LDCU.64 UR4, c[0x4][0xe0] ;  /* 0x01001c00ff0477ac */ /* 0x000ee20008000a00 */
[----:B------:R-:W-:Y:S01]  /*4990*/  CS2R R6, SRZ ;  /* 0x0000000000067805 */ /* 0x000fe2000001ff00 */
[----:B---3--:R-:W-:Y:S01]  /*49a0*/  IMAD.U32 R4, RZ, RZ, UR4 ;  /* 0x00000004ff047e24 */ /* 0x008fe2000f8e00ff */
[----:B------:R-:W-:-:S04]  /*49b0*/  MOV R5, UR5 ;  /* 0x0000000500057c02 */ /* 0x000fc80008000f00 */
[----:B------:R-:W-:-:S07]  /*49c0*/  LEPC R20, `(.L_x_102) ;  /* 0x000000001014794e */ /* 0x000fce0000000000 */
[----:B-12---:R-:W-:Y:S05]  /*49d0*/  CALL.ABS.NOINC R2 ;  /* 0x0000000002007343 */ /* 0x006fea0003c00000 */
.L_x_102:
[----:B------:R-:W-:Y:S01]  /*49e0*/  HFMA2 R0, -RZ, RZ, 0, 4.76837158203125e-07 ;  /* 0x00000008ff007431 */ /* 0x000fe200000001ff */
        /* <DEDUP_REMOVED lines=9> */
.L_x_103:
[----:B------:R-:W-:Y:S01]  /*4a80*/  HFMA2 R0, -RZ, RZ, 0, 2.6226043701171875e-06 ;  /* 0x0000002cff007431 */ /* 0x000fe200000001ff */
        /* <DEDUP_REMOVED lines=9> */
.L_x_104:
[----:B------:R1:W2:Y:S01]  /*4b20*/  LDC.64 R2, c[0x4][R25] ;  /* 0x0100000019027b82 */ /* 0x0002a20000000a00 */
[----:B------:R-:W3:Y:S01]  /*4b30*/  LDCU.64 UR4, c[0x4][0xe0] ;  /* 0x01001c00ff0477ac */ /* 0x000ee20008000a00 */
[----:B------:R-:W-:Y:S01]  /*4b40*/  CS2R R6, SRZ ;  /* 0x0000000000067805 */ /* 0x000fe2000001ff00 */
[----:B---3--:R-:W-:Y:S01]  /*4b50*/  IMAD.U32 R4, RZ, RZ, UR4 ;  /* 0x00000004ff047e24 */ /* 0x008fe2000f8e00ff */
[----:B------:R-:W-:-:S04]  /*4b60*/  MOV R5, UR5 ;  /* 0x0000000500057c02 */ /* 0x000fc80008000f00 */
[----:B------:R-:W-:-:S07]  /*4b70*/  LEPC R20, `(.L_x_105) ;  /* 0x000000001014794e */ /* 0x000fce0000000000 */
[----:B-12---:R-:W-:Y:S05]  /*4b80*/  CALL.ABS.NOINC R2 ;  /* 0x0000000002007343 */ /* 0x006fea0003c00000 */
.L_x_105:
        /* <DEDUP_REMOVED lines=10> */
.L_x_106:
[----:B------:R-:W-:Y:S01]  /*4c30*/  HFMA2 R0, -RZ, RZ, 0, 2.443790435791015625e-06 ;  /* 0x00000029ff007431 */ /* 0x000fe200000001ff */
        /* <DEDUP_REMOVED lines=9> */
.L_x_107:
        /* <DEDUP_REMOVED lines=10> */
.L_x_108:
        /* <DEDUP_REMOVED lines=10> */
.L_x_109:
[----:B------:R1:W2:Y:S01]  /*4e10*/  LDC.64 R2, c[0x4][R25] ;  /* 0x0100000019027b82 */ /* 0x0002a20000000a00 */
[----:B------:R-:W3:Y:S01]  /*4e20*/  LDCU.64 UR4, c[0x4][0xe0] ;  /* 0x01001c00ff0477ac */ /* 0x000ee20008000a00 */
[----:B------:R-:W-:Y:S01]  /*4e30*/  CS2R R6, SRZ ;  /* 0x0000000000067805 */ /* 0x000fe2000001ff00 */
[----:B---3--:R-:W-:Y:S01]  /*4e40*/  IMAD.U32 R4, RZ, RZ, UR4 ;  /* 0x00000004ff047e24 */ /* 0x008fe2000f8e00ff */
[----:B------:R-:W-:-:S04]  /*4e50*/  MOV R5, UR5 ;  /* 0x0000000500057c02 */ /* 0x000fc80008000f00 */
[----:B------:R-:W-:-:S07]  /*4e60*/  LEPC R20, `(.L_x_110) ;  /* 0x000000001014794e */ /* 0x000fce0000000000 */
[----:B-12---:R-:W-:Y:S05]  /*4e70*/  CALL.ABS.NOINC R2 ;  /* 0x0000000002007343 */ /* 0x006fea0003c00000 */
.L_x_110:
[----:B------:R-:W-:Y:S01]  /*4e80*/  HFMA2 R0, -RZ, RZ, 0, 3.814697265625e-06 ;  /* 0x00000040ff007431 */ /* 0x000fe200000001ff */
        /* <DEDUP_REMOVED lines=9> */
.L_x_111:
        /* <DEDUP_REMOVED lines=10> */
.L_x_112:
[----:B------:R1:W2:Y:S01]  /*4fc0*/  LDC.64 R2, c[0x4][R25] ;  /* 0x0100000019027b82 */ /* 0x0002a20000000a00 */
[----:B------:R-:W3:Y:S01]  /*4fd0*/  LDCU.64 UR4, c[0x4][0xe0] ;  /* 0x01001c00ff0477ac */ /* 0x000ee20008000a00 */
[----:B------:R-:W-:Y:S01]  /*4fe0*/  CS2R R6, SRZ ;  /* 0x0000000000067805 */ /* 0x000fe2000001ff00 */
[----:B---3--:R-:W-:Y:S01]  /*4ff0*/  IMAD.U32 R4, RZ, RZ, UR4 ;  /* 0x00000004ff047e24 */ /* 0x008fe2000f8e00ff */
[----:B------:R-:W-:-:S04]  /*5000*/  MOV R5, UR5 ;  /* 0x0000000500057c02 */ /* 0x000fc80008000f00 */
[----:B------:R-:W-:-:S07]  /*5010*/  LEPC R20, `(.L_x_113) ;  /* 0x000000001014794e */ /* 0x000fce0000000000 */
[----:B-12---:R-:W-:Y:S05]  /*5020*/  CALL.ABS.NOINC R2 ;  /* 0x0000000002007343 */ /* 0x006fea0003c00000 */
.L_x_113:
[----:B------:R-:W-:Y:S01]  /*5030*/  HFMA2 R0, -RZ, RZ, 0, 5.9604644775390625e-08 ;  /* 0x00000001ff007431 */ /* 0x000fe200000001ff */
        /* <DEDUP_REMOVED lines=9> */
.L_x_114:
        /* <DEDUP_REMOVED lines=10> */
.L_x_115:
        /* <DEDUP_REMOVED lines=10> */
.L_x_116:
        /* <DEDUP_REMOVED lines=10> */
.L_x_117:
[----:B------:R1:W2:Y:S01]  /*52b0*/  LDC.64 R2, c[0x4][R25] ;  /* 0x0100000019027b82 */ /* 0x0002a20000000a00 */
[----:B------:R-:W3:Y:S01]  /*52c0*/  LDCU.64 UR4, c[0x4][0xe0] ;  /* 0x01001c00ff0477ac */ /* 0x000ee20008000a00 */
[----:B------:R-:W-:Y:S01]  /*52d0*/  CS2R R6, SRZ ;  /* 0x0000000000067805 */ /* 0x000fe2000001ff00 */
[----:B---3--:R-:W-:Y:S01]  /*52e0*/  IMAD.U32 R4, RZ, RZ, UR4 ;  /* 0x00000004ff047e24 */ /* 0x008fe2000f8e00ff */
[----:B------:R-:W-:-:S04]  /*52f0*/  MOV R5, UR5 ;  /* 0x0000000500057c02 */ /* 0x000fc80008000f00 */
[----:B------:R-:W-:-:S07]  /*5300*/  LEPC R20, `(.L_x_118) ;  /* 0x000000001014794e */ /* 0x000fce0000000000 */
[----:B-12---:R-:W-:Y:S05]  /*5310*/  CALL.ABS.NOINC R2 ;  /* 0x0000000002007343 */ /* 0x006fea0003c00000 */
.L_x_118:
        /* <DEDUP_REMOVED lines=10> */
.L_x_119:
        /* <DEDUP_REMOVED lines=10> */
.L_x_120:
[----:B------:R1:W2:Y:S01]  /*5460*/  LDC.64 R2, c[0x4][R25] ;  /* 0x0100000019027b82 */ /* 0x0002a20000000a00 */
[----:B------:R-:W3:Y:S01]  /*5470*/  LDCU.64 UR4, c[0x4][0xe0] ;  /* 0x01001c00ff0477ac */ /* 0x000ee20008000a00 */
[----:B------:R-:W-:Y:S01]  /*5480*/  CS2R R6, SRZ ;  /* 0x0000000000067805 */ /* 0x000fe2000001ff00 */
[----:B---3--:R-:W-:Y:S01]  /*5490*/  IMAD.U32 R4, RZ, RZ, UR4 ;  /* 0x00000004ff047e24 */ /* 0x008fe2000f8e00ff */
[----:B------:R-:W-:-:S04]  /*54a0*/  MOV R5, UR5 ;  /* 0x0000000500057c02 */ /* 0x000fc80008000f00 */
[----:B------:R-:W-:-:S07]  /*54b0*/  LEPC R20, `(.L_x_121) ;  /* 0x000000001014794e */ /* 0x000fce0000000000 */
[----:B-12---:R-:W-:Y:S05]  /*54c0*/  CALL.ABS.NOINC R2 ;  /* 0x0000000002007343 */ /* 0x006fea0003c00000 */
.L_x_121:
[----:B------:R-:W-:Y:S01]  /*54d0*/  HFMA2 R0, -RZ, RZ, 0, 1.1920928955078125e-07 ;  /* 0x00000002ff007431 */ /* 0x000fe200000001ff */
        /* <DEDUP_REMOVED lines=9> */
.L_x_122:
        /* <DEDUP_REMOVED lines=10> */
.L_x_123:
        /* <DEDUP_REMOVED lines=10> */
.L_x_124:
        /* <DEDUP_REMOVED lines=10> */
.L_x_125:
        /* <DEDUP_REMOVED lines=10> */
.L_x_126:
        /* <DEDUP_REMOVED lines=10> */
.L_x_127:
[----:B------:R1:W2:Y:S01]  /*5890*/  LDC.64 R2, c[0x4][R25] ;  /* 0x0100000019027b82 */ /* 0x0002a20000000a00 */
[----:B------:R-:W3:Y:S01]  /*58a0*/  LDCU.64 UR4, c[0x4][0xe0] ;  /* 0x01001c00ff0477ac */ /* 0x000ee20008000a00 */
[----:B------:R-:W-:Y:S01]  /*58b0*/  CS2R R6, SRZ ;  /* 0x0000000000067805 */ /* 0x000fe2000001ff00 */
[----:B---3--:R-:W-:Y:S01]  /*58c0*/  IMAD.U32 R4, RZ, RZ, UR4 ;  /* 0x00000004ff047e24 */ /* 0x008fe2000f8e00ff */
[----:B------:R-:W-:-:S04]  /*58d0*/  MOV R5, UR5 ;  /* 0x0000000500057c02 */ /* 0x000fc80008000f00 */
[----:B------:R-:W-:-:S07]  /*58e0*/  LEPC R20, `(.L_x_128) ;  /* 0x000000001014794e */ /* 0x000fce0000000000 */
[----:B-12---:R-:W-:Y:S05]  /*58f0*/  CALL.ABS.NOINC R2 ;  /* 0x0000000002007343 */ /* 0x006fea0003c00000 */
.L_x_128:
        /* <DEDUP_REMOVED lines=10> */
.L_x_129:
        /* <DEDUP_REMOVED lines=10> */
.L_x_130:
[----:B------:R1:W2:Y:S01]  /*5a40*/  LDC.64 R2, c[0x4][R25] ;  /* 0x0100000019027b82 */ /* 0x0002a20000000a00 */
[----:B------:R-:W3:Y:S01]  /*5a50*/  LDCU.64 UR4, c[0x4][0xe0] ;  /* 0x01001c00ff0477ac */ /* 0x000ee20008000a00 */
[----:B------:R-:W-:Y:S01]  /*5a60*/  CS2R R6, SRZ ;  /* 0x0000000000067805 */ /* 0x000fe2000001ff00 */
[----:B---3--:R-:W-:Y:S01]  /*5a70*/  IMAD.U32 R4, RZ, RZ, UR4 ;  /* 0x00000004ff047e24 */ /* 0x008fe2000f8e00ff */
[----:B------:R-:W-:-:S04]  /*5a80*/  MOV R5, UR5 ;  /* 0x0000000500057c02 */ /* 0x000fc80008000f00 */
[----:B------:R-:W-:-:S07]  /*5a90*/  LEPC R20, `(.L_x_131) ;  /* 0x000000001014794e */ /* 0x000fce0000000000 */
[----:B-12---:R-:W-:Y:S05]  /*5aa0*/  CALL.ABS.NOINC R2 ;  /* 0x0000000002007343 */ /* 0x006fea0003c00000 */
.L_x_131:
[----:B------:R-:W-:Y:S01]  /*5ab0*/  HFMA2 R0, -RZ, RZ, 0, 3.0517578125e-05 ;  /* 0x00000200ff007431 */ /* 0x000fe200000001ff */
        /* <DEDUP_REMOVED lines=9> */
.L_x_132:
        /* <DEDUP_REMOVED lines=10> */
.L_x_133:
        /* <DEDUP_REMOVED lines=10> */
.L_x_134:
        /* <DEDUP_REMOVED lines=10> */
.L_x_135:
[----:B------:R1:W2:Y:S01]  /*5d30*/  LDC.64 R2, c[0x4][R25] ;  /* 0x0100000019027b82 */ /* 0x0002a20000000a00 */
[----:B------:R-:W3:Y:S01]  /*5d40*/  LDCU.64 UR4, c[0x4][0xe0] ;  /* 0x01001c00ff0477ac */ /* 0x000ee20008000a00 */
[----:B------:R-:W-:Y:S01]  /*5d50*/  CS2R R6, SRZ ;  /* 0x0000000000067805 */ /* 0x000fe2000001ff00 */
[----:B---3--:R-:W-:Y:S01]  /*5d60*/  IMAD.U32 R4, RZ, RZ, UR4 ;  /* 0x00000004ff047e24 */ /* 0x008fe2000f8e00ff */
[----:B------:R-:W-:-:S04]  /*5d70*/  MOV R5, UR5 ;  /* 0x0000000500057c02 */ /* 0x000fc80008000f00 */
[----:B------:R-:W-:-:S07]  /*5d80*/  LEPC R20, `(.L_x_136) ;  /* 0x000000001014794e */ /* 0x000fce0000000000 */
[----:B-12---:R-:W-:Y:S05]  /*5d90*/  CALL.ABS.NOINC R2 ;  /* 0x0000000002007343 */ /* 0x006fea0003c00000 */
.L_x_136:
        /* <DEDUP_REMOVED lines=10> */
.L_x_137:
        /* <DEDUP_REMOVED lines=10> */
.L_x_138:
[----:B------:R1:W2:Y:S01]  /*5ee0*/  LDC.64 R2, c[0x4][R25] ;  /* 0x0100000019027b82 */ /* 0x0002a20000000a00 */
[----:B------:R-:W3:Y:S01]  /*5ef0*/  LDCU.64 UR4, c[0x4][0xe0] ;  /* 0x01001c00ff0477ac */ /* 0x000ee20008000a00 */
[----:B------:R-:W-:Y:S01]  /*5f00*/  CS2R R6, SRZ ;  /* 0x0000000000067805 */ /* 0x000fe2000001ff00 */
[----:B---3--:R-:W-:Y:S01]  /*5f10*/  IMAD.U32 R4, RZ, RZ, UR4 ;  /* 0x00000004ff047e24 */ /* 0x008fe2000f8e00ff */
[----:B------:R-:W-:-:S04]  /*5f20*/  MOV R5, UR5 ;  /* 0x0000000500057c02 */ /* 0x000fc80008000f00 */
[----:B------:R-:W-:-:S07]  /*5f30*/  LEPC R20, `(.L_x_139) ;  /* 0x000000001014794e */ /* 0x000fce0000000000 */
[----:B-12---:R-:W-:Y:S05]  /*5f40*/  CALL.ABS.NOINC R2 ;  /* 0x0000000002007343 */ /* 0x006fea0003c00000 */
.L_x_139:
[----:B------:R1:W-:Y:S01]  /*5f50*/  STL [R1], RZ ;  /* 0x000000ff01007387 */ /* 0x0003e20000100800 */
[----:B------:R1:W2:Y:S01]  /*5f60*/  LDC.64 R2, c[0x4][R25] ;  /* 0x0100000019027b82 */ /* 0x0002a20000000a00 */
[----:B------:R-:W3:Y:S01]  /*5f70*/  LDCU.64 UR4, c[0x4][0xc8] ;  /* 0x01001900ff0477ac */ /* 0x000ee20008000a00 */
[----:B------:R-:W-:Y:S02]  /*5f80*/  MOV R6, R22 ;  /* 0x0000001600067202 */ /* 0x000fe40000000f00 */
[----:B------:R-:W-:Y:S01]  /*5f90*/  MOV R7, R19 ;  /* 0x0000001300077202 */ /* 0x000fe20000000f00 */
[----:B---3--:R-:W-:Y:S02]  /*5fa0*/  IMAD.U32 R4, RZ, RZ, UR4 ;  /* 0x00000004ff047e24 */ /* 0x008fe4000f8e00ff */
[----:B------:R-:W-:Y:S02]  /*5fb0*/  IMAD.U32 R5, RZ, RZ, UR5 ;  /* 0x00000005ff057e24 */ /* 0x000fe4000f8e00ff */
[----:B------:R-:W-:-:S07]  /*5fc0*/  LEPC R20, `(.L_x_140) ;  /* 0x000000001014794e */ /* 0x000fce0000000000 */
[----:B-12---:R-:W-:Y:S05]  /*5fd0*/  CALL.ABS.NOINC R2 ;  /* 0x0000000002007343 */ /* 0x006fea0003c00000 */
.L_x_140:
        /* <DEDUP_REMOVED lines=10> */
.L_x_141:
        /* <DEDUP_REMOVED lines=10> */
.L_x_142:
        /* <DEDUP_REMOVED lines=10> */
.L_x_143:
[----:B------:R1:W2:Y:S01]  /*61c0*/  LDC.64 R2, c[0x4][R25] ;  /* 0x0100000019027b82 */ /* 0x0002a20000000a00 */
[----:B------:R-:W3:Y:S01]  /*61d0*/  LDCU.64 UR4, c[0x4][0xe0] ;  /* 0x01001c00ff0477ac */ /* 0x000ee20008000a00 */
[----:B------:R-:W-:Y:S01]  /*61e0*/  CS2R R6, SRZ ;  /* 0x0000000000067805 */ /* 0x000fe2000001ff00 */
[----:B---3--:R-:W-:Y:S01]  /*61f0*/  IMAD.U32 R4, RZ, RZ, UR4 ;  /* 0x00000004ff047e24 */ /* 0x008fe2000f8e00ff */
[----:B------:R-:W-:-:S04]  /*6200*/  MOV R5, UR5 ;  /* 0x0000000500057c02 */ /* 0x000fc80008000f00 */
[----:B------:R-:W-:-:S07]  /*6210*/  LEPC R20, `(.L_x_144) ;  /* 0x000000001014794e */ /* 0x000fce0000000000 */
[----:B-12---:R-:W-:Y:S05]  /*6220*/  CALL.ABS.NOINC R2 ;  /* 0x0000000002007343 */ /* 0x006fea0003c00000 */
.L_x_144:
        /* <DEDUP_REMOVED lines=9> */
.L_x_145:
        /* <DEDUP_REMOVED lines=10> */
.L_x_146:
[----:B------:R1:W2:Y:S01]  /*6360*/  LDC.64 R2, c[0x4][R25] ;  /* 0x0100000019027b82 */ /* 0x0002a20000000a00 */
[----:B------:R-:W3:Y:S01]  /*6370*/  LDCU.64 UR4, c[0x4][0xe0] ;  /* 0x01001c00ff0477ac */ /* 0x000ee20008000a00 */
[----:B------:R-:W-:Y:S01]  /*6380*/  CS2R R6, SRZ ;  /* 0x0000000000067805 */ /* 0x000fe2000001ff00 */
[----:B---3--:R-:W-:Y:S01]  /*6390*/  IMAD.U32 R4, RZ, RZ, UR4 ;  /* 0x00000004ff047e24 */ /* 0x008fe2000f8e00ff */
[----:B------:R-:W-:-:S04]  /*63a0*/  MOV R5, UR5 ;  /* 0x0000000500057c02 */ /* 0x000fc80008000f00 */
[----:B------:R-:W-:-:S07]  /*63b0*/  LEPC R20, `(.L_x_147) ;  /* 0x000000001014794e */ /* 0x000fce0000000000 */
[----:B-12---:R-:W-:Y:S05]  /*63c0*/  CALL.ABS.NOINC R2 ;  /* 0x0000000002007343 */ /* 0x006fea0003c00000 */
.L_x_147:
[----:B------:R-:W-:Y:S01]  /*63d0*/  HFMA2 R0, -RZ, RZ, 0, 0.0078125 ;  /* 0x00002000ff007431 */ /* 0x000fe200000001ff */
        /* <DEDUP_REMOVED lines=9> */
.L_x_148:
        /* <DEDUP_REMOVED lines=10> */
.L_x_149:
        /* <DEDUP_REMOVED lines=10> */
.L_x_150:
        /* <DEDUP_REMOVED lines=10> */
.L_x_91:
[----:B------:R-:W-:Y:S05]  /*6650*/  BSYNC.RECONVERGENT B6 ;  /* 0x0000000000067941 */ /* 0x000fea0003800200 */
.L_x_90:
[----:B-1----:R-:W1:Y:S01]  /*6660*/  S2R R3, SR_SWINHI ;  /* 0x0000000000037919 */ /* 0x002e620000002f00 */
[----:B------:R-:W-:Y:S01]  /*6670*/  IMAD.SHL.U32 R40, R18, 0x2, RZ ;  /* 0x0000000212287824 */ /* 0x000fe200078e00ff */
[----:B------:R-:W2:Y:S04]  /*6680*/  LDCU.64 UR4, c[0x0][0x880] ;  /* 0x00011000ff0477ac */ /* 0x000ea80008000a00 */
[----:B------:R-:W-:Y:S02]  /*6690*/  LOP3.LUT R40, R40, 0xfe, RZ, 0xc0, !PT ;  /* 0x000000fe28287812 */ /* 0x000fe400078ec0ff */
[----:B--2---:R-:W-:-:S04]  /*66a0*/  ISETP.NE.U32.AND P6, PT, RZ, UR4, PT ;  /* 0x00000004ff007c0c */ /* 0x004fc8000bfc5070 */
[----:B------:R-:W-:Y:S02]  /*66b0*/  ISETP.NE.AND.EX P6, PT, RZ, UR5, PT, P6 ;  /* 0x00000005ff007c0c */ /* 0x000fe4000bfc5360 */
[----:B------:R-:W-:Y:S02]  /*66c0*/  MOV R4, R16 ;  /* 0x0000001000047202 */ /* 0x000fe40000000f00 */
[----:B-1----:R-:W-:-:S03]  /*66d0*/  MOV R5, R3 ;  /* 0x0000000300057202 */ /* 0x002fc60000000f00 */
[----:B------:R-:W-:-:S03]  /*66e0*/  IMAD.WIDE.U32 R40, R40, 0x2, R4 ;  /* 0x0000000228287825 */ /* 0x000fc600078e0004 */
[C---:B------:R-:W-:Y:S02]  /*66f0*/  IADD3 R3, P2, PT, R40.reuse, 0x200, RZ ;  /* 0x0000020028037810 */ /* 0x040fe40007f5e0ff */
[C---:B------:R-:W-:Y:S02]  /*6700*/  IADD3 R5, P1, PT, R40.reuse, 0x400, RZ ;  /* 0x0000040028057810 */ /* 0x040fe40007f3e0ff */
[C---:B------:R-:W-:Y:S01]  /*6710*/  IADD3 R7, P0, PT, R40.reuse, 0x600, RZ ;  /* 0x0000060028077810 */ /* 0x040fe20007f1e0ff */
[--C-:B------:R-:W-:Y:S01]  /*6720*/  IMAD.X R59, RZ, RZ, R41.reuse, P2 ;  /* 0x000000ffff3b7224 */ /* 0x100fe200010e0629 */
[--C-:B------:R-:W-:Y:S01]  /*6730*/  SHF.R.U64 R11, R40, 0x3, R41.reuse ;  /* 0x00000003280b7819 */ /* 0x100fe20000001229 */
[--C-:B------:R-:W-:Y:S02]  /*6740*/  IMAD.X R57, RZ, RZ, R41.reuse, P1 ;  /* 0x000000ffff397224 */ /* 0x100fe400008e0629 */
[----:B------:R-:W-:Y:S01]  /*6750*/  IMAD.X R55, RZ, RZ, R41, P0 ;  /* 0x000000ffff377224 */ /* 0x000fe200000e0629 */
[----:B------:R-:W-:-:S02]  /*6760*/  SHF.R.U64 R0, R3, 0x3, R59 ;  /* 0x0000000303007819 */ /* 0x000fc4000000123b */
[----:B------:R-:W-:Y:S02]  /*6770*/  SHF.R.U64 R2, R5, 0x3, R57 ;  /* 0x0000000305027819 */ /* 0x000fe40000001239 */
[----:B------:R-:W-:Y:S02]  /*6780*/  SHF.R.U64 R4, R7, 0x3, R55 ;  /* 0x0000000307047819 */ /* 0x000fe40000001237 */
[----:B------:R-:W-:Y:S02]  /*6790*/  LOP3.LUT R58, R3, 0x70, R0, 0x78, !PT ;  /* 0x00000070033a7812 */ /* 0x000fe400078e7800 */
[----:B------:R-:W-:Y:S02]  /*67a0*/  LOP3.LUT R56, R5, 0x70, R2, 0x78, !PT ;  /* 0x0000007005387812 */ /* 0x000fe400078e7802 */
[----:B------:R-:W-:Y:S02]  /*67b0*/  IADD3 R3, P3, PT, R40, 0x800, RZ ;  /* 0x0000080028037810 */ /* 0x000fe40007f7e0ff */
[----:B------:R-:W-:-:S02]  /*67c0*/  LOP3.LUT R54, R7, 0x70, R4, 0x78, !PT ;  /* 0x0000007007367812 */ /* 0x000fc400078e7804 */
[C---:B------:R-:W-:Y:S01]  /*67d0*/  IADD3 R5, P2, PT, R40.reuse, 0xa00, RZ ;  /* 0x00000a0028057810 */ /* 0x040fe20007f5e0ff */
[--C-:B------:R-:W-:Y:S01]  /*67e0*/  IMAD.X R53, RZ, RZ, R41.reuse, P3 ;  /* 0x000000ffff357224 */ /* 0x100fe200018e0629 */
[C---:B------:R-:W-:Y:S02]  /*67f0*/  IADD3 R7, P1, PT, R40.reuse, 0xc00, RZ ;  /* 0x00000c0028077810 */ /* 0x040fe40007f3e0ff */
[C---:B------:R-:W-:Y:S01]  /*6800*/  IADD3 R9, P0, PT, R40.reuse, 0xe00, RZ ;  /* 0x00000e0028097810 */ /* 0x040fe20007f1e0ff */
[----:B------:R-:W-:Y:S01]  /*6810*/  IMAD.X R51, RZ, RZ, R41, P2 ;  /* 0x000000ffff337224 */ /* 0x000fe200010e0629 */
[----:B------:R-:W-:Y:S01]  /*6820*/  SHF.R.U64 R0, R3, 0x3, R53 ;  /* 0x0000000303007819 */ /* 0x000fe20000001235 */
[----:B------:R-:W-:Y:S01]  /*6830*/  IMAD.X R49, RZ, RZ, R41, P1 ;  /* 0x000000ffff317224 */ /* 0x000fe200008e0629 */
[----:B------:R-:W-:Y:S01]  /*6840*/  LOP3.LUT R10, R40, 0x70, R11, 0x78, !PT ;  /* 0x00000070280a7812 */ /* 0x000fe200078e780b */
[----:B------:R-:W-:Y:S01]  /*6850*/  IMAD.X R47, RZ, RZ, R41, P0 ;  /* 0x000000ffff2f7224 */ /* 0x000fe200000e0629 */
[----:B------:R-:W-:Y:S01]  /*6860*/  SHF.R.U64 R2, R5, 0x3, R51 ;  /* 0x0000000305027819 */ /* 0x000fe20000001233 */
[----:B------:R-:W-:Y:S01]  /*6870*/  IMAD.MOV.U32 R11, RZ, RZ, R41 ;  /* 0x000000ffff0b7224 */ /* 0x000fe200078e0029 */
[----:B------:R-:W-:-:S02]  /*6880*/  SHF.R.U64 R4, R7, 0x3, R49 ;  /* 0x0000000307047819 */ /* 0x000fc40000001231 */
[----:B------:R-:W-:Y:S02]  /*6890*/  SHF.R.U64 R6, R9, 0x3, R47 ;  /* 0x0000000309067819 */ /* 0x000fe4000000122f */
[----:B------:R-:W-:Y:S01]  /*68a0*/  LOP3.LUT R52, R3, 0x70, R0, 0x78, !PT ;  /* 0x0000007003347812 */ /* 0x000fe200078e7800 */
[----:B------:R1:W-:Y:S01]  /*68b0*/  ST.E desc[UR48][R10.64], RZ ;  /* 0x000000ff0a007985 */ /* 0x0003e2000c101930 */
[----:B------:R-:W-:Y:S02]  /*68c0*/  LOP3.LUT R50, R5, 0x70, R2, 0x78, !PT ;  /* 0x0000007005327812 */ /* 0x000fe400078e7802 */
[C---:B------:R-:W-:Y:S01]  /*68d0*/  IADD3 R3, P3, PT, R40.reuse, 0x1000, RZ ;  /* 0x0000100028037810 */ /* 0x040fe20007f7e0ff */
[----:B------:R2:W-:Y:S01]  /*68e0*/  ST.E desc[UR48][R58.64], RZ ;  /* 0x000000ff3a007985 */ /* 0x0005e2000c101930 */
[----:B------:R-:W-:Y:S02]  /*68f0*/  LOP3.LUT R48, R7, 0x70, R4, 0x78, !PT ;  /* 0x0000007007307812 */ /* 0x000fe400078e7804 */
[C---:B------:R-:W-:Y:S01]  /*6900*/  IADD3 R5, P2, PT, R40.reuse, 0x1200, RZ ;  /* 0x0000120028057810 */ /* 0x040fe20007f5e0ff */
[--C-:B------:R-:W-:Y:S01]  /*6910*/  IMAD.X R45, RZ, RZ, R41.reuse, P3 ;  /* 0x000000ffff2d7224 */ /* 0x100fe200018e0629 */
[----:B------:R-:W-:Y:S01]  /*6920*/  LOP3.LUT R46, R9, 0x70, R6, 0x78, !PT ;  /* 0x00000070092e7812 */ /* 0x000fe200078e7806 */
[----:B------:R2:W-:Y:S01]  /*6930*/  ST.E desc[UR48][R56.64], RZ ;  /* 0x000000ff38007985 */ /* 0x0005e2000c101930 */
[C---:B------:R-:W-:Y:S01]  /*6940*/  IADD3 R7, P1, PT, R40.reuse, 0x1400, RZ ;  /* 0x0000140028077810 */ /* 0x040fe20007f3e0ff */
[----:B------:R-:W-:Y:S01]  /*6950*/  IMAD.X R43, RZ, RZ, R41, P2 ;  /* 0x000000ffff2b7224 */ /* 0x000fe200010e0629 */
[----:B------:R-:W-:Y:S01]  /*6960*/  IADD3 R9, P0, PT, R40, 0x1600, RZ ;  /* 0x0000160028097810 */ /* 0x000fe20007f1e0ff */
[----:B------:R2:W-:Y:S01]  /*6970*/  ST.E desc[UR48][R54.64], RZ ;  /* 0x000000ff36007985 */ /* 0x0005e2000c101930 */
[----:B------:R-:W-:Y:S01]  /*6980*/  SHF.R.U64 R0, R3, 0x3, R45 ;  /* 0x0000000303007819 */ /* 0x000fe2000000122d */
[----:B------:R-:W-:Y:S01]  /*6990*/  IMAD.X R39, RZ, RZ, R41, P1 ;  /* 0x000000ffff277224 */ /* 0x000fe200008e0629 */
[----:B------:R-:W-:Y:S01]  /*69a0*/  SHF.R.U64 R2, R5, 0x3, R43 ;  /* 0x0000000305027819 */ /* 0x000fe2000000122b */
[----:B------:R-:W-:Y:S01]  /*69b0*/  IMAD.X R37, RZ, RZ, R41, P0 ;  /* 0x000000ffff257224 */ /* 0x000fe200000e0629 */
[----:B------:R-:W-:Y:S01]  /*69c0*/  LOP3.LUT R44, R3, 0x70, R0, 0x78, !PT ;  /* 0x00000070032c7812 */ /* 0x000fe200078e7800 */
[----:B------:R2:W-:Y:S01]  /*69d0*/  ST.E desc[UR48][R52.64], RZ ;  /* 0x000000ff34007985 */ /* 0x0005e2000c101930 */
[----:B------:R-:W-:-:S02]  /*69e0*/  SHF.R.U64 R4, R7, 0x3, R39 ;  /* 0x0000000307047819 */ /* 0x000fc40000001227 */
[----:B------:R-:W-:Y:S01]  /*69f0*/  SHF.R.U64 R6, R9, 0x3, R37 ;  /* 0x0000000309067819 */ /* 0x000fe20000001225 */
        /* <DEDUP_REMOVED lines=58> */
[----:B-1----:R-:W-:Y:S01]  /*6da0*/  IMAD.X R11, RZ, RZ, R41, P0 ;  /* 0x000000ffff0b7224 */ /* 0x002fe200000e0629 */
[----:B------:R-:W-:Y:S01]  /*6db0*/  LOP3.LUT R18, R0, 0x70, R3, 0x78, !PT ;  /* 0x0000007000127812 */ /* 0x000fe200078e7803 */
[----:B------:R2:W-:Y:S01]  /*6dc0*/  ST.E desc[UR48][R20.64], RZ ;  /* 0x000000ff14007985 */ /* 0x0005e2000c101930 */
[----:B------:R-:W-:-:S02]  /*6dd0*/  SHF.R.U64 R7, R4, 0x3, R13 ;  /* 0x0000000304077819 */ /* 0x000fc4000000120d */
[----:B------:R-:W-:Y:S01]  /*6de0*/  SHF.R.U64 R9, R6, 0x3, R11 ;  /* 0x0000000306097819 */ /* 0x000fe2000000120b */
[----:B------:R2:W-:Y:S01]  /*6df0*/  ST.E desc[UR48][R18.64], RZ ;  /* 0x000000ff12007985 */ /* 0x0005e2000c101930 */
[----:B------:R-:W-:Y:S02]  /*6e00*/  LOP3.LUT R14, R2, 0x70, R5, 0x78, !PT ;  /* 0x00000070020e7812 */ /* 0x000fe400078e7805 */
[----:B------:R-:W-:Y:S02]  /*6e10*/  IADD3 R0, P3, PT, R40, 0x3000, RZ ;  /* 0x0000300028007810 */ /* 0x000fe40007f7e0ff */
[----:B------:R-:W-:Y:S01]  /*6e20*/  LOP3.LUT R12, R4, 0x70, R7, 0x78, !PT ;  /* 0x00000070040c7812 */ /* 0x000fe200078e7807 */
[----:B------:R2:W-:Y:S01]  /*6e30*/  ST.E desc[UR48][R14.64], RZ ;  /* 0x000000ff0e007985 */ /* 0x0005e2000c101930 */
[----:B------:R-:W-:Y:S01]  /*6e40*/  IADD3 R2, P2, PT, R40, 0x3200, RZ ;  /* 0x0000320028027810 */ /* 0x000fe20007f5e0ff */
[----:B------:R-:W-:Y:S01]  /*6e50*/  IMAD.X R67, RZ, RZ, R41, P3 ;  /* 0x000000ffff437224 */ /* 0x000fe200018e0629 */
        /* <DEDUP_REMOVED lines=10> */
[----:B------:R-:W-:-:S02]  /*6f00*/  LOP3.LUT R66, R0, 0x70, R3, 0x78, !PT ;  /* 0x0000007000427812 */ /* 0x000fc400078e7803 */
[----:B------:R-:W-:Y:S02]  /*6f10*/  SHF.R.U64 R7, R4, 0x3, R63 ;  /* 0x0000000304077819 */ /* 0x000fe4000000123f */
        /* <DEDUP_REMOVED lines=19> */
[----:B------:R-:W-:Y:S01]  /*7050*/  SHF.R.U64 R7, R4, 0x3, R71 ;  /* 0x0000000304077819 */ /* 0x000fe20000001247 */
[----:B------:R-:W1:Y:S01]  /*7060*/  S2R R0, SR_CTAID.Y ;  /* 0x0000000000007919 */ /* 0x000e620000002600 */
[----:B------:R-:W-:Y:S02]  /*7070*/  SHF.R.U64 R9, R6, 0x3, R69 ;  /* 0x0000000306097819 */ /* 0x000fe40000001245 */
[----:B------:R-:W-:Y:S01]  /*7080*/  LOP3.LUT R72, R2, 0x70, R5, 0x78, !PT ;  /* 0x0000007002487812 */ /* 0x000fe200078e7805 */
[----:B------:R2:W-:Y:S01]  /*7090*/  ST.E desc[UR48][R74.64], RZ ;  /* 0x000000ff4a007985 */ /* 0x0005e2000c101930 */
[----:B------:R-:W-:Y:S02]  /*70a0*/  LOP3.LUT R70, R4, 0x70, R7, 0x78, !PT ;  /* 0x0000007004467812 */ /* 0x000fe400078e7807 */
[----:B------:R-:W-:Y:S01]  /*70b0*/  LOP3.LUT R68, R6, 0x70, R9, 0x78, !PT ;  /* 0x0000007006447812 */ /* 0x000fe200078e7809 */
[----:B------:R2:W-:Y:S04]  /*70c0*/  ST.E desc[UR48][R72.64], RZ ;  /* 0x000000ff48007985 */ /* 0x0005e8000c101930 */
[----:B------:R2:W-:Y:S01]  /*70d0*/  ST.E desc[UR48][R70.64], RZ ;  /* 0x000000ff46007985 */ /* 0x0005e2000c101930 */
[----:B------:R-:W3:Y:S03]  /*70e0*/  S2R R2, SR_CTAID.Z ;  /* 0x0000000000027919 */ /* 0x000ee60000002700 */
[----:B------:R2:W-:Y:S01]  /*70f0*/  ST.E desc[UR48][R68.64], RZ ;  /* 0x000000ff44007985 */ /* 0x0005e2000c101930 */
[----:B------:R-:W-:Y:S05]  /*7100*/  @!P6 BRA `(.L_x_151) ;  /* 0x000000000090e947 */ /* 0x000fea0003800000 */
[----:B------:R-:W4:Y:S01]  /*7110*/  LDCU UR4, c[0x0][0x380] ;  /* 0x00007000ff0477ac */ /* 0x000f220008000800 */
[----:B------:R-:W-:Y:S01]  /*7120*/  IADD3 R3, PT, PT, R17, UR39, RZ ;  /* 0x0000002711037c10 */ /* 0x000fe2000fffe0ff */
[----:B------:R-:W-:Y:S03]  /*7130*/  BSSY.RECONVERGENT B0, `(.L_x_151) ;  /* 0x0000021000007945 */ /* 0x000fe60003800200 */
[----:B----4-:R-:W-:-:S13]  /*7140*/  ISETP.GE.AND P0, PT, R3, UR4, PT ;  /* 0x0000000403007c0c */ /* 0x010fda000bf06270 */
[----:B------:R-:W-:Y:S05]  /*7150*/  @P0 BRA `(.L_x_152) ;  /* 0x0000000000780947 */ /* 0x000fea0003800000 */
[----:B------:R-:W4:Y:S01]  /*7160*/  LDCU UR7, c[0x0][0x38c] ;  /* 0x00007180ff0777ac */ /* 0x000f220008000800 */
[----:B------:R-:W3:Y:S01]  /*7170*/  LDCU UR6, c[0x0][0x890] ;  /* 0x00011200ff0677ac */ /* 0x000ee20008000800 */
[----:B------:R-:W5:Y:S01]  /*7180*/  LDCU.64 UR4, c[0x0][0x888] ;  /* 0x00011100ff0477ac */ /* 0x000f620008000a00 */
[----:B----4-:R-:W4:Y:S01]  /*7190*/  I2F.U32.RP R8, UR7 ;  /* 0x0000000700087d06 */ /* 0x010f220008209000 */
[----:B------:R-:W-:-:S07]  /*71a0*/  ISETP.NE.U32.AND P0, PT, RZ, UR7, PT ;  /* 0x00000007ff007c0c */ /* 0x000fce000bf05070 */
[----:B----4-:R-:W4:Y:S02]  /*71b0*/  MUFU.RCP R6, R8 ;  /* 0x0000000800067308 */ /* 0x010f240000001000 */
[----:B----4-:R-:W-:-:S06]  /*71c0*/  IADD3 R6, PT, PT, R6, 0xffffffe, RZ ;  /* 0x0ffffffe06067810 */ /* 0x010fcc0007ffe0ff */
[----:B------:R-:W4:Y:S02]  /*71d0*/  F2I.FTZ.U32.TRUNC.NTZ R5, R6 ;  /* 0x0000000600057305 */ /* 0x000f24000021f000 */
[----:B----4-:R-:W-:-:S05]  /*71e0*/  IADD3 R4, PT, PT, RZ, -R5, RZ ;  /* 0x80000005ff047210 */ /* 0x010fca0007ffe0ff */
[----:B------:R-:W-:Y:S02]  /*71f0*/  IMAD R7, R4, UR7, RZ ;  /* 0x0000000704077c24 */ /* 0x000fe4000f8e02ff */
[----:B------:R-:W-:-:S05]  /*7200*/  HFMA2 R4, -RZ, RZ, 0, 0 ;  /* 0x00000000ff047431 */ /* 0x000fca00000001ff */
[----:B------:R-:W-:-:S04]  /*7210*/  IMAD.HI.U32 R5, R5, R7, R4 ;  /* 0x0000000705057227 */ /* 0x000fc800078e0004 */
[----:B---3--:R-:W-:Y:S02]  /*7220*/  IMAD R4, R2, UR6, R3 ;  /* 0x0000000602047c24 */ /* 0x008fe4000f8e0203 */
[----:B-1----:R-:W-:-:S04]  /*7230*/  IMAD.HI.U32 R5, R5, R0, RZ ;  /* 0x0000000005057227 */ /* 0x002fc800078e00ff */
[----:B------:R-:W-:-:S04]  /*7240*/  IMAD.MOV R7, RZ, RZ, -R5 ;  /* 0x000000ffff077224 */ /* 0x000fc800078e0a05 */
[----:B------:R-:W-:-:S05]  /*7250*/  IMAD R7, R7, UR7, R0 ;  /* 0x0000000707077c24 */ /* 0x000fca000f8e0200 */
[----:B------:R-:W-:-:S13]  /*7260*/  ISETP.GE.U32.AND P2, PT, R7, UR7, PT ;  /* 0x0000000707007c0c */ /* 0x000fda000bf46070 */
[----:B------:R-:W-:Y:S02]  /*7270*/  @P2 IADD3 R7, PT, PT, R7, -UR7, RZ ;  /* 0x8000000707072c10 */ /* 0x000fe4000fffe0ff */
[----:B------:R-:W-:Y:S02]  /*7280*/  @P2 IADD3 R5, PT, PT, R5, 0x1, RZ ;  /* 0x0000000105052810 */ /* 0x000fe40007ffe0ff */
[----:B------:R-:W-:Y:S02]  /*7290*/  ISETP.GE.U32.AND P1, PT, R7, UR7, PT ;  /* 0x0000000707007c0c */ /* 0x000fe4000bf26070 */
[----:B------:R-:W1:Y:S11]  /*72a0*/  LDC.64 R6, c[0x0][0x880] ;  /* 0x00022000ff067b82 */ /* 0x000e760000000a00 */
[----:B------:R-:W-:Y:S01]  /*72b0*/  @P1 VIADD R5, R5, 0x1 ;  /* 0x0000000105051836 */ /* 0x000fe20000000000 */
[----:B------:R-:W-:-:S04]  /*72c0*/  @!P0 LOP3.LUT R5, RZ, UR7, RZ, 0x33, !PT ;  /* 0x00000007ff058c12 */ /* 0x000fc8000f8e33ff */
[C---:B------:R-:W-:Y:S01]  /*72d0*/  IADD3 R3, PT, PT, -R5.reuse, RZ, RZ ;  /* 0x000000ff05037210 */ /* 0x040fe20007ffe1ff */
[----:B-----5:R-:W-:-:S04]  /*72e0*/  IMAD R5, R5, UR5, R4 ;  /* 0x0000000505057c24 */ /* 0x020fc8000f8e0204 */
[----:B------:R-:W-:Y:S01]  /*72f0*/  IMAD R4, R3, UR7, R0 ;  /* 0x0000000703047c24 */ /* 0x000fe2000f8e0200 */
[----:B------:R-:W-:-:S03]  /*7300*/  MOV R3, 0xff800000 ;  /* 0xff80000000037802 */ /* 0x000fc60000000f00 */
[----:B------:R-:W-:-:S04]  /*7310*/  IMAD R5, R4, UR4, R5 ;  /* 0x0000000404057c24 */ /* 0x000fc8000f8e0205 */
[----:B-1----:R-:W-:-:S05]  /*7320*/  IMAD.WIDE.U32 R6, R5, 0x4, R6 ;  /* 0x0000000405067825 */ /* 0x002fca00078e0006 */
[----:B------:R4:W-:Y:S02]  /*7330*/  STG.E desc[UR48][R6.64], R3 ;  /* 0x0000000306007986 */ /* 0x0009e4000c101930 */
.L_x_152:
[----:B------:R-:W-:Y:S05]  /*7340*/  BSYNC.RECONVERGENT B0 ;  /* 0x0000000000007941 */ /* 0x000fea0003800200 */
.L_x_151:
[----:B------:R-:W-:-:S09]  /*7350*/  UISETP.NE.AND UP0, UPT, UR38, URZ, UPT ;  /* 0x000000ff2600728c */ /* 0x000fd2000bf05270 */
[----:B------:R-:W-:Y:S05]  /*7360*/  BRA.U UP0, `(.L_x_153) ;  /* 0x0000000100047547 */ /* 0x000fea000b800000 */
[----:B------:R-:W-:Y:S05]  /*7370*/  BPT.TRAP 0x1 ;  /* 0x000000040000795c */ /* 0x000fea0000300000 */
.L_x_153:
[C---:B----4-:R-:W-:Y:S01]  /*7380*/  IADD3 R3, P1, PT, R40.reuse, 0x4000, RZ ;  /* 0x0000400028037810 */ /* 0x050fe20007f3e0ff */
[----:B------:R4:W-:Y:S01]  /*7390*/  STL.64 [R1+0x78], R16 ;  /* 0x0000781001007387 */ /* 0x0009e20000100a00 */
[C---:B------:R-:W-:Y:S01]  /*73a0*/  IADD3 R7, P5, PT, R40.reuse, 0x4400, RZ ;  /* 0x0000440028077810 */ /* 0x040fe20007fbe0ff */
[----:B------:R-:W-:Y:S01]  /*73b0*/  UISETP.NE.AND UP0, UPT, UR38, URZ, UPT ;  /* 0x000000ff2600728c */ /* 0x000fe2000bf05270 */
[C---:B--2---:R-:W-:Y:S02]  /*73c0*/  IADD3 R12, P2, PT, R40.reuse, 0x4a00, RZ ;  /* 0x00004a00280c7810 */ /* 0x044fe40007f5e0ff */
[C---:B------:R-:W-:Y:S01]  /*73d0*/  IADD3 R5, P0, PT, R40.reuse, 0x4200, RZ ;  /* 0x0000420028057810 */ /* 0x040fe20007f1e0ff */
[----:B------:R2:W-:Y:S01]  /*73e0*/  STL [R1+0x94], R7 ;  /* 0x0000940701007387 */ /* 0x0005e20000100800 */
[C---:B------:R-:W-:Y:S01]  /*73f0*/  IADD3 R11, P3, PT, R40.reuse, 0x4800, RZ ;  /* 0x00004800280b7810 */ /* 0x040fe20007f7e0ff */
[----:B------:R-:W-:Y:S01]  /*7400*/  IMAD.X R93, RZ, RZ, R41, P2 ;  /* 0x000000ffff5d7224 */ /* 0x000fe200010e0629 */
[----:B------:R-:W-:-:S02]  /*7410*/  IADD3 R9, P4, PT, R40, 0x4600, RZ ;  /* 0x0000460028097810 */ /* 0x000fc40007f9e0ff */
[C---:B------:R-:W-:Y:S01]  /*7420*/  IADD3 R20, P2, PT, R40.reuse, 0x5600, RZ ;  /* 0x0000560028147810 */ /* 0x040fe20007f5e0ff */
[----:B------:R5:W-:Y:S01]  /*7430*/  STL [R1+0x90], R11 ;  /* 0x0000900b01007387 */ /* 0x000be20000100800 */
[--C-:B------:R-:W-:Y:S01]  /*7440*/  IMAD.X R21, RZ, RZ, R41.reuse, P3 ;  /* 0x000000ffff157224 */ /* 0x100fe200018e0629 */
[C---:B------:R-:W-:Y:S02]  /*7450*/  IADD3 R19, P3, PT, R40.reuse, 0x5400, RZ ;  /* 0x0000540028137810 */ /* 0x040fe40007f7e0ff */
[--C-:B------:R-:W-:Y:S01]  /*7460*/  IMAD.X R81, RZ, RZ, R41.reuse, P2 ;  /* 0x000000ffff517224 */ /* 0x100fe200010e0629 */
[C---:B------:R-:W-:Y:S01]  /*7470*/  IADD3 R26, P2, PT, R40.reuse, 0x6200, RZ ;  /* 0x00006200281a7810 */ /* 0x040fe20007f5e0ff */
[----:B------:R-:W-:Y:S01]  /*7480*/  STL [R1+0x1c], R21 ;  /* 0x00001c1501007387 */ /* 0x000fe20000100800 */
[--C-:B------:R-:W-:Y:S01]  /*7490*/  IMAD.X R83, RZ, RZ, R41.reuse, P3 ;  /* 0x000000ffff537224 */ /* 0x100fe200018e0629 */
[C---:B------:R-:W-:Y:S02]  /*74a0*/  IADD3 R25, P3, PT, R40.reuse, 0x6000, RZ ;  /* 0x0000600028197810 */ /* 0x040fe40007f7e0ff */
[----:B------:R-:W-:Y:S01]  /*74b0*/  IMAD.X R69, RZ, RZ, R41, P2 ;  /* 0x000000ffff457224 */ /* 0x000fe200010e0629 */
[----:B------:R-:W-:-:S02]  /*74c0*/  IADD3 R32, P2, PT, R40, 0x6e00, RZ ;  /* 0x00006e0028207810 */ /* 0x000fc40007f5e0ff */
[--C-:B------:R-:W-:Y:S01]  /*74d0*/  IMAD.X R71, RZ, RZ, R41.reuse, P3 ;  /* 0x000000ffff477224 */ /* 0x100fe200018e0629 */
[C---:B------:R-:W-:Y:S01]  /*74e0*/  IADD3 R31, P3, PT, R40.reuse, 0x6c00, RZ ;  /* 0x00006c00281f7810 */ /* 0x040fe20007f7e0ff */
[--C-:B----4-:R-:W-:Y:S01]  /*74f0*/  IMAD.X R17, RZ, RZ, R41.reuse, P1 ;  /* 0x000000ffff117224 */ /* 0x110fe200008e0629 */
[C---:B------:R-:W-:Y:S01]  /*7500*/  IADD3 R13, P1, PT, R40.reuse, 0x4c00, RZ ;  /* 0x00004c00280d7810 */ /* 0x040fe20007f3e0ff */
[--C-:B------:R-:W-:Y:S01]  /*7510*/  IMAD.X R57, RZ, RZ, R41.reuse, P2 ;  /* 0x000000ffff397224 */ /* 0x100fe200010e0629 */
[C---:B------:R-:W-:Y:S01]  /*7520*/  IADD3 R38, P2, PT, R40.reuse, 0x7a00, RZ ;  /* 0x00007a0028267810 */ /* 0x040fe20007f5e0ff */
[----:B--2---:R-:W-:Y:S01]  /*7530*/  IMAD.X R7, RZ, RZ, R41, P0 ;  /* 0x000000ffff077224 */ /* 0x004fe200000e0629 */
[----:B------:R-:W-:Y:S01]  /*7540*/  IADD3 R14, P0, PT, R40, 0x4e00, RZ ;  /* 0x00004e00280e7810 */ /* 0x000fe20007f1e0ff */
[----:B------:R2:W-:Y:S01]  /*7550*/  STL.64 [R1+0x80], R12 ;  /* 0x0000800c01007387 */ /* 0x0005e20000100a00 */
[----:B------:R-:W-:Y:S01]  /*7560*/  SHF.R.U64 R4, R3, 0x3, R17 ;  /* 0x0000000303047819 */ /* 0x000fe20000001211 */
[----:B------:R-:W-:-:S02]  /*7570*/  IMAD.X R91, RZ, RZ, R41, P1 ;  /* 0x000000ffff5b7224 */ /* 0x000fc400008e0629 */
[----:B------:R-:W-:Y:S01]  /*7580*/  STL [R1+0x34], R7 ;  /* 0x0000340701007387 */ /* 0x000fe20000100800 */
[--C-:B-----5:R-:W-:Y:S01]  /*7590*/  IMAD.X R11, RZ, RZ, R41.reuse, P4 ;  /* 0x000000ffff0b7224 */ /* 0x120fe200020e0629 */
[----:B------:R-:W-:Y:S01]  /*75a0*/  LOP3.LUT R16, R3, 0x70, R4, 0x78, !PT ;  /* 0x0000007003107812 */ /* 0x000fe200078e7804 */
[--C-:B------:R-:W-:Y:S01]  /*75b0*/  IMAD.X R89, RZ, RZ, R41.reuse, P0 ;  /* 0x000000ffff597224 */ /* 0x100fe200000e0629 */
[C---:B------:R-:W-:Y:S01]  /*75c0*/  IADD3 R18, P4, PT, R40.reuse, 0x5200, RZ ;  /* 0x0000520028127810 */ /* 0x040fe20007f9e0ff */
[--C-:B------:R-:W-:Y:S01]  /*75d0*/  IMAD.X R59, RZ, RZ, R41.reuse, P3 ;  /* 0x000000ffff3b7224 */ /* 0x100fe200018e0629 */
[----:B------:R4:W-:Y:S01]  /*75e0*/  STL [R1+0x24], R11 ;  /* 0x0000240b01007387 */ /* 0x0009e20000100800 */
[--C-:B------:R-:W-:Y:S02]  /*75f0*/  IMAD.X R45, RZ, RZ, R41.reuse, P2 ;  /* 0x000000ffff2d7224 */ /* 0x100fe400010e0629 */
[--C-:B--2---:R-:W-:Y:S01]  /*7600*/  IMAD.X R13, RZ, RZ, R41.reuse, P5 ;  /* 0x000000ffff0d7224 */ /* 0x104fe200028e0629 */
[----:B------:R-:W-:Y:S01]  /*7610*/  IADD3 R15, P5, PT, R40, 0x5000, RZ ;  /* 0x00005000280f7810 */ /* 0x000fe20007fbe0ff */
[----:B------:R-:W-:Y:S01]  /*7620*/  IMAD.X R85, RZ, RZ, R41, P4 ;  /* 0x000000ffff557224 */ /* 0x000fe200020e0629 */
[----:B------:R-:W-:-:S02]  /*7630*/  SHF.R.U64 R10, R9, 0x3, R11 ;  /* 0x00000003090a7819 */ /* 0x000fc4000000120b */
[C---:B------:R-:W-:Y:S01]  /*7640*/  IADD3 R21, P1, PT, R40.reuse, 0x5800, RZ ;  /* 0x0000580028157810 */ /* 0x040fe20007f3e0ff */
[----:B------:R2:W-:Y:S01]  /*7650*/  STL.64 [R1+0x88], R14 ;  /* 0x0000880e01007387 */ /* 0x0005e20000100a00 */
[--C-:B------:R-:W-:Y:S01]  /*7660*/  IMAD.X R87, RZ, RZ, R41.reuse, P5 ;  /* 0x000000ffff577224 */ /* 0x100fe200028e0629 */
[C---:B------:R-:W-:Y:S02]  /*7670*/  IADD3 R22, P0, PT, R40.reuse, 0x5a00, RZ ;  /* 0x00005a0028167810 */ /* 0x040fe40007f1e0ff */
[----:B----4-:R-:W4:Y:S01]  /*7680*/  LDL.LU R11, [R1+0x90] ;  /* 0x00009000010b7983 */ /* 0x010f220000300800 */
[C---:B------:R-:W-:Y:S01]  /*7690*/  IADD3 R23, P5, PT, R40.reuse, 0x5c00, RZ ;  /* 0x00005c0028177810 */ /* 0x040fe20007fbe0ff */
[--C-:B------:R-:W-:Y:S01]  /*76a0*/  IMAD.X R79, RZ, RZ, R41.reuse, P1 ;  /* 0x000000ffff4f7224 */ /* 0x100fe200008e0629 */
        /* <DEDUP_REMOVED lines=19> */
[----:B------:R-:W-:Y:S01]  /*77e0*/  IMAD.X R51, RZ, RZ, R41, P5 ;  /* 0x000000ffff337224 */ /* 0x000fe200028e0629 */
[C---:B------:R-:W-:Y:S01]  /*77f0*/  IADD3 R39, P1, PT, R40.reuse, 0x7c00, RZ ;  /* 0x00007c0028277810 */ /* 0x040fe20007f3e0ff */
[--C-:B--2---:R-:W-:Y:S01]  /*7800*/  IMAD.MOV.U32 R15, RZ, RZ, R7.reuse ;  /* 0x000000ffff0f7224 */ /* 0x104fe200078e0007 */
[----:B------:R-:W-:Y:S01]  /*7810*/  IADD3 R40, P0, PT, R40, 0x7e00, RZ ;  /* 0x00007e0028287810 */ /* 0x000fe20007f1e0ff */
[----:B------:R-:W-:-:S02]  /*7820*/  IMAD.MOV.U32 R15, RZ, RZ, R7 ;  /* 0x000000ffff0f7224 */ /* 0x000fc400078e0007 */
[----:B------:R-:W2:Y:S01]  /*7830*/  LDL.LU R7, [R1+0x94] ;  /* 0x0000940001077983 */ /* 0x000ea20000300800 */
[----:B------:R-:W-:Y:S02]  /*7840*/  IMAD.MOV.U32 R14, RZ, RZ, R6 ;  /* 0x000000ffff0e7224 */ /* 0x000fe400078e0006 */
[C---:B------:R-:W-:Y:S01]  /*7850*/  SHF.R.U64 R6, R5.reuse, 0x3, R15 ;  /* 0x0000000305067819 */ /* 0x040fe2000000120f */
[--C-:B------:R-:W-:Y:S02]  /*7860*/  IMAD.X R49, RZ, RZ, R41.reuse, P4 ;  /* 0x000000ffff317224 */ /* 0x100fe400020e0629 */
[--C-:B------:R-:W-:Y:S01]  /*7870*/  IMAD.X R47, RZ, RZ, R41.reuse, P3 ;  /* 0x000000ffff2f7224 */ /* 0x100fe200018e0629 */
[----:B------:R-:W-:Y:S01]  /*7880*/  LOP3.LUT R14, R5, 0x70, R6, 0x78, !PT ;  /* 0x00000070050e7812 */ /* 0x000fe200078e7806 */
[--C-:B------:R-:W-:Y:S01]  /*7890*/  IMAD.X R43, RZ, RZ, R41.reuse, P1 ;  /* 0x000000ffff2b7224 */ /* 0x100fe200008e0629 */
[----:B------:R1:W5:Y:S01]  /*78a0*/  LDL.64 R4, [R1+0x20] ;  /* 0x0000200001047983 */ /* 0x0003620000100a00 */
[----:B------:R-:W-:-:S03]  /*78b0*/  IMAD.X R41, RZ, RZ, R41, P0 ;  /* 0x000000ffff297224 */ /* 0x000fc600000e0629 */
[----:B------:R3:W-:Y:S04]  /*78c0*/  STL [R1+0x30], R14 ;  /* 0x0000300e01007387 */ /* 0x0007e80000100800 */
[----:B---3--:R-:W3:Y:S01]  /*78d0*/  LDL.LU.64 R14, [R1+0x88] ;  /* 0x00008800010e7983 */ /* 0x008ee20000300a00 */
[----:B--2---:R-:W-:-:S04]  /*78e0*/  SHF.R.U64 R8, R7, 0x3, R13 ;  /* 0x0000000307087819 */ /* 0x004fc8000000120d */
[----:B------:R-:W-:-:S05]  /*78f0*/  LOP3.LUT R12, R7, 0x70, R8, 0x78, !PT ;  /* 0x00000070070c7812 */ /* 0x000fca00078e7808 */
[----:B------:R2:W-:Y:S01]  /*7900*/  STL.64 [R1+0x28], R12 ;  /* 0x0000280c01007387 */ /* 0x0005e20000100a00 */
[----:B-----5:R-:W-:-:S03]  /*7910*/  LOP3.LUT R4, R9, 0x70, R10, 0x78, !PT ;  /* 0x0000007009047812 */ /* 0x020fc600078e780a */
[----:B------:R-:W4:Y:S04]  /*7920*/  LDL.LU.64 R8, [R1+0x18] ;  /* 0x0000180001087983 */ /* 0x000f280000300a00 */
[----:B--2---:R-:W2:Y:S04]  /*7930*/  LDL.LU.64 R12, [R1+0x80] ;  /* 0x00008000010c7983 */ /* 0x004ea80000300a00 */
[----:B------:R4:W-:Y:S01]  /*7940*/  STL [R1+0x20], R4 ;  /* 0x0000200401007387 */ /* 0x0009e20000100800 */
[----:B---3--:R-:W-:-:S04]  /*7950*/  SHF.R.U64 R5, R14, 0x3, R89 ;  /* 0x000000030e057819 */ /* 0x008fc80000001259 */
[----:B------:R-:W-:Y:S02]  /*7960*/  LOP3.LUT R88, R14, 0x70, R5, 0x78, !PT ;  /* 0x000000700e587812 */ /* 0x000fe400078e7805 */
[----:B----4-:R-:W-:-:S04]  /*7970*/  SHF.R.U64 R4, R11, 0x3, R9 ;  /* 0x000000030b047819 */ /* 0x010fc80000001209 */
[----:B------:R-:W-:Y:S02]  /*7980*/  LOP3.LUT R8, R11, 0x70, R4, 0x78, !PT ;  /* 0x000000700b087812 */ /* 0x000fe400078e7804 */
[C---:B------:R-:W-:Y:S01]  /*7990*/  SHF.R.U64 R4, R15.reuse, 0x3, R87 ;  /* 0x000000030f047819 */ /* 0x040fe20000001257 */
[----:B------:R-:W3:Y:S03]  /*79a0*/  LDL.LU.64 R10, [R1+0x20] ;  /* 0x00002000010a7983 */ /* 0x000ee60000300a00 */
[----:B------:R-:W-:Y:S02]  /*79b0*/  LOP3.LUT R86, R15, 0x70, R4, 0x78, !PT ;  /* 0x000000700f567812 */ /* 0x000fe400078e7804 */
[----:B------:R-:W4:Y:S01]  /*79c0*/  LDL.LU.64 R14, [R1+0x30] ;  /* 0x00003000010e7983 */ /* 0x000f220000300a00 */
[----:B--2---:R-:W-:Y:S02]  /*79d0*/  SHF.R.U64 R3, R12, 0x3, R93 ;  /* 0x000000030c037819 */ /* 0x004fe4000000125d */
[----:B------:R-:W-:-:S02]  /*79e0*/  SHF.R.U64 R6, R13, 0x3, R91 ;  /* 0x000000030d067819 */ /* 0x000fc4000000125b */
[----:B------:R-:W-:Y:S02]  /*79f0*/  LOP3.LUT R92, R12, 0x70, R3, 0x78, !PT ;  /* 0x000000700c5c7812 */ /* 0x000fe400078e7803 */
[----:B------:R-:W-:Y:S02]  /*7a00*/  LOP3.LUT R90, R13, 0x70, R6, 0x78, !PT ;  /* 0x000000700d5a7812 */ /* 0x000fe400078e7806 */
[C---:B------:R-:W-:Y:S01]  /*7a10*/  SHF.R.U64 R3, R18.reuse, 0x3, R85 ;  /* 0x0000000312037819 */ /* 0x040fe20000001255 */
[----:B------:R-:W2:Y:S01]  /*7a20*/  LDL.LU.64 R12, [R1+0x28] ;  /* 0x00002800010c7983 */ /* 0x000ea20000300a00 */
[C---:B------:R-:W-:Y:S02]  /*7a30*/  SHF.R.U64 R6, R19.reuse, 0x3, R83 ;  /* 0x0000000313067819 */ /* 0x040fe40000001253 */
[----:B------:R-:W-:Y:S01]  /*7a40*/  LOP3.LUT R84, R18, 0x70, R3, 0x78, !PT ;  /* 0x0000007012547812 */ /* 0x000fe200078e7803 */
[----:B------:R-:W-:Y:S01]  /*7a50*/  IMAD.MOV.U32 R18, RZ, RZ, R16 ;  /* 0x000000ffff127224 */ /* 0x000fe200078e0010 */
[----:B------:R-:W-:Y:S01]  /*7a60*/  LOP3.LUT R82, R19, 0x70, R6, 0x78, !PT ;  /* 0x0000007013527812 */ /* 0x000fe200078e7806 */
[----:B------:R-:W-:-:S02]  /*7a70*/  IMAD.MOV.U32 R19, RZ, RZ, R17 ;  /* 0x000000ffff137224 */ /* 0x000fc400078e0011 */
[----:B------:R-:W5:Y:S01]  /*7a80*/  LDL.LU.64 R16, [R1+0x78] ;  /* 0x0000780001107983 */ /* 0x000f620000300a00 */
[----:B------:R-:W-:Y:S02]  /*7a90*/  SHF.R.U64 R5, R20, 0x3, R81 ;  /* 0x0000000314057819 */ /* 0x000fe40000001251 */
[----:B------:R-:W-:Y:S02]  /*7aa0*/  SHF.R.U64 R4, R21, 0x3, R79 ;  /* 0x0000000315047819 */ /* 0x000fe4000000124f */
[----:B------:R-:W-:Y:S02]  /*7ab0*/  SHF.R.U64 R3, R22, 0x3, R77 ;  /* 0x0000000316037819 */ /* 0x000fe4000000124d */
[----:B------:R-:W-:Y:S02]  /*7ac0*/  LOP3.LUT R80, R20, 0x70, R5, 0x78, !PT ;  /* 0x0000007014507812 */ /* 0x000fe400078e7805 */
[----:B------:R-:W-:Y:S02]  /*7ad0*/  SHF.R.U64 R6, R23, 0x3, R75 ;  /* 0x0000000317067819 */ /* 0x000fe4000000124b */
[----:B------:R-:W-:-:S02]  /*7ae0*/  SHF.R.U64 R5, R24, 0x3, R73 ;  /* 0x0000000318057819 */ /* 0x000fc40000001249 */
[----:B------:R-:W-:Y:S02]  /*7af0*/  LOP3.LUT R78, R21, 0x70, R4, 0x78, !PT ;  /* 0x00000070154e7812 */ /* 0x000fe400078e7804 */
[----:B------:R-:W-:Y:S02]  /*7b00*/  LOP3.LUT R76, R22, 0x70, R3, 0x78, !PT ;  /* 0x00000070164c7812 */ /* 0x000fe400078e7803 */
[----:B------:R-:W-:Y:S02]  /*7b10*/  SHF.R.U64 R4, R25, 0x3, R71 ;  /* 0x0000000319047819 */ /* 0x000fe40000001247 */
[----:B------:R-:W-:Y:S02]  /*7b20*/  LOP3.LUT R74, R23, 0x70, R6, 0x78, !PT ;  /* 0x00000070174a7812 */ /* 0x000fe400078e7806 */
[----:B------:R-:W-:Y:S02]  /*7b30*/  SHF.R.U64 R3, R26, 0x3, R69 ;  /* 0x000000031a037819 */ /* 0x000fe40000001245 */
[----:B------:R-:W-:-:S02]  /*7b40*/  LOP3.LUT R72, R24, 0x70, R5, 0x78, !PT ;  /* 0x0000007018487812 */ /* 0x000fc400078e7805 */
[----:B------:R-:W-:Y:S02]  /*7b50*/  SHF.R.U64 R6, R27, 0x3, R67 ;  /* 0x000000031b067819 */ /* 0x000fe40000001243 */
[----:B------:R-:W-:Y:S02]  /*7b60*/  SHF.R.U64 R5, R28, 0x3, R65 ;  /* 0x000000031c057819 */ /* 0x000fe40000001241 */
[----:B------:R-:W-:Y:S02]  /*7b70*/  LOP3.LUT R70, R25, 0x70, R4, 0x78, !PT ;  /* 0x0000007019467812 */ /* 0x000fe400078e7804 */
[----:B------:R-:W-:Y:S02]  /*7b80*/  LOP3.LUT R68, R26, 0x70, R3, 0x78, !PT ;  /* 0x000000701a447812 */ /* 0x000fe400078e7803 */
[----:B------:R-:W-:Y:S02]  /*7b90*/  SHF.R.U64 R4, R29, 0x3, R63 ;  /* 0x000000031d047819 */ /* 0x000fe4000000123f */
[----:B------:R-:W-:-:S02]  /*7ba0*/  LOP3.LUT R66, R27, 0x70, R6, 0x78, !PT ;  /* 0x000000701b427812 */ /* 0x000fc400078e7806 */
[----:B------:R-:W-:Y:S02]  /*7bb0*/  SHF.R.U64 R3, R30, 0x3, R61 ;  /* 0x000000031e037819 */ /* 0x000fe4000000123d */
[----:B------:R-:W-:Y:S02]  /*7bc0*/  LOP3.LUT R64, R28, 0x70, R5, 0x78, !PT ;  /* 0x000000701c407812 */ /* 0x000fe400078e7805 */
[----:B------:R-:W-:Y:S02]  /*7bd0*/  SHF.R.U64 R6, R31, 0x3, R59 ;  /* 0x000000031f067819 */ /* 0x000fe4000000123b */
[----:B------:R-:W-:Y:S02]  /*7be0*/  SHF.R.U64 R5, R32, 0x3, R57 ;  /* 0x0000000320057819 */ /* 0x000fe40000001239 */
[----:B------:R-:W-:Y:S02]  /*7bf0*/  LOP3.LUT R62, R29, 0x70, R4, 0x78, !PT ;  /* 0x000000701d3e7812 */ /* 0x000fe400078e7804 */
[----:B------:R-:W-:-:S02]  /*7c00*/  LOP3.LUT R60, R30, 0x70, R3, 0x78, !PT ;  /* 0x000000701e3c7812 */ /* 0x000fc400078e7803 */
[----:B------:R-:W-:Y:S02]  /*7c10*/  SHF.R.U64 R4, R33, 0x3, R55 ;  /* 0x0000000321047819 */ /* 0x000fe40000001237 */
[----:B------:R-:W-:Y:S02]  /*7c20*/  LOP3.LUT R58, R31, 0x70, R6, 0x78, !PT ;  /* 0x000000701f3a7812 */ /* 0x000fe400078e7806 */
        /* <DEDUP_REMOVED lines=14> */
[----:B------:R-:W-:Y:S02]  /*7d10*/  LOP3.LUT R42, R39, 0x70, R6, 0x78, !PT ;  /* 0x00000070272a7812 */ /* 0x000fe400078e7806 */
[----:B------:R-:W-:Y:S01]  /*7d20*/  LOP3.LUT R40, R40, 0x70, R5, 0x78, !PT ;  /* 0x0000007028287812 */ /* 0x000fe200078e7805 */
[----:B-----5:R1:W-:Y:S01]  /*7d30*/  SYNCS.ARRIVE.TRANS64.A1T0 RZ, [R16+URZ+0x140b0], RZ ;  /* 0x0140b0ff10ff79a7 */ /* 0x0203e200081000ff */
[----:B------:R1:W-:Y:S04]  /*7d40*/  ST.E desc[UR48][R18.64], RZ ;  /* 0x000000ff12007985 */ /* 0x0003e8000c101930 */
[----:B----4-:R4:W-:Y:S04]  /*7d50*/  ST.E desc[UR48][R14.64], RZ ;  /* 0x000000ff0e007985 */ /* 0x0109e8000c101930 */
[----:B--2---:R4:W-:Y:S04]  /*7d60*/  ST.E desc[UR48][R12.64], RZ ;  /* 0x000000ff0c007985 */ /* 0x0049e8000c101930 */
[----:B---3--:R4:W-:Y:S04]  /*7d70*/  ST.E desc[UR48][R10.64], RZ ;  /* 0x000000ff0a007985 */ /* 0x0089e8000c101930 */
[----:B------:R4:W-:Y:S04]  /*7d80*/  ST.E desc[UR48][R8.64], RZ ;  /* 0x000000ff08007985 */ /* 0x0009e8000c101930 */
        /* <DEDUP_REMOVED lines=26> */
[----:B------:R4:W-:Y:S01]  /*7f30*/  ST.E desc[UR48][R40.64], RZ ;  /* 0x000000ff28007985 */ /* 0x0009e2000c101930 */
[----:B------:R-:W-:Y:S01]  /*7f40*/  @!PT LDS RZ, [RZ] ;  /* 0x00000000fffff984 */ /* 0x000fe20000000800 */
[----:B------:R-:W-:Y:S01]  /*7f50*/  @!PT LDS RZ, [RZ] ;  /* 0x00000000fffff984 */ /* 0x000fe20000000800 */
[----:B------:R-:W-:Y:S01]  /*7f60*/  @!PT LDS RZ, [RZ] ;  /* 0x00000000fffff984 */ /* 0x000fe20000000800 */
[----:B------:R-:W-:Y:S01]  /*7f70*/  @!PT LDS RZ, [RZ] ;  /* 0x00000000fffff984 */ /* 0x000fe20000000800 */
[----:B------:R2:W-:Y:S06]  /*7f80*/  MEMBAR.ALL.CTA ;  /* 0x0000000000007992 */ /* 0x0005ec0000008000 */
[----:B--2---:R-:W2:Y:S01]  /*7f90*/  FENCE.VIEW.ASYNC.S ;  /* 0x00000000000073c6 */ /* 0x004ea20000000000 */
[----:B-1----:R-:W-:Y:S05]  /*7fa0*/  BRA.U UP0, `(.L_x_154) ;  /* 0x0000000100047547 */ /* 0x002fea000b800000 */
[----:B------:R-:W-:Y:S05]  /*7fb0*/  BPT.TRAP 0x1 ;  /* 0x000000040000795c */ /* 0x000fea0000300000 */
.L_x_154:
[----:B------:R-:W-:-:S05]  /*7fc0*/  HFMA2 R3, -RZ, RZ, 0, 5.9604644775390625e-08 ;  /* 0x00000001ff037431 */ /* 0x000fca00000001ff */
[----:B------:R-:W-:-:S04]  /*7fd0*/  SHF.L.U32 R3, R3, 0x1f, RZ ;  /* 0x0000001f03037819 */ /* 0x000fc800000006ff */
[----:B--2---:R-:W1:Y:S02]  /*7fe0*/  SYNCS.PHASECHK.TRANS64.TRYWAIT P0, [R16+URZ+0x140c8], R3 ;  /* 0x0140c803100075a7 */ /* 0x004e6400080011ff */
[----:B-1----:R-:W-:Y:S05]  /*7ff0*/  @!P0 BRA `(.L_x_155) ;  /* 0x0000013800808947 */ /* 0x002fea0003800000 */
.L_x_402:
[----:B------:R-:W-:Y:S05]  /*8000*/  @!P6 BRA `(.L_x_156) ;  /* 0x000000000094e947 */ /* 0x000fea0003800000 */
[----:B------:R-:W2:Y:S01]  /*8010*/  LDCU UR4, c[0x0][0x380] ;  /* 0x00007000ff0477ac */ /* 0x000ea20008000800 */
[----:B------:R-:W-:Y:S01]  /*8020*/  IMAD.U32 R4, RZ, RZ, UR39 ;  /* 0x00000027ff047e24 */ /* 0x000fe2000f8e00ff */
[----:B------:R-:W-:Y:S04]  /*8030*/  BSSY.RECONVERGENT B0, `(.L_x_156) ;  /* 0x0000022000007945 */ /* 0x000fe80003800200 */
[----:B------:R-:W-:-:S04]  /*8040*/  IADD3 R17, PT, PT, R4, 0x80, R17 ;  /* 0x0000008004117810 */ /* 0x000fc80007ffe011 */
[----:B--2---:R-:W-:-:S13]  /*8050*/  ISETP.GE.AND P0, PT, R17, UR4, PT ;  /* 0x0000000411007c0c */ /* 0x004fda000bf06270 */
[----:B------:R-:W-:Y:S05]  /*8060*/  @P0 BRA `(.L_x_157) ;  /* 0x0000000000780947 */ /* 0x000fea0003800000 */
[----:B------:R-:W2:Y:S01]  /*8070*/  LDCU UR7, c[0x0][0x38c] ;  /* 0x00007180ff0777ac */ /* 0x000ea20008000800 */
[----:B------:R-:W-:Y:S01]  /*8080*/  MOV R4, RZ ;  /* 0x000000ff00047202 */ /* 0x000fe20000000f00 */
[----:B------:R-:W3:Y:S01]  /*8090*/  LDCU UR6, c[0x0][0x890] ;  /* 0x00011200ff0677ac */ /* 0x000ee20008000800 */
[----:B------:R-:W5:Y:S01]  /*80a0*/  LDCU.64 UR4, c[0x0][0x888] ;  /* 0x00011100ff0477ac */ /* 0x000f620008000a00 */
[----:B--2---:R-:W2:Y:S01]  /*80b0*/  I2F.U32.RP R7, UR7 ;  /* 0x0000000700077d06 */ /* 0x004ea20008209000 */
[----:B------:R-:W-:Y:S01]  /*80c0*/  ISETP.NE.U32.AND P0, PT, RZ, UR7, PT ;  /* 0x00000007ff007c0c */ /* 0x000fe2000bf05070 */
[----:B---3--:R-:W-:-:S06]  /*80d0*/  IMAD R2, R2, UR6, R17 ;  /* 0x0000000602027c24 */ /* 0x008fcc000f8e0211 */
[----:B--2---:R-:W2:Y:S02]  /*80e0*/  MUFU.RCP R6, R7 ;  /* 0x0000000700067308 */ /* 0x004ea40000001000 */
[----:B--2---:R-:W-:-:S06]  /*80f0*/  IADD3 R6, PT, PT, R6, 0xffffffe, RZ ;  /* 0x0ffffffe06067810 */ /* 0x004fcc0007ffe0ff */
[----:B------:R-:W1:Y:S02]  /*8100*/  F2I.FTZ.U32.TRUNC.NTZ R5, R6 ;  /* 0x0000000600057305 */ /* 0x000e64000021f000 */
[----:B-1----:R-:W-:-:S05]  /*8110*/  IADD3 R3, PT, PT, RZ, -R5, RZ ;  /* 0x80000005ff037210 */ /* 0x002fca0007ffe0ff */
[----:B------:R-:W-:-:S04]  /*8120*/  IMAD R3, R3, UR7, RZ ;  /* 0x0000000703037c24 */ /* 0x000fc8000f8e02ff */
[----:B------:R-:W-:-:S06]  /*8130*/  IMAD.HI.U32 R3, R5, R3, R4 ;  /* 0x0000000305037227 */ /* 0x000fcc00078e0004 */
[----:B------:R-:W-:-:S04]  /*8140*/  IMAD.HI.U32 R3, R3, R0, RZ ;  /* 0x0000000003037227 */ /* 0x000fc800078e00ff */
        /* <DEDUP_REMOVED lines=16> */
.L_x_157:
[----:B------:R-:W-:Y:S05]  /*8250*/  BSYNC.RECONVERGENT B0 ;  /* 0x0000000000007941 */ /* 0x000fea0003800200 */
.L_x_156:
[----:B------:R-:W-:Y:S01]  /*8260*/  @!PT LDS RZ, [RZ] ;  /* 0x00000000fffff984 */ /* 0x000fe20000000800 */
[----:B------:R-:W-:Y:S01]  /*8270*/  @!PT LDS RZ, [RZ] ;  /* 0x00000000fffff984 */ /* 0x000fe20000000800 */
[----:B------:R-:W-:Y:S01]  /*8280*/  @!PT LDS RZ, [RZ] ;  /* 0x00000000fffff984 */ /* 0x000fe20000000800 */
[----:B------:R-:W-:Y:S01]  /*8290*/  @!PT LDS RZ, [RZ] ;  /* 0x00000000fffff984 */ /* 0x000fe20000000800 */
[----:B------:R3:W-:Y:S06]  /*82a0*/  MEMBAR.ALL.CTA ;  /* 0x0000000000007992 */ /* 0x0007ec0000008000 */
[----:B---3--:R-:W3:Y:S01]  /*82b0*/  FENCE.VIEW.ASYNC.S ;  /* 0x00000000000073c6 */ /* 0x008ee20000000000 */
[----:B------:R-:W-:-:S09]  /*82c0*/  UISETP.NE.AND UP0, UPT, UR38, URZ, UPT ;  /* 0x000000ff2600728c */ /* 0x000fd2000bf05270 */
[----:B------:R-:W-:Y:S05]  /*82d0*/  BRA.U UP0, `(.L_x_158) ;  /* 0x0000000100047547 */ /* 0x000fea000b800000 */
[----:B------:R-:W-:Y:S05]  /*82e0*/  BPT.TRAP 0x1 ;  /* 0x000000040000795c */ /* 0x000fea0000300000 */
.L_x_158:
[----:B---3--:R-:W-:Y:S01]  /*82f0*/  SYNCS.ARRIVE.TRANS64.A1T0 RZ, [R16+URZ+0x140b8], RZ ;  /* 0x0140b8ff10ff79a7 */ /* 0x008fe200081000ff */
[----:B------:R-:W-:Y:S05]  /*8300*/  EXIT ;  /* 0x000000000000794d */ /* 0x000fea0003800000 */
.L_x_87:
[----:B------:R-:W-:Y:S01]  /*8310*/  UIADD3 UR5, UPT, UPT, UR5, 0x7f, URZ ;  /* 0x0000007f05057890 */ /* 0x000fe2000fffe0ff */
[C---:B------:R-:W-:Y:S01]  /*8320*/  IMAD.U32 R56, R18.reuse, 0x10000, RZ ;  /* 0x0001000012387824 */ /* 0x040fe200078e00ff */
[----:B------:R-:W-:Y:S01]  /*8330*/  UISETP.NE.AND UP1, UPT, UR37, URZ, UPT ;  /* 0x000000ff2500728c */ /* 0x000fe2000bf25270 */
[C---:B------:R-:W-:Y:S01]  /*8340*/  LOP3.LUT R16, R18.reuse, 0x1f, RZ, 0xc0, !PT ;  /* 0x0000001f12107812 */ /* 0x040fe200078ec0ff */
[----:B------:R-:W-:Y:S01]  /*8350*/  USHF.R.S32.HI UR4, URZ, 0x1f, UR5 ;  /* 0x0000001fff047899 */ /* 0x000fe20008011405 */
[----:B------:R-:W-:Y:S01]  /*8360*/  LOP3.LUT R2, R18, 0x7f, RZ, 0xc0, !PT ;  /* 0x0000007f12027812 */ /* 0x000fe200078ec0ff */
[----:B------:R-:W-:Y:S01]  /*8370*/  ULEA UR40, UR40, 0x2, 0x1 ;  /* 0x0000000228287891 */ /* 0x000fe2000f8e08ff */
[----:B------:R-:W-:Y:S01]  /*8380*/  LOP3.LUT R56, R56, 0x600000, RZ, 0xc0, !PT ;  /* 0x0060000038387812 */ /* 0x000fe200078ec0ff */
[----:B------:R-:W-:Y:S02]  /*8390*/  ULEA.HI UR4, UR4, UR5, URZ, 0x7 ;  /* 0x0000000504047291 */ /* 0x000fe4000f8f38ff */
[----:B------:R-:W-:Y:S01]  /*83a0*/  ULOP3.LUT UR40, UR40, 0x1fffffe, URZ, 0xc0, !UPT ;  /* 0x01fffffe28287892 */ /* 0x000fe2000f8ec0ff */
[----:B------:R-:W-:Y:S01]  /*83b0*/  LOP3.LUT R57, R56, 0x80, RZ, 0xfc, !PT ;  /* 0x0000008038397812 */ /* 0x000fe200078efcff */
[----:B------:R-:W-:-:S04]  /*83c0*/  USHF.R.S32.HI UR4, URZ, 0x7, UR4 ;  /* 0x00000007ff047899 */ /* 0x000fc80008011404 */
[----:B------:R-:W-:-:S04]  /*83d0*/  UISETP.LT.AND UP0, UPT, UR4, UR40, UPT ;  /* 0x000000280400728c */ /* 0x000fc8000bf01270 */
[----:B------:R-:W-:Y:S01]  /*83e0*/  USEL UR45, UR4, UR40, UP0 ;  /* 0x00000028042d7287 */ /* 0x000fe20008000000 */
[----:B------:R-:W-:Y:S11]  /*83f0*/  BRA.U !UP1, `(.L_x_159) ;  /* 0x0000000109047547 */ /* 0x000ff6000b800000 */
[----:B------:R-:W-:Y:S05]  /*8400*/  BPT.TRAP 0x1 ;  /* 0x000000040000795c */ /* 0x000fea0000300000 */
.L_x_159:
[----:B------:R-:W1:Y:S01]  /*8410*/  S2UR UR40, SR_CgaCtaId ;  /* 0x00000000002879c3 */ /* 0x000e620000008800 */
[----:B------:R-:W-:Y:S01]  /*8420*/  UMOV UR39, 0x400 ;  /* 0x0000040000277882 */ /* 0x000fe20000000000 */
[----:B------:R-:W-:Y:S01]  /*8430*/  SHF.L.U32 R3, RZ, 0x1f, RZ ;  /* 0x0000001fff037819 */ /* 0x000fe200000006ff */
[----:B-1----:R-:W-:-:S09]  /*8440*/  ULEA UR39, UR40, UR39, 0x18 ;  /* 0x0000002728277291 */ /* 0x002fd2000f8ec0ff */
[----:B------:R-:W1:Y:S02]  /*8450*/  SYNCS.PHASECHK.TRANS64.TRYWAIT P0, [UR39+0x14070], R3 ;  /* 0x01407003ff0075a7 */ /* 0x000e640008001127 */
[----:B-1----:R-:W-:Y:S05]  /*8460*/  @!P0 BRA `(.L_x_160) ;  /* 0x0000013400788947 */ /* 0x002fea0003800000 */
.L_x_403:
[----:B------:R-:W-:-:S09]  /*8470*/  UISETP.NE.AND UP0, UPT, UR37, URZ, UPT ;  /* 0x000000ff2500728c */ /* 0x000fd2000bf05270 */
[----:B------:R-:W-:Y:S05]  /*8480*/  BRA.U !UP0, `(.L_x_161) ;  /* 0x0000000108047547 */ /* 0x000fea000b800000 */
[----:B------:R-:W-:Y:S05]  /*8490*/  BPT.TRAP 0x1 ;  /* 0x000000040000795c */ /* 0x000fea0000300000 */
.L_x_161:
[----:B------:R-:W-:Y:S02]  /*84a0*/  UIADD3 UR44, UPT, UPT, UR39, 0x14078, URZ ;  /* 0x00014078272c7890 */ /* 0x000fe4000fffe0ff */
[----:B------:R-:W-:Y:S02]  /*84b0*/  UISETP.NE.AND UP0, UPT, UR36, URZ, UPT ;  /* 0x000000ff2400728c */ /* 0x000fe4000bf05270 */
[----:B------:R-:W-:-:S09]  /*84c0*/  UPRMT UR4, UR40, 0x654, UR44 ;  /* 0x0000065428047896 */ /* 0x000fd2000800002c */
[----:B------:R-:W-:Y:S01]  /*84d0*/  SYNCS.ARRIVE.TRANS64.RED.A1T0 RZ, [UR4], RZ ;  /* 0x000000ffffff79a7 */ /* 0x000fe20008100404 */
[----:B------:R-:W-:Y:S05]  /*84e0*/  BRA.U !UP0, `(.L_x_162) ;  /* 0x0000000108047547 */ /* 0x000fea000b800000 */
[----:B------:R-:W-:Y:S05]  /*84f0*/  BPT.TRAP 0x1 ;  /* 0x000000040000795c */ /* 0x000fea0000300000 */
.L_x_162:
[----:B------:R-:W2:Y:S01]  /*8500*/  SYNCS.PHASECHK.TRANS64.TRYWAIT P0, [UR39+0x14080], R3 ;  /* 0x01408003ff0075a7 */ /* 0x000ea20008001127 */
[----:B------:R-:W-:Y:S01]  /*8510*/  UMOV UR43, URZ ;  /* 0x000000ff002b7c82 */ /* 0x000fe20008000000 */
[----:B--2---:R-:W-:Y:S05]  /*8520*/  @!P0 BRA `(.L_x_163) ;  /* 0x0000013400608947 */ /* 0x004fea0003800000 */
.L_x_404:
[----:B------:R-:W-:Y:S01]  /*8530*/  UISETP.GE.AND UP0, UPT, UR45, 0x2, UPT ;  /* 0x000000022d00788c */ /* 0x000fe2000bf06270 */
[----:B------:R-:W-:Y:S01]  /*8540*/  HFMA2 R18, -RZ, RZ, 0, 5.9604644775390625e-08 ;  /* 0x00000001ff127431 */ /* 0x000fe200000001ff */
[----:B------:R-:W-:-:S07]  /*8550*/  UMOV UR42, 0x1 ;  /* 0x00000001002a7882 */ /* 0x000fce0000000000 */
[----:B------:R-:W-:Y:S05]  /*8560*/  BRA.U !UP0, `(.L_x_164) ;  /* 0x0000002108887547 */ /* 0x000fea000b800000 */
[C---:B------:R-:W-:Y:S01]  /*8570*/  VIADD R63, R56.reuse, 0x100 ;  /* 0x00000100383f7836 */ /* 0x040fe20000000000 */
[----:B------:R-:W-:Y:S01]  /*8580*/  LOP3.LUT R64, R17, 0x3, RZ, 0xc0, !PT ;  /* 0x0000000311407812 */ /* 0x000fe200078ec0ff */
[C---:B------:R-:W-:Y:S01]  /*8590*/  VIADD R61, R56.reuse, 0x180 ;  /* 0x00000180383d7836 */ /* 0x040fe20000000000 */
[----:B------:R-:W-:Y:S01]  /*85a0*/  SHF.R.U32.HI R62, RZ, 0x15, R57 ;  /* 0x00000015ff3e7819 */ /* 0x000fe20000011639 */
        /* <DEDUP_REMOVED lines=10> */
[----:B------:R-:W-:Y:S01]  /*8650*/  VIADD R19, R56, 0x1b0 ;  /* 0x000001b038137836 */ /* 0x000fe20000000000 */
[----:B------:R-:W-:Y:S01]  /*8660*/  SHF.R.U32.HI R23, RZ, 0x15, R23 ;  /* 0x00000015ff177819 */ /* 0x000fe20000011617 */
[----:B------:R-:W-:Y:S01]  /*8670*/  IMAD.MOV.U32 R18, RZ, RZ, 0x1 ;  /* 0x00000001ff127424 */ /* 0x000fe200078e00ff */
[----:B------:R-:W-:Y:S01]  /*8680*/  SHF.R.U32.HI R22, RZ, 0x15, R22 ;  /* 0x00000015ff167819 */ /* 0x000fe20000011616 */
[----:B------:R-:W-:Y:S01]  /*8690*/  UMOV UR43, URZ ;  /* 0x000000ff002b7c82 */ /* 0x000fe20008000000 */
[----:B------:R-:W-:Y:S01]  /*86a0*/  SHF.R.U32.HI R19, RZ, 0x15, R19 ;  /* 0x00000015ff137819 */ /* 0x000fe20000011613 */
[----:B------:R-:W-:-:S06]  /*86b0*/  UMOV UR41, URZ ;  /* 0x000000ff00297c82 */ /* 0x000fcc0008000000 */
.L_x_196:
[----:B------:R-:W-:Y:S01]  /*86c0*/  UISETP.NE.AND UP0, UPT, UR37, URZ, UPT ;  /* 0x000000ff2500728c */ /* 0x000fe2000bf05270 */
[----:B------:R-:W-:Y:S01]  /*86d0*/  UMOV UR4, UR45 ;  /* 0x0000002d00047c82 */ /* 0x000fe20008000000 */
[----:B------:R-:W-:Y:S02]  /*86e0*/  UIADD3 UR45, UPT, UPT, UR45, -0x1, URZ ;  /* 0xffffffff2d2d7890 */ /* 0x000fe4000fffe0ff */
[----:B------:R-:W-:Y:S01]  /*86f0*/  UISETP.GT.U32.AND UP1, UPT, UR4, 0x2, UPT ;  /* 0x000000020400788c */ /* 0x000fe2000bf24070 */
[----:B------:R-:W-:-:S03]  /*8700*/  UMOV UR42, UR41 ;  /* 0x00000029002a7c82 */ /* 0x000fc60008000000 */
[----:B------:R-:W-:Y:S01]  /*8710*/  UP2UR UR46, UPR, URZ, 0x2 ;  /* 0x00000002ff2e7883 */ /* 0x000fe20008000000 */
[----:B--234-:R-:W-:Y:S11]  /*8720*/  BRA.U !UP0, `(.L_x_165) ;  /* 0x0000000108047547 */ /* 0x01cff6000b800000 */
[----:B------:R-:W-:Y:S05]  /*8730*/  BPT.TRAP 0x1 ;  /* 0x000000040000795c */ /* 0x000fea0000300000 */
.L_x_165:
[----:B-1----:R-:W-:-:S04]  /*8740*/  SHF.L.U32 R3, R18, 0x1f, RZ ;  /* 0x0000001f12037819 */ /* 0x002fc800000006ff */
[----:B------:R-:W1:Y:S02]  /*8750*/  SYNCS.PHASECHK.TRANS64.TRYWAIT P0, [UR39+0x14070], R3 ;  /* 0x01407003ff0075a7 */ /* 0x000e640008001127 */
[----:B-1----:R-:W-:Y:S05]  /*8760*/  @!P0 BRA `(.L_x_166) ;  /* 0x0000013000e88947 */ /* 0x002fea0003800000 */
.L_x_405:
[----:B------:R-:W-:Y:S01]  /*8770*/  R2UR UR4, R56 ;  /* 0x00000000380472ca */ /* 0x000fe200000e0000 */
[----:B------:R-:W-:Y:S01]  /*8780*/  UISETP.NE.AND UP0, UPT, UR38, URZ, UPT ;  /* 0x000000ff2600728c */ /* 0x000fe2000bf05270 */
[----:B------:R-:W-:Y:S01]  /*8790*/  PLOP3.LUT P0, PT, PT, PT, PT, 0x80, 0x8 ;  /* 0x000000000008781c */ /* 0x000fe20003f0f070 */
[----:B------:R-:W-:-:S10]  /*87a0*/  IMAD.MOV.U32 R65, RZ, RZ, 0x3f800000 ;  /* 0x3f800000ff417424 */ /* 0x000fd400078e00ff */
[----:B------:R-:W2:Y:S02]  /*87b0*/  LDTM.x2 R4, tmem[UR4] ;  /* 0x00000004000479ee */ /* 0x000ea400080c0000 */
[----:B--2---:R-:W-:-:S13]  /*87c0*/  FSETP.NEU.AND P2, PT, R4, R5, PT ;  /* 0x000000050400720b */ /* 0x004fda0003f4d000 */
[----:B-1----:R-:W1:Y:S01]  /*87d0*/  @P2 LDC R0, c[0x0][0x704] ;  /* 0x0001c100ff002b82 */ /* 0x002e620000000800 */
[----:B------:R-:W-:-:S04]  /*87e0*/  @P2 FADD R5, R4, -R5 ;  /* 0x8000000504052221 */ /* 0x000fc80000000000 */
[----:B-1----:R-:W-:-:S05]  /*87f0*/  @P2 FMUL R5, R5, R0 ;  /* 0x0000000005052220 */ /* 0x002fca0000400000 */
[----:B------:R-:W-:-:S04]  /*8800*/  @P2 FSETP.GEU.AND P1, PT, R5, -126, PT ;  /* 0xc2fc00000500280b */ /* 0x000fc80003f2e000 */
[----:B------:R-:W-:-:S13]  /*8810*/  @P2 PLOP3.LUT P0, PT, P1, PT, PT, 0x80, 0x8 ;  /* 0x000000000008281c */ /* 0x000fda0000f0f070 */
[----:B------:R-:W-:-:S04]  /*8820*/  @!P0 FMUL R5, R5, 0.5 ;  /* 0x3f00000005058820 */ /* 0x000fc80000400000 */
[----:B------:R-:W1:Y:S02]  /*8830*/  @P2 MUFU.EX2 R0, R5 ;  /* 0x0000000500002308 */ /* 0x000e640000000800 */
[----:B-1----:R-:W-:-:S05]  /*8840*/  @!P0 FMUL R0, R0, R0 ;  /* 0x0000000000008220 */ /* 0x002fca0000400000 */
[----:B------:R-:W-:Y:S01]  /*8850*/  @P2 MOV R65, R0 ;  /* 0x0000000000412202 */ /* 0x000fe20000000f00 */
[----:B------:R-:W-:Y:S06]  /*8860*/  BRA.U UP0, `(.L_x_167) ;  /* 0x0000000100047547 */ /* 0x000fec000b800000 */
[----:B------:R-:W-:Y:S05]  /*8870*/  BPT.TRAP 0x1 ;  /* 0x000000040000795c */ /* 0x000fea0000300000 */
.L_x_167:
[----:B------:R-:W-:Y:S01]  /*8880*/  IMAD.U32 R3, RZ, RZ, UR43 ;  /* 0x0000002bff037e24 */ /* 0x000fe2000f8e00ff */
[----:B------:R-:W-:-:S04]  /*8890*/  FSETP.NEU.AND P1, PT, R65, 1, PT ;  /* 0x3f8000004100780b */ /* 0x000fc80003f2d000 */
[----:B------:R-:W-:-:S04]  /*88a0*/  SHF.L.U32 R3, R3, 0x1f, RZ ;  /* 0x0000001f03037819 */ /* 0x000fc800000006ff */
[----:B------:R-:W1:Y:S02]  /*88b0*/  SYNCS.PHASECHK.TRANS64.TRYWAIT P0, [UR39+0x14090], R3 ;  /* 0x01409003ff0075a7 */ /* 0x000e640008001127 */
[----:B-1----:R-:W-:Y:S05]  /*88c0*/  @!P0 BRA `(.L_x_168) ;  /* 0x0000013000a88947 */ /* 0x002fea0003800000 */
.L_x_406:
[----:B------:R-:W-:-:S13]  /*88d0*/  VOTE.ANY P1, P1 ;  /* 0x0000000000ff7806 */ /* 0x000fda0000820100 */
[----:B------:R-:W-:Y:S05]  /*88e0*/  @!P1 BRA `(.L_x_169) ;  /* 0x0000000c00309947 */ /* 0x000fea0003800000 */
[----:B------:R-:W-:-:S13]  /*88f0*/  ISETP.NE.AND P0, PT, R64, R63, PT ;  /* 0x0000003f4000720c */ /* 0x000fda0003f05270 */
[----:B------:R-:W-:Y:S05]  /*8900*/  @!P0 BRA `(.L_x_170) ;  /* 0x0000000000408947 */ /* 0x000fea0003800000 */
[----:B------:R-:W-:Y:S01]  /*8910*/  MOV R14, 0x8 ;  /* 0x00000008000e7802 */ /* 0x000fe20000000f00 */
[----:B------:R-:W2:Y:S01]  /*8920*/  LDCU.64 UR8, c[0x4][0xb0] ;  /* 0x01001600ff0877ac */ /* 0x000ea20008000a00 */
[----:B------:R-:W-:Y:S02]  /*8930*/  HFMA2 R12, -RZ, RZ, 0, 5.9604644775390625e-08 ;  /* 0x00000001ff0c7431 */ /* 0x000fe400000001ff */
[----:B------:R-:W-:Y:S01]  /*8940*/  IMAD.MOV.U32 R8, RZ, RZ, 0x192 ;  /* 0x00000192ff087424 */ /* 0x000fe200078e00ff */
[----:B------:R-:W3:Y:S01]  /*8950*/  LDCU.64 UR6, c[0x4][0xb8] ;  /* 0x01001700ff0677ac */ /* 0x000ee20008000a00 */
[----:B------:R-:W4:Y:S01]  /*8960*/  LDC.64 R14, c[0x4][R14] ;  /* 0x010000000e0e7b82 */ /* 0x000f220000000a00 */
[----:B------:R-:W-:Y:S01]  /*8970*/  IMAD.MOV.U32 R13, RZ, RZ, RZ ;  /* 0x000000ffff0d7224 */ /* 0x000fe200078e00ff */
[----:B------:R-:W5:Y:S01]  /*8980*/  LDCU.64 UR4, c[0x4][0x30] ;  /* 0x01000600ff0477ac */ /* 0x000f620008000a00 */
[----:B--2---:R-:W-:Y:S01]  /*8990*/  IMAD.U32 R4, RZ, RZ, UR8 ;  /* 0x00000008ff047e24 */ /* 0x004fe2000f8e00ff */
[----:B------:R-:W-:Y:S01]  /*89a0*/  MOV R5, UR9 ;  /* 0x0000000900057c02 */ /* 0x000fe20008000f00 */
[----:B---3--:R-:W-:Y:S01]  /*89b0*/  IMAD.U32 R6, RZ, RZ, UR6 ;  /* 0x00000006ff067e24 */ /* 0x008fe2000f8e00ff */
[----:B------:R-:W-:Y:S01]  /*89c0*/  MOV R7, UR7 ;  /* 0x0000000700077c02 */ /* 0x000fe20008000f00 */
[----:B-----5:R-:W-:Y:S01]  /*89d0*/  IMAD.U32 R10, RZ, RZ, UR4 ;  /* 0x00000004ff0a7e24 */ /* 0x020fe2000f8e00ff */
[----:B------:R-:W-:-:S02]  /*89e0*/  MOV R11, UR5 ;  /* 0x00000005000b7c02 */ /* 0x000fc40008000f00 */
[----:B------:R-:W-:-:S07]  /*89f0*/  LEPC R20, `(.L_x_170) ;  /* 0x000000001014794e */ /* 0x000fce0000000000 */
[----:B-1--4-:R-:W-:Y:S05]  /*8a00*/  CALL.ABS.NOINC R14 ;  /* 0x000000000e007343 */ /* 0x012fea0003c00000 */
.L_x_170:
[----:B------:R-:W-:Y:S05]  /*8a10*/  WARPSYNC.ALL ;  /* 0x0000000000007948 */ /* 0x000fea0003800000 */
[----:B------:R-:W-:Y:S02]  /*8a20*/  R2UR UR4, R56 ;  /* 0x00000000380472ca */ /* 0x000fe400000e0000 */
[----:B------:R-:W-:-:S11]  /*8a30*/  ISETP.NE.AND P0, PT, R64, R60, PT ;  /* 0x0000003c4000720c */ /* 0x000fd60003f05270 */
[----:B------:R-:W2:Y:S02]  /*8a40*/  LDTM.x16 R40, tmem[UR4+0x100] ;  /* 0x00010004002879ee */ /* 0x000ea40008240000 */
[----:B--2---:R-:W-:Y:S05]  /*8a50*/  @!P0 BRA `(.L_x_171) ;  /* 0x0000000000408947 */ /* 0x004fea0003800000 */
        /* <DEDUP_REMOVED lines=16> */
.L_x_171:
[----:B------:R-:W-:Y:S05]  /*8b60*/  WARPSYNC.ALL ;  /* 0x0000000000007948 */ /* 0x000fea0003800000 */
[----:B------:R-:W-:Y:S02]  /*8b70*/  R2UR UR4, R56 ;  /* 0x00000000380472ca */ /* 0x000fe400000e0000 */
[----:B------:R-:W-:Y:S02]  /*8b80*/  ISETP.NE.AND P0, PT, R64, R63, PT ;  /* 0x0000003f4000720c */ /* 0x000fe40003f05270 */
[----:B------:R-:W-:-:S09]  /*8b90*/  FSETP.NEU.AND P1, PT, R65, 1, PT ;  /* 0x3f8000004100780b */ /* 0x000fd20003f2d000 */
[----:B------:R-:W2:Y:S04]  /*8ba0*/  LDTM.x16 R24, tmem[UR4+0x110] ;  /* 0x00011004001879ee */ /* 0x000ea80008240000 */
[C---:B------:R-:W-:Y:S02]  /*8bb0*/  @P1 FMUL2 R40, R65.reuse.F32, R40.F32x2.HI_LO ;  /* 0x000000284128124a */ /* 0x040fe40000040000 */
[C---:B------:R-:W-:Y:S02]  /*8bc0*/  @P1 FMUL2 R42, R65.reuse.F32, R42.F32x2.HI_LO ;  /* 0x0000002a412a124a */ /* 0x040fe40000040000 */
[C---:B------:R-:W-:Y:S02]  /*8bd0*/  @P1 FMUL2 R44, R65.reuse.F32, R44.F32x2.HI_LO ;  /* 0x0000002c412c124a */ /* 0x040fe40000040000 */
[----:B------:R-:W-:-:S02]  /*8be0*/  @P1 FMUL2 R46, R65.F32, R46.F32x2.HI_LO ;  /* 0x0000002e412e124a */ /* 0x000fc40000040000 */
[C---:B------:R-:W-:Y:S02]  /*8bf0*/  @P1 FMUL2 R48, R65.reuse.F32, R48.F32x2.HI_LO ;  /* 0x000000304130124a */ /* 0x040fe40000040000 */
[C---:B------:R-:W-:Y:S02]  /*8c00*/  @P1 FMUL2 R50, R65.reuse.F32, R50.F32x2.HI_LO ;  /* 0x000000324132124a */ /* 0x040fe40000040000 */
[C---:B------:R-:W-:Y:S02]  /*8c10*/  @P1 FMUL2 R52, R65.reuse.F32, R52.F32x2.HI_LO ;  /* 0x000000344134124a */ /* 0x040fe40000040000 */
[----:B------:R-:W-:Y:S01]  /*8c20*/  @P1 FMUL2 R54, R65.F32, R54.F32x2.HI_LO ;  /* 0x000000364136124a */ /* 0x000fe20000040000 */
[----:B--2---:R-:W-:Y:S06]  /*8c30*/  @!P0 BRA `(.L_x_172) ;  /* 0x0000000000408947 */ /* 0x004fec0003800000 */
        /* <DEDUP_REMOVED lines=16> */
.L_x_172:
[----:B------:R-:W-:Y:S05]  /*8d40*/  WARPSYNC.ALL ;  /* 0x0000000000007948 */ /* 0x000fea0003800000 */
[----:B------:R-:W-:Y:S02]  /*8d50*/  R2UR UR4, R56 ;  /* 0x00000000380472ca */ /* 0x000fe400000e0000 */
[----:B------:R-:W-:-:S11]  /*8d60*/  ISETP.NE.AND P0, PT, R64, R59, PT ;  /* 0x0000003b4000720c */ /* 0x000fd60003f05270 */
[----:B------:R2:W-:Y:S02]  /*8d70*/  STTM.x16 tmem[UR4+0x100], R40 ;  /* 0x00010028000079ed */ /* 0x0005e40008240004 */
[----:B------:R-:W-:Y:S05]  /*8d80*/  @!P0 BRA `(.L_x_173) ;  /* 0x0000000000408947 */ /* 0x000fea0003800000 */
[----:B------:R-:W-:Y:S01]  /*8d90*/  MOV R14, 0x8 ;  /* 0x00000008000e7802 */ /* 0x000fe20000000f00 */
[----:B------:R-:W3:Y:S01]  /*8da0*/  LDCU.64 UR8, c[0x4][0xb0] ;  /* 0x01001600ff0877ac */ /* 0x000ee20008000a00 */
[----:B------:R-:W-:Y:S02]  /*8db0*/  HFMA2 R12, -RZ, RZ, 0, 5.9604644775390625e-08 ;  /* 0x00000001ff0c7431 */ /* 0x000fe400000001ff */
[----:B------:R-:W-:Y:S01]  /*8dc0*/  IMAD.MOV.U32 R8, RZ, RZ, 0x192 ;  /* 0x00000192ff087424 */ /* 0x000fe200078e00ff */
[----:B------:R-:W4:Y:S01]  /*8dd0*/  LDCU.64 UR6, c[0x4][0xb8] ;  /* 0x01001700ff0677ac */ /* 0x000f220008000a00 */
[----:B------:R-:W1:Y:S01]  /*8de0*/  LDC.64 R14, c[0x4][R14] ;  /* 0x010000000e0e7b82 */ /* 0x000e620000000a00 */
[----:B------:R-:W-:Y:S01]  /*8df0*/  IMAD.MOV.U32 R13, RZ, RZ, RZ ;  /* 0x000000ffff0d7224 */ /* 0x000fe200078e00ff */
[----:B------:R-:W5:Y:S01]  /*8e00*/  LDCU.64 UR4, c[0x4][0x30] ;  /* 0x01000600ff0477ac */ /* 0x000f620008000a00 */
[----:B---3--:R-:W-:Y:S01]  /*8e10*/  IMAD.U32 R4, RZ, RZ, UR8 ;  /* 0x00000008ff047e24 */ /* 0x008fe2000f8e00ff */
[----:B------:R-:W-:Y:S01]  /*8e20*/  MOV R5, UR9 ;  /* 0x0000000900057c02 */ /* 0x000fe20008000f00 */
[----:B----4-:R-:W-:Y:S01]  /*8e30*/  IMAD.U32 R6, RZ, RZ, UR6 ;  /* 0x00000006ff067e24 */ /* 0x010fe2000f8e00ff */
[----:B------:R-:W-:Y:S01]  /*8e40*/  MOV R7, UR7 ;  /* 0x0000000700077c02 */ /* 0x000fe20008000f00 */
[----:B-----5:R-:W-:Y:S01]  /*8e50*/  IMAD.U32 R10, RZ, RZ, UR4 ;  /* 0x00000004ff0a7e24 */ /* 0x020fe2000f8e00ff */
[----:B------:R-:W-:-:S02]  /*8e60*/  MOV R11, UR5 ;  /* 0x00000005000b7c02 */ /* 0x000fc40008000f00 */
[----:B------:R-:W-:-:S07]  /*8e70*/  LEPC R20, `(.L_x_173) ;  /* 0x000000001014794e */ /* 0x000fce0000000000 */
[----:B-12---:R-:W-:Y:S05]  /*8e80*/  CALL.ABS.NOINC R14 ;  /* 0x000000000e007343 */ /* 0x006fea0003c00000 */
.L_x_173:
[----:B------:R-:W-:Y:S05]  /*8e90*/  WARPSYNC.ALL ;  /* 0x0000000000007948 */ /* 0x000fea0003800000 */
[----:B------:R-:W-:Y:S02]  /*8ea0*/  R2UR UR4, R56 ;  /* 0x00000000380472ca */ /* 0x000fe400000e0000 */
[----:B------:R-:W-:Y:S02]  /*8eb0*/  ISETP.NE.AND P0, PT, R64, R60, PT ;  /* 0x0000003c4000720c */ /* 0x000fe40003f05270 */
[----:B------:R-:W-:-:S09]  /*8ec0*/  FSETP.NEU.AND P1, PT, R65, 1, PT ;  /* 0x3f8000004100780b */ /* 0x000fd20003f2d000 */
[----:B--2---:R-:W2:Y:S04]  /*8ed0*/  LDTM.x16 R40, tmem[UR4+0x120] ;  /* 0x00012004002879ee */ /* 0x004ea80008240000 */
        /* <DEDUP_REMOVED lines=25> */
.L_x_174:
        /* <DEDUP_REMOVED lines=21> */
.L_x_175:
        /* <DEDUP_REMOVED lines=30> */
.L_x_176:
[----:B------:R-:W-:Y:S05]  /*93a0*/  WARPSYNC.ALL ;  /* 0x0000000000007948 */ /* 0x000fea0003800000 */
[----:B------:R-:W-:Y:S02]  /*93b0*/  R2UR UR4, R56 ;  /* 0x00000000380472ca */ /* 0x000fe400000e0000 */
[----:B------:R-:W-:Y:S02]  /*93c0*/  ISETP.NE.AND P0, PT, R64, R58, PT ;  /* 0x0000003a4000720c */ /* 0x000fe40003f05270 */
[----:B------:R-:W-:-:S09]  /*93d0*/  FSETP.NEU.AND P1, PT, R65, 1, PT ;  /* 0x3f8000004100780b */ /* 0x000fd20003f2d000 */
[----:B------:R2:W-:Y:S04]  /*93e0*/  STTM.x16 tmem[UR4+0x120], R40 ;  /* 0x00012028000079ed */ /* 0x0005e80008240004 */
        /* <DEDUP_REMOVED lines=8> */
[----:B------:R-:W-:Y:S06]  /*9470*/  @!P0 BRA `(.L_x_177) ;  /* 0x0000000000408947 */ /* 0x000fec0003800000 */
        /* <DEDUP_REMOVED lines=16> */
.L_x_177:
[----:B------:R-:W-:Y:S05]  /*9580*/  WARPSYNC.ALL ;  /* 0x0000000000007948 */ /* 0x000fea0003800000 */
[----:B------:R-:W-:-:S13]  /*9590*/  R2UR UR4, R56 ;  /* 0x00000000380472ca */ /* 0x000fda00000e0000 */
[----:B------:R3:W-:Y:S02]  /*95a0*/  STTM.x16 tmem[UR4+0x130], R24 ;  /* 0x00013018000079ed */ /* 0x0007e40008240004 */
.L_x_169:
[----:B------:R-:W-:-:S09]  /*95b0*/  UISETP.NE.AND UP0, UPT, UR36, URZ, UPT ;  /* 0x000000ff2400728c */ /* 0x000fd2000bf05270 */
[----:B------:R-:W-:Y:S05]  /*95c0*/  BRA.U !UP0, `(.L_x_178) ;  /* 0x0000000108047547 */ /* 0x000fea000b800000 */
[----:B------:R-:W-:Y:S05]  /*95d0*/  BPT.TRAP 0x1 ;  /* 0x000000040000795c */ /* 0x000fea0000300000 */
.L_x_178:
[----:B------:R-:W-:Y:S02]  /*95e0*/  UIADD3 UR4, UPT, UPT, UR39, 0x14088, URZ ;  /* 0x0001408827047890 */ /* 0x000fe4000fffe0ff */
[----:B------:R-:W-:Y:S02]  /*95f0*/  UISETP.NE.AND UP0, UPT, UR38, URZ, UPT ;  /* 0x000000ff2600728c */ /* 0x000fe4000bf05270 */
[----:B------:R-:W-:Y:S02]  /*9600*/  UPRMT UR4, UR40, 0x654, UR4 ;  /* 0x0000065428047896 */ /* 0x000fe40008000004 */
[----:B------:R-:W-:-:S07]  /*9610*/  ULOP3.LUT UR41, UR42, 0x1, URZ, 0x3c, !UPT ;  /* 0x000000012a297892 */ /* 0x000fce000f8e3cff */
[----:B------:R-:W-:Y:S01]  /*9620*/  SYNCS.ARRIVE.TRANS64.RED.A1T0 RZ, [UR4], RZ ;  /* 0x000000ffffff79a7 */ /* 0x000fe20008100404 */
[----:B------:R-:W4:Y:S01]  /*9630*/  FENCE.VIEW.ASYNC.T ;  /* 0x00000000000073c6 */ /* 0x000f220000000200 */
[----:B------:R-:W-:Y:S05]  /*9640*/  BRA.U UP0, `(.L_x_179) ;  /* 0x0000000100087547 */ /* 0x000fea000b800000 */
[----:B------:R-:W-:Y:S05]  /*9650*/  BPT.TRAP 0x1 ;  /* 0x000000040000795c */ /* 0x000fea0000300000 */
[----:B------:R-:W-:Y:S05]  /*9660*/  BPT.TRAP 0x1 ;  /* 0x000000040000795c */ /* 0x000fea0000300000 */
.L_x_179:
[----:B------:R-:W-:Y:S02]  /*9670*/  UIADD3 UR4, UPT, UPT, UR39, 0x140a0, URZ ;  /* 0x000140a027047890 */ /* 0x000fe4000fffe0ff */
[----:B------:R-:W-:Y:S02]  /*9680*/  UISETP.NE.AND UP0, UPT, UR36, URZ, UPT ;  /* 0x000000ff2400728c */ /* 0x000fe4000bf05270 */
[----:B------:R-:W-:-:S09]  /*9690*/  UPRMT UR4, UR40, 0x654, UR4 ;  /* 0x0000065428047896 */ /* 0x000fd20008000004 */
[----:B----4-:R-:W-:Y:S01]  /*96a0*/  SYNCS.ARRIVE.TRANS64.RED.A1T0 RZ, [UR4], RZ ;  /* 0x000000ffffff79a7 */ /* 0x010fe20008100404 */
[----:B------:R-:W-:Y:S05]  /*96b0*/  BRA.U !UP0, `(.L_x_180) ;  /* 0x0000000108047547 */ /* 0x000fea000b800000 */
[----:B------:R-:W-:Y:S05]  /*96c0*/  BPT.TRAP 0x1 ;  /* 0x000000040000795c */ /* 0x000fea0000300000 */
.L_x_180:
[----:B-1----:R-:W-:Y:S01]  /*96d0*/  IMAD.U32 R3, RZ, RZ, UR41 ;  /* 0x00000029ff037e24 */ /* 0x002fe2000f8e00ff */
[----:B------:R-:W-:-:S04]  /*96e0*/  ISETP.NE.AND P0, PT, R64, R62, PT ;  /* 0x0000003e4000720c */ /* 0x000fc80003f05270 */
[----:B------:R-:W-:-:S04]  /*96f0*/  SHF.L.U32 R3, R3, 0x1f, RZ ;  /* 0x0000001f03037819 */ /* 0x000fc800000006ff */
[----:B------:R-:W1:Y:S02]  /*9700*/  SYNCS.PHASECHK.TRANS64.TRYWAIT P1, [UR39+0x14080], R3 ;  /* 0x01408003ff0075a7 */ /* 0x000e640008021127 */
[----:B-1----:R-:W-:Y:S05]  /*9710*/  @!P1 BRA `(.L_x_181) ;  /* 0x00000124002c9947 */ /* 0x002fea0003800000 */
.L_x_407:
[----:B------:R-:W-:Y:S05]  /*9720*/  @!P0 BRA `(.L_x_182) ;  /* 0x0000000000408947 */ /* 0x000fea0003800000 */
[----:B------:R-:W-:Y:S01]  /*9730*/  MOV R14, 0x8 ;  /* 0x00000008000e7802 */ /* 0x000fe20000000f00 */
[----:B------:R-:W4:Y:S01]  /*9740*/  LDCU.64 UR6, c[0x4][0xb0] ;  /* 0x01001600ff0677ac */ /* 0x000f220008000a00 */
[----:B------:R-:W-:Y:S02]  /*9750*/  HFMA2 R12, -RZ, RZ, 0, 5.9604644775390625e-08 ;  /* 0x00000001ff0c7431 */ /* 0x000fe400000001ff */
[----:B------:R-:W-:Y:S01]  /*9760*/  IMAD.MOV.U32 R8, RZ, RZ, 0x192 ;  /* 0x00000192ff087424 */ /* 0x000fe200078e00ff */
[----:B------:R-:W5:Y:S01]  /*9770*/  LDCU.64 UR4, c[0x4][0xb8] ;  /* 0x01001700ff0477ac */ /* 0x000f620008000a00 */
[----:B------:R-:W1:Y:S01]  /*9780*/  LDC.64 R14, c[0x4][R14] ;  /* 0x010000000e0e7b82 */ /* 0x000e620000000a00 */
[----:B------:R-:W-:Y:S01]  /*9790*/  IMAD.MOV.U32 R13, RZ, RZ, RZ ;  /* 0x000000ffff0d7224 */ /* 0x000fe200078e00ff */
[----:B------:R-:W2:Y:S01]  /*97a0*/  LDCU.64 UR8, c[0x4][0x28] ;  /* 0x01000500ff0877ac */ /* 0x000ea20008000a00 */
[----:B----4-:R-:W-:Y:S01]  /*97b0*/  IMAD.U32 R4, RZ, RZ, UR6 ;  /* 0x00000006ff047e24 */ /* 0x010fe2000f8e00ff */
[----:B------:R-:W-:Y:S01]  /*97c0*/  MOV R5, UR7 ;  /* 0x0000000700057c02 */ /* 0x000fe20008000f00 */
[----:B-----5:R-:W-:Y:S01]  /*97d0*/  IMAD.U32 R6, RZ, RZ, UR4 ;  /* 0x00000004ff067e24 */ /* 0x020fe2000f8e00ff */
[----:B------:R-:W-:Y:S01]  /*97e0*/  MOV R7, UR5 ;  /* 0x0000000500077c02 */ /* 0x000fe20008000f00 */
[----:B--2---:R-:W-:Y:S01]  /*97f0*/  IMAD.U32 R10, RZ, RZ, UR8 ;  /* 0x00000008ff0a7e24 */ /* 0x004fe2000f8e00ff */
[----:B------:R-:W-:-:S02]  /*9800*/  MOV R11, UR9 ;  /* 0x00000009000b7c02 */ /* 0x000fc40008000f00 */
[----:B------:R-:W-:-:S07]  /*9810*/  LEPC R20, `(.L_x_182) ;  /* 0x000000001014794e */ /* 0x000fce0000000000 */
[----:B-1-3--:R-:W-:Y:S05]  /*9820*/  CALL.ABS.NOINC R14 ;  /* 0x000000000e007343 */ /* 0x00afea0003c00000 */
.L_x_182:
[----:B------:R-:W-:Y:S05]  /*9830*/  WARPSYNC.ALL ;  /* 0x0000000000007948 */ /* 0x000fea0003800000 */
[----:B------:R-:W-:Y:S01]  /*9840*/  R2UR UR4, R57 ;  /* 0x00000000390472ca */ /* 0x000fe200000e0000 */
[----:B------:R-:W-:Y:S01]  /*9850*/  UISETP.NE.AND UP0, UPT, UR38, URZ, UPT ;  /* 0x000000ff2600728c */ /* 0x000fe2000bf05270 */
[----:B------:R-:W-:Y:S01]  /*9860*/  PLOP3.LUT P0, PT, PT, PT, PT, 0x80, 0x8 ;  /* 0x000000000008781c */ /* 0x000fe20003f0f070 */
[----:B------:R-:W-:-:S10]  /*9870*/  IMAD.MOV.U32 R65, RZ, RZ, 0x3f800000 ;  /* 0x3f800000ff417424 */ /* 0x000fd400078e00ff */
[----:B------:R-:W4:Y:S02]  /*9880*/  LDTM.x2 R4, tmem[UR4] ;  /* 0x00000004000479ee */ /* 0x000f2400080c0000 */
[----:B----4-:R-:W-:-:S13]  /*9890*/  FSETP.NEU.AND P2, PT, R4, R5, PT ;  /* 0x000000050400720b */ /* 0x010fda0003f4d000 */
        /* <DEDUP_REMOVED lines=11> */
.L_x_183:
[----:B------:R-:W-:Y:S01]  /*9950*/  IMAD.U32 R3, RZ, RZ, UR43 ;  /* 0x0000002bff037e24 */ /* 0x000fe2000f8e00ff */
[----:B------:R-:W-:-:S04]  /*9960*/  FSETP.NEU.AND P1, PT, R65, 1, PT ;  /* 0x3f8000004100780b */ /* 0x000fc80003f2d000 */
[----:B------:R-:W-:-:S04]  /*9970*/  SHF.L.U32 R3, R3, 0x1f, RZ ;  /* 0x0000001f03037819 */ /* 0x000fc800000006ff */
[----:B------:R-:W1:Y:S02]  /*9980*/  SYNCS.PHASECHK.TRANS64.TRYWAIT P0, [UR39+0x14098], R3 ;  /* 0x01409803ff0075a7 */ /* 0x000e640008001127 */
[----:B-1----:R-:W-:Y:S05]  /*9990*/  @!P0 BRA `(.L_x_184) ;  /* 0x0000012000a48947 */ /* 0x002fea0003800000 */
.L_x_408:
[----:B------:R-:W-:-:S13]  /*99a0*/  VOTE.ANY P1, P1 ;  /* 0x0000000000ff7806 */ /* 0x000fda0000820100 */
[----:B------:R-:W-:Y:S05]  /*99b0*/  @!P1 BRA `(.L_x_185) ;  /* 0x0000000c00309947 */ /* 0x000fea0003800000 */
[----:B------:R-:W-:-:S13]  /*99c0*/  ISETP.NE.AND P0, PT, R64, R61, PT ;  /* 0x0000003d4000720c */ /* 0x000fda0003f05270 */
        /* <DEDUP_REMOVED lines=17> */
.L_x_186:
[----:B------:R-:W-:Y:S05]  /*9ae0*/  WARPSYNC.ALL ;  /* 0x0000000000007948 */ /* 0x000fea0003800000 */
[----:B------:R-:W-:Y:S02]  /*9af0*/  R2UR UR4, R56 ;  /* 0x00000000380472ca */ /* 0x000fe400000e0000 */
[----:B------:R-:W-:-:S11]  /*9b00*/  ISETP.NE.AND P0, PT, R64, R23, PT ;  /* 0x000000174000720c */ /* 0x000fd60003f05270 */
[----:B--2---:R-:W2:Y:S02]  /*9b10*/  LDTM.x16 R40, tmem[UR4+0x180] ;  /* 0x00018004002879ee */ /* 0x004ea40008240000 */
[----:B--2---:R-:W-:Y:S05]  /*9b20*/  @!P0 BRA `(.L_x_187) ;  /* 0x0000000000408947 */ /* 0x004fea0003800000 */
[----:B------:R-:W-:Y:S01]  /*9b30*/  MOV R14, 0x8 ;  /* 0x00000008000e7802 */ /* 0x000fe20000000f00 */
[----:B------:R-:W2:Y:S01]  /*9b40*/  LDCU.64 UR8, c[0x4][0xb0] ;  /* 0x01001600ff0877ac */ /* 0x000ea20008000a00 */
[----:B------:R-:W-:Y:S02]  /*9b50*/  HFMA2 R12, -RZ, RZ, 0, 5.9604644775390625e-08 ;  /* 0x00000001ff0c7431 */ /* 0x000fe400000001ff */
[----:B------:R-:W-:Y:S01]  /*9b60*/  IMAD.MOV.U32 R8, RZ, RZ, 0x192 ;  /* 0x00000192ff087424 */ /* 0x000fe200078e00ff */
[----:B------:R-:W4:Y:S01]  /*9b70*/  LDCU.64 UR6, c[0x4][0xb8] ;  /* 0x01001700ff0677ac */ /* 0x000f220008000a00 */
[----:B------:R-:W1:Y:S01]  /*9b80*/  LDC.64 R14, c[0x4][R14] ;  /* 0x010000000e0e7b82 */ /* 0x000e620000000a00 */
[----:B------:R-:W-:Y:S01]  /*9b90*/  IMAD.MOV.U32 R13, RZ, RZ, RZ ;  /* 0x000000ffff0d7224 */ /* 0x000fe200078e00ff */
[----:B------:R-:W5:Y:S01]  /*9ba0*/  LDCU.64 UR4, c[0x4][0x30] ;  /* 0x01000600ff0477ac */ /* 0x000f620008000a00 */
[----:B--2---:R-:W-:Y:S01]  /*9bb0*/  IMAD.U32 R4, RZ, RZ, UR8 ;  /* 0x00000008ff047e24 */ /* 0x004fe2000f8e00ff */
[----:B------:R-:W-:Y:S01]  /*9bc0*/  MOV R5, UR9 ;  /* 0x0000000900057c02 */ /* 0x000fe20008000f00 */
[----:B----4-:R-:W-:Y:S01]  /*9bd0*/  IMAD.U32 R6, RZ, RZ, UR6 ;  /* 0x00000006ff067e24 */ /* 0x010fe2000f8e00ff */
[----:B------:R-:W-:Y:S01]  /*9be0*/  MOV R7, UR7 ;  /* 0x0000000700077c02 */ /* 0x000fe20008000f00 */
[----:B-----5:R-:W-:Y:S01]  /*9bf0*/  IMAD.U32 R10, RZ, RZ, UR4 ;  /* 0x00000004ff0a7e24 */ /* 0x020fe2000f8e00ff */
[----:B------:R-:W-:-:S02]  /*9c00*/  MOV R11, UR5 ;  /* 0x00000005000b7c02 */ /* 0x000fc40008000f00 */
[----:B------:R-:W-:-:S07]  /*9c10*/  LEPC R20, `(.L_x_187) ;  /* 0x000000001014794e */ /* 0x000fce0000000000 */
[----:B-1-3--:R-:W-:Y:S05]  /*9c20*/  CALL.ABS.NOINC R14 ;  /* 0x000000000e007343 */ /* 0x00afea0003c00000 */
.L_x_187:
[----:B------:R-:W-:Y:S05]  /*9c30*/  WARPSYNC.ALL ;  /* 0x0000000000007948 */ /* 0x000fea0003800000 */
[----:B------:R-:W-:Y:S02]  /*9c40*/  R2UR UR4, R56 ;  /* 0x00000000380472ca */ /* 0x000fe400000e0000 */
[----:B------:R-:W-:Y:S02]  /*9c50*/  ISETP.NE.AND P0, PT, R64, R61, PT ;  /* 0x0000003d4000720c */ /* 0x000fe40003f05270 */
[----:B------:R-:W-:-:S09]  /*9c60*/  FSETP.NEU.AND P1, PT, R65, 1, PT ;  /* 0x3f8000004100780b */ /* 0x000fd20003f2d000 */
[----:B---3--:R-:W2:Y:S04]  /*9c70*/  LDTM.x16 R24, tmem[UR4+0x190] ;  /* 0x00019004001879ee */ /* 0x008ea80008240000 */
        /* <DEDUP_REMOVED lines=25> */
.L_x_188:
        /* <DEDUP_REMOVED lines=21> */
.L_x_189:
        /* <DEDUP_REMOVED lines=30> */
.L_x_190:
        /* <DEDUP_REMOVED lines=21> */
.L_x_191:
        /* <DEDUP_REMOVED lines=30> */
.L_x_192:
        /* <DEDUP_REMOVED lines=30> */
.L_x_193:
[----:B------:R-:W-:Y:S05]  /*a650*/  WARPSYNC.ALL ;  /* 0x0000000000007948 */ /* 0x000fea0003800000 */
[----:B------:R-:W-:-:S13]  /*a660*/  R2UR UR4, R56 ;  /* 0x00000000380472ca */ /* 0x000fda00000e0000 */
[----:B------:R4:W-:Y:S02]  /*a670*/  STTM.x16 tmem[UR4+0x1b0], R24 ;  /* 0x0001b018000079ed */ /* 0x0009e40008240004 */
.L_x_185:
[----:B------:R-:W-:-:S09]  /*a680*/  UISETP.NE.AND UP0, UPT, UR37, URZ, UPT ;  /* 0x000000ff2500728c */ /* 0x000fd2000bf05270 */
[----:B------:R-:W-:Y:S05]  /*a690*/  BRA.U !UP0, `(.L_x_194) ;  /* 0x0000000108047547 */ /* 0x000fea000b800000 */
[----:B------:R-:W-:Y:S05]  /*a6a0*/  BPT.TRAP 0x1 ;  /* 0x000000040000795c */ /* 0x000fea0000300000 */
.L_x_194:
[----:B------:R-:W-:Y:S02]  /*a6b0*/  UPRMT UR4, UR40, 0x654, UR44 ;  /* 0x0000065428047896 */ /* 0x000fe4000800002c */
[----:B------:R-:W-:-:S07]  /*a6c0*/  UISETP.NE.AND UP0, UPT, UR38, URZ, UPT ;  /* 0x000000ff2600728c */ /* 0x000fce000bf05270 */
[----:B------:R-:W-:Y:S01]  /*a6d0*/  SYNCS.ARRIVE.TRANS64.RED.A1T0 RZ, [UR4], RZ ;  /* 0x000000ffffff79a7 */ /* 0x000fe20008100404 */
[----:B------:R-:W1:Y:S01]  /*a6e0*/  FENCE.VIEW.ASYNC.T ;  /* 0x00000000000073c6 */ /* 0x000e620000000200 */
[----:B------:R-:W-:Y:S05]  /*a6f0*/  BRA.U UP0, `(.L_x_195) ;  /* 0x0000000100087547 */ /* 0x000fea000b800000 */
[----:B------:R-:W-:Y:S05]  /*a700*/  BPT.TRAP 0x1 ;  /* 0x000000040000795c */ /* 0x000fea0000300000 */
[----:B------:R-:W-:Y:S05]  /*a710*/  BPT.TRAP 0x1 ;  /* 0x000000040000795c */ /* 0x000fea0000300000 */
.L_x_195:
[----:B------:R-:W-:Y:S01]  /*a720*/  UIADD3 UR5, UPT, UPT, UR39, 0x140a8, URZ ;  /* 0x000140a827057890 */ /* 0x000fe2000fffe0ff */
[----:B------:R-:W-:Y:S01]  /*a730*/  LOP3.LUT R18, R18, 0x1, RZ, 0x3c, !PT ;  /* 0x0000000112127812 */ /* 0x000fe200078e3cff */
[----:B------:R-:W-:Y:S02]  /*a740*/  UISETP.NE.AND UP0, UPT, UR46, URZ, UPT ;  /* 0x000000ff2e00728c */ /* 0x000fe4000bf05270 */
[----:B------:R-:W-:Y:S02]  /*a750*/  UPRMT UR5, UR40, 0x654, UR5 ;  /* 0x0000065428057896 */ /* 0x000fe40008000005 */
[----:B------:R-:W-:-:S07]  /*a760*/  ULOP3.LUT UR43, UR43, 0x1, URZ, 0x3c, !UPT ;  /* 0x000000012b2b7892 */ /* 0x000fce000f8e3cff */
[----:B-1----:R-:W-:Y:S01]  /*a770*/  SYNCS.ARRIVE.TRANS64.RED.A1T0 RZ, [UR5], RZ ;  /* 0x000000ffffff79a7 */ /* 0x002fe20008100405 */
[----:B------:R-:W-:Y:S05]  /*a780*/  BRA.U UP0, `(.L_x_196) ;  /* 0xffffffdd00cc7547 */ /* 0x000fea000b83ffff */
.L_x_164:
[----:B------:R-:W-:-:S09]  /*a790*/  UISETP.NE.AND UP0, UPT, UR36, URZ, UPT ;  /* 0x000000ff2400728c */ /* 0x000fd2000bf05270 */
[----:B------:R-:W-:Y:S05]  /*a7a0*/  BRA.U !UP0, `(.L_x_197) ;  /* 0x0000000108047547 */ /* 0x000fea000b800000 */
[----:B------:R-:W-:Y:S05]  /*a7b0*/  BPT.TRAP 0x1 ;  /* 0x000000040000795c */ /* 0x000fea0000300000 */
.L_x_197:
[----:B---34-:R-:W3:Y:S01]  /*a7c0*/  S2R R25, SR_CgaCtaId ;  /* 0x0000000000197919 */ /* 0x018ee20000008800 */
[----:B------:R-:W-:Y:S01]  /*a7d0*/  MOV R24, 0x400 ;  /* 0x0000040000187802 */ /* 0x000fe20000000f00 */
[----:B------:R-:W-:-:S03]  /*a7e0*/  UISETP.NE.AND UP0, UPT, UR37, URZ, UPT ;  /* 0x000000ff2500728c */ /* 0x000fc6000bf05270 */
[----:B---3--:R-:W-:-:S05]  /*a7f0*/  LEA R24, R25, R24, 0x18 ;  /* 0x0000001819187211 */ /* 0x008fca00078ec0ff */
[----:B------:R-:W-:-:S05]  /*a800*/  VIADD R32, R24, 0x14088 ;  /* 0x0001408818207836 */ /* 0x000fca0000000000 */
[----:B-1----:R-:W-:-:S04]  /*a810*/  PRMT R0, R25, 0x654, R32 ;  /* 0x0000065419007816 */ /* 0x002fc80000000020 */
[----:B------:R1:W-:Y:S01]  /*a820*/  SYNCS.ARRIVE.TRANS64.RED.A1T0 RZ, [R0+URZ], RZ ;  /* 0x000000ff00ff79a7 */ /* 0x0003e200081004ff */
[----:B------:R-:W-:Y:S05]  /*a830*/  BRA.U !UP0, `(.L_x_198) ;  /* 0x0000000108047547 */ /* 0x000fea000b800000 */
[----:B------:R-:W-:Y:S05]  /*a840*/  BPT.TRAP 0x1 ;  /* 0x000000040000795c */ /* 0x000fea0000300000 */
.L_x_198:
[----:B------:R-:W-:-:S04]  /*a850*/  SHF.L.U32 R3, R18, 0x1f, RZ ;  /* 0x0000001f12037819 */ /* 0x000fc800000006ff */
[----:B------:R-:W3:Y:S02]  /*a860*/  SYNCS.PHASECHK.TRANS64.TRYWAIT P0, [R24+URZ+0x14070], R3 ;  /* 0x01407003180075a7 */ /* 0x000ee400080011ff */
[----:B---3--:R-:W-:Y:S05]  /*a870*/  @!P0 BRA `(.L_x_199) ;  /* 0x0000011400048947 */ /* 0x008fea0003800000 */
.L_x_409:
[----:B------:R-:W-:Y:S01]  /*a880*/  R2UR UR5, R56 ;  /* 0x00000000380572ca */ /* 0x000fe200000e0000 */
[----:B------:R-:W-:-:S12]  /*a890*/  UISETP.NE.AND UP0, UPT, UR37, URZ, UPT ;  /* 0x000000ff2500728c */ /* 0x000fd8000bf05270 */
[----:B------:R-:W4:Y:S02]  /*a8a0*/  LDTM.x2 R22, tmem[UR5] ;  /* 0x00000005001679ee */ /* 0x000f2400080c0000 */
[----:B----4-:R-:W-:Y:S05]  /*a8b0*/  BRA.U !UP0, `(.L_x_200) ;  /* 0x0000000108047547 */ /* 0x010fea000b800000 */
[----:B------:R-:W-:Y:S05]  /*a8c0*/  BPT.TRAP 0x1 ;  /* 0x000000040000795c */ /* 0x000fea0000300000 */
.L_x_200:
[----:B------:R-:W-:Y:S01]  /*a8d0*/  SYNCS.ARRIVE.TRANS64.RED.A1T0 RZ, [UR4], RZ ;  /* 0x000000ffffff79a7 */ /* 0x000fe20008100404 */
[----:B------:R-:W-:-:S09]  /*a8e0*/  UISETP.NE.AND UP0, UPT, UR38, URZ, UPT ;  /* 0x000000ff2600728c */ /* 0x000fd2000bf05270 */
[----:B------:R-:W-:Y:S05]  /*a8f0*/  BRA.U UP0, `(.L_x_201) ;  /* 0x0000000100047547 */ /* 0x000fea000b800000 */
[----:B------:R-:W-:Y:S05]  /*a900*/  BPT.TRAP 0x1 ;  /* 0x000000040000795c */ /* 0x000fea0000300000 */
.L_x_201:
[----:B-1----:R-:W-:-:S04]  /*a910*/  MOV R0, UR43 ;  /* 0x0000002b00007c02 */ /* 0x002fc80008000f00 */
[----:B---3--:R-:W-:-:S04]  /*a920*/  SHF.L.U32 R3, R0, 0x1f, RZ ;  /* 0x0000001f00037819 */ /* 0x008fc800000006ff */
[----:B------:R-:W1:Y:S02]  /*a930*/  SYNCS.PHASECHK.TRANS64.TRYWAIT P0, [R24+URZ+0x14090], R3 ;  /* 0x01409003180075a7 */ /* 0x000e6400080011ff */
[----:B-1----:R-:W-:Y:S05]  /*a940*/  @!P0 BRA `(.L_x_202) ;  /* 0x0000011000e48947 */ /* 0x002fea0003800000 */
.L_x_410:
[----:B------:R-:W-:-:S09]  /*a950*/  UISETP.NE.AND UP0, UPT, UR38, URZ, UPT ;  /* 0x000000ff2600728c */ /* 0x000fd2000bf05270 */
[----:B------:R-:W-:Y:S05]  /*a960*/  BRA.U UP0, `(.L_x_203) ;  /* 0x0000000100047547 */ /* 0x000fea000b800000 */
[----:B------:R-:W-:Y:S05]  /*a970*/  BPT.TRAP 0x1 ;  /* 0x000000040000795c */ /* 0x000fea0000300000 */
.L_x_203:
[----:B------:R-:W-:Y:S01]  /*a980*/  MOV R5, 0x1 ;  /* 0x0000000100057802 */ /* 0x000fe20000000f00 */
[----:B-1----:R1:W3:Y:S03]  /*a990*/  MUFU.RCP R3, R22 ;  /* 0x0000001600037308 */ /* 0x0022e60000001000 */
[----:B------:R-:W-:-:S04]  /*a9a0*/  SHF.L.U32 R5, R5, 0x1f, RZ ;  /* 0x0000001f05057819 */ /* 0x000fc800000006ff */
[----:B------:R-:W4:Y:S02]  /*a9b0*/  SYNCS.PHASECHK.TRANS64.TRYWAIT P0, [R24+URZ+0x140c0], R5 ;  /* 0x0140c005180075a7 */ /* 0x000f2400080011ff */
[----:B-1-34-:R-:W-:Y:S05]  /*a9c0*/  @!P0 BRA `(.L_x_204) ;  /* 0x0000011000d88947 */ /* 0x01afea0003800000 */
.L_x_411:
[----:B------:R-:W3:Y:S01]  /*a9d0*/  LDCU UR4, c[0x0][0x708] ;  /* 0x0000e100ff0477ac */ /* 0x000ee20008000800 */
[----:B------:R-:W-:Y:S01]  /*a9e0*/  FFMA R34, -R22, R3, 1 ;  /* 0x3f80000016227423 */ /* 0x000fe20000000103 */
[----:B------:R-:W4:Y:S01]  /*a9f0*/  LDC R33, c[0x0][0x708] ;  /* 0x0001c200ff217b82 */ /* 0x000f220000000800 */
[----:B------:R-:W-:Y:S02]  /*aa00*/  BSSY.RECONVERGENT B2, `(.L_x_205) ;  /* 0x000000b000027945 */ /* 0x000fe40003800200 */
[----:B------:R-:W-:Y:S01]  /*aa10*/  FFMA R34, R3, R34, R3 ;  /* 0x0000002203227223 */ /* 0x000fe20000000003 */
[----:B---3--:R-:W-:-:S03]  /*aa20*/  MOV R3, UR4 ;  /* 0x0000000400037c02 */ /* 0x008fc60008000f00 */
[----:B-1----:R-:W-:Y:S01]  /*aa30*/  FFMA R5, R34, UR4, RZ ;  /* 0x0000000422057c23 */ /* 0x002fe200080000ff */
[----:B------:R-:W1:Y:S03]  /*aa40*/  FCHK P0, R3, R22 ;  /* 0x0000001603007302 */ /* 0x000e660000000000 */
[----:B------:R-:W-:-:S04]  /*aa50*/  FFMA R0, -R22, R5, UR4 ;  /* 0x0000000416007e23 */ /* 0x000fc80008000105 */
[----:B------:R-:W-:Y:S01]  /*aa60*/  FFMA R34, R34, R0, R5 ;  /* 0x0000000022227223 */ /* 0x000fe20000000005 */
[----:B-1----:R-:W-:Y:S05]  /*aa70*/  @!P0 BRA `(.L_x_206) ;  /* 0x00000000000c8947 */ /* 0x002fea0003800000 */
[----:B------:R-:W-:Y:S02]  /*aa80*/  MOV R4, 0xaaa0 ;  /* 0x0000aaa000047802 */ /* 0x000fe40000000f00 */
[----:B--2-4-:R-:W-:Y:S05]  /*aa90*/  CALL.REL.NOINC `($__internal_3_$__cuda_sm3x_div_rn_noftz_f32_slowpath) ;  /* 0x0000011c00887944 */ /* 0x014fea0003c00000 */
[----:B------:R-:W-:Y:S02]  /*aaa0*/  MOV R34, R0 ;  /* 0x0000000000227202 */ /* 0x000fe40000000f00 */
.L_x_206:
[----:B------:R-:W-:Y:S05]  /*aab0*/  BSYNC.RECONVERGENT B2 ;  /* 0x0000000000027941 */ /* 0x000fea0003800200 */
.L_x_205:
[----:B------:R-:W-:Y:S01]  /*aac0*/  VIADD R0, R56, 0x100 ;  /* 0x0000010038007836 */ /* 0x000fe20000000000 */
[C---:B------:R-:W-:Y:S01]  /*aad0*/  LOP3.LUT R27, R17.reuse, 0x3, RZ, 0xc0, !PT ;  /* 0x00000003111b7812 */ /* 0x040fe200078ec0ff */
[----:B------:R-:W-:-:S03]  /*aae0*/  IMAD.SHL.U32 R17, R17, 0x800, RZ ;  /* 0x0000080011117824 */ /* 0x000fc600078e00ff */
[----:B------:R-:W-:Y:S02]  /*aaf0*/  SHF.R.U32.HI R0, RZ, 0x15, R0 ;  /* 0x00000015ff007819 */ /* 0x000fe40000011600 */
[----:B------:R-:W-:Y:S02]  /*ab00*/  LOP3.LUT R17, R17, 0x1800, RZ, 0xc0, !PT ;  /* 0x0000180011117812 */ /* 0x000fe400078ec0ff */
[----:B------:R-:W-:-:S03]  /*ab10*/  ISETP.NE.AND P0, PT, R27, R0, PT ;  /* 0x000000001b00720c */ /* 0x000fc60003f05270 */
[----:B------:R-:W-:-:S10]  /*ab20*/  IMAD R26, R16, 0x40, R17 ;  /* 0x00000040101a7824 */ /* 0x000fd400078e0211 */
[----:B------:R-:W-:Y:S05]  /*ab30*/  @!P0 BRA `(.L_x_207) ;  /* 0x0000000000408947 */ /* 0x000fea0003800000 */
[----:B------:R-:W-:Y:S01]  /*ab40*/  MOV R14, 0x8 ;  /* 0x00000008000e7802 */ /* 0x000fe20000000f00 */
[----:B------:R-:W1:Y:S01]  /*ab50*/  LDCU.64 UR6, c[0x4][0xb0] ;  /* 0x01001600ff0677ac */ /* 0x000e620008000a00 */
[----:B------:R-:W-:Y:S02]  /*ab60*/  HFMA2 R12, -RZ, RZ, 0, 5.9604644775390625e-08 ;  /* 0x00000001ff0c7431 */ /* 0x000fe400000001ff */
[----:B------:R-:W-:Y:S01]  /*ab70*/  IMAD.MOV.U32 R8, RZ, RZ, 0x192 ;  /* 0x00000192ff087424 */ /* 0x000fe200078e00ff */
[----:B------:R-:W3:Y:S01]  /*ab80*/  LDCU.64 UR4, c[0x4][0xb8] ;  /* 0x01001700ff0477ac */ /* 0x000ee20008000a00 */
[----:B------:R-:W2:Y:S01]  /*ab90*/  LDC.64 R14, c[0x4][R14] ;  /* 0x010000000e0e7b82 */ /* 0x000ea20000000a00 */
[----:B------:R-:W-:Y:S01]  /*aba0*/  IMAD.MOV.U32 R13, RZ, RZ, RZ ;  /* 0x000000ffff0d7224 */ /* 0x000fe200078e00ff */
[----:B------:R-:W5:Y:S01]  /*abb0*/  LDCU.64 UR8, c[0x4][0x40] ;  /* 0x01000800ff0877ac */ /* 0x000f620008000a00 */
[----:B-1----:R-:W-:Y:S01]  /*abc0*/  IMAD.U32 R4, RZ, RZ, UR6 ;  /* 0x00000006ff047e24 */ /* 0x002fe2000f8e00ff */
[----:B------:R-:W-:Y:S01]  /*abd0*/  MOV R5, UR7 ;  /* 0x0000000700057c02 */ /* 0x000fe20008000f00 */
[----:B---3--:R-:W-:Y:S01]  /*abe0*/  IMAD.U32 R6, RZ, RZ, UR4 ;  /* 0x00000004ff067e24 */ /* 0x008fe2000f8e00ff */
[----:B------:R-:W-:Y:S01]  /*abf0*/  MOV R7, UR5 ;  /* 0x0000000500077c02 */ /* 0x000fe20008000f00 */
[----:B-----5:R-:W-:Y:S01]  /*ac00*/  IMAD.U32 R10, RZ, RZ, UR8 ;  /* 0x00000008ff0a7e24 */ /* 0x020fe2000f8e00ff */
[----:B------:R-:W-:-:S02]  /*ac10*/  MOV R11, UR9 ;  /* 0x00000009000b7c02 */ /* 0x000fc40008000f00 */
[----:B------:R-:W-:-:S07]  /*ac20*/  LEPC R20, `(.L_x_207) ;  /* 0x000000001014794e */ /* 0x000fce0000000000 */
[----:B--2-4-:R-:W-:Y:S05]  /*ac30*/  CALL.ABS.NOINC R14 ;  /* 0x000000000e007343 */ /* 0x014fea0003c00000 */
.L_x_207:
[----:B------:R-:W1:Y:S01]  /*ac40*/  S2R R3, SR_SWINHI ;  /* 0x0000000000037919 */ /* 0x000e620000002f00 */
[----:B------:R-:W-:Y:S05]  /*ac50*/  WARPSYNC.ALL ;  /* 0x0000000000007948 */ /* 0x000fea0003800000 */
[----:B------:R-:W-:-:S13]  /*ac60*/  R2UR UR4, R56 ;  /* 0x00000000380472ca */ /* 0x000fda00000e0000 */
[----:B------:R-:W3:Y:S01]  /*ac70*/  LDTM.x16 R4, tmem[UR4+0x100] ;  /* 0x00010004000479ee */ /* 0x000ee20008240000 */
[----:B------:R-:W-:Y:S02]  /*ac80*/  MOV R28, R24 ;  /* 0x00000018001c7202 */ /* 0x000fe40000000f00 */
[----:B-1----:R-:W-:Y:S02]  /*ac90*/  MOV R29, R3 ;  /* 0x00000003001d7202 */ /* 0x002fe40000000f00 */
[----:B------:R-:W-:-:S05]  /*aca0*/  LEA R26, P0, R26, R28, 0x1 ;  /* 0x0000001c1a1a7211 */ /* 0x000fca00078008ff */
[----:B------:R-:W-:Y:S01]  /*acb0*/  IMAD.X R29, RZ, RZ, R29, P0 ;  /* 0x000000ffff1d7224 */ /* 0x000fe200000e061d */
[----:B------:R-:W-:Y:S01]  /*acc0*/  IADD3 R0, P0, PT, R26, 0x10, RZ ;  /* 0x000000101a007810 */ /* 0x000fe20007f1e0ff */
[C---:B---3--:R-:W-:Y:S02]  /*acd0*/  FMUL2 R20, R34.reuse.F32, R8.F32x2.HI_LO ;  /* 0x000000082214724a */ /* 0x048fe40000040000 */
[----:B------:R-:W-:Y:S01]  /*ace0*/  FMUL2 R30, R34.F32, R10.F32x2.HI_LO ;  /* 0x0000000a221e724a */ /* 0x000fe20000040000 */
[--C-:B------:R-:W-:Y:S01]  /*acf0*/  SHF.R.U64 R3, R26, 0x3, R29.reuse ;  /* 0x000000031a037819 */ /* 0x100fe2000000121d */
[C---:B------:R-:W-:Y:S01]  /*ad00*/  FMUL2 R6, R34.reuse.F32, R6.F32x2.HI_LO ;  /* 0x000000062206724a */ /* 0x040fe20000040000 */
[----:B------:R-:W-:Y:S01]  /*ad10*/  F2FP.F16.F32.PACK_AB R10, R21, R20 ;  /* 0x00000014150a723e */ /* 0x000fe200000000ff */
[----:B------:R-:W-:Y:S02]  /*ad20*/  IMAD.X R21, RZ, RZ, R29, P0 ;  /* 0x000000ffff157224 */ /* 0x000fe400000e061d */
[C---:B------:R-:W-:Y:S01]  /*ad30*/  FMUL2 R4, R34.reuse.F32, R4.F32x2.HI_LO ;  /* 0x000000042204724a */ /* 0x040fe20000040000 */
[----:B------:R-:W-:Y:S01]  /*ad40*/  F2FP.F16.F32.PACK_AB R11, R31, R30 ;  /* 0x0000001e1f0b723e */ /* 0x000fe200000000ff */
[C---:B------:R-:W-:Y:S01]  /*ad50*/  FMUL2 R12, R34.reuse.F32, R12.F32x2.HI_LO ;  /* 0x0000000c220c724a */ /* 0x040fe20000040000 */
[----:B------:R-:W-:Y:S01]  /*ad60*/  F2FP.F16.F32.PACK_AB R9, R7, R6 ;  /* 0x000000060709723e */ /* 0x000fe200000000ff */
[----:B------:R-:W-:Y:S01]  /*ad70*/  FMUL2 R14, R34.F32, R14.F32x2.HI_LO ;  /* 0x0000000e220e724a */ /* 0x000fe20000040000 */
[----:B------:R-:W-:Y:S01]  /*ad80*/  SHF.R.U64 R7, R0, 0x3, R21 ;  /* 0x0000000300077819 */ /* 0x000fe20000001215 */
[C---:B------:R-:W-:Y:S01]  /*ad90*/  FMUL2 R16, R34.reuse.F32, R16.F32x2.HI_LO ;  /* 0x000000102210724a */ /* 0x040fe20000040000 */
[----:B------:R-:W-:Y:S01]  /*ada0*/  F2FP.F16.F32.PACK_AB R8, R5, R4 ;  /* 0x000000040508723e */ /* 0x000fe200000000ff */
[----:B------:R-:W-:Y:S01]  /*adb0*/  FMUL2 R18, R34.F32, R18.F32x2.HI_LO ;  /* 0x000000122212724a */ /* 0x000fe20000040000 */
[----:B------:R-:W-:-:S02]  /*adc0*/  LOP3.LUT R28, R26, 0x70, R3, 0x78, !PT ;  /* 0x000000701a1c7812 */ /* 0x000fc400078e7803 */
[----:B------:R-:W-:Y:S01]  /*add0*/  LOP3.LUT R20, R0, 0x70, R7, 0x78, !PT ;  /* 0x0000007000147812 */ /* 0x000fe200078e7807 */
[----:B------:R-:W-:Y:S01]  /*ade0*/  VIADD R0, R56, 0x110 ;  /* 0x0000011038007836 */ /* 0x000fe20000000000 */
[----:B------:R-:W-:Y:S01]  /*adf0*/  F2FP.F16.F32.PACK_AB R4, R13, R12 ;  /* 0x0000000c0d04723e */ /* 0x000fe200000000ff */
[----:B------:R1:W-:Y:S01]  /*ae00*/  ST.E.128 desc[UR48][R28.64], R8 ;  /* 0x000000081c007985 */ /* 0x0003e2000c101d30 */
[----:B------:R-:W-:Y:S02]  /*ae10*/  F2FP.F16.F32.PACK_AB R5, R15, R14 ;  /* 0x0000000e0f05723e */ /* 0x000fe400000000ff */
[----:B------:R-:W-:Y:S02]  /*ae20*/  F2FP.F16.F32.PACK_AB R6, R17, R16 ;  /* 0x000000101106723e */ /* 0x000fe400000000ff */
[----:B------:R-:W-:Y:S02]  /*ae30*/  F2FP.F16.F32.PACK_AB R7, R19, R18 ;  /* 0x000000121307723e */ /* 0x000fe400000000ff */
[----:B------:R-:W-:-:S03]  /*ae40*/  SHF.R.U32.HI R0, RZ, 0x15, R0 ;  /* 0x00000015ff007819 */ /* 0x000fc60000011600 */
[----:B------:R1:W-:Y:S01]  /*ae50*/  ST.E.128 desc[UR48][R20.64], R4 ;  /* 0x0000000414007985 */ /* 0x0003e2000c101d30 */
[----:B------:R-:W-:-:S13]  /*ae60*/  ISETP.NE.AND P0, PT, R27, R0, PT ;  /* 0x000000001b00720c */ /* 0x000fda0003f05270 */
[----:B------:R-:W-:Y:S05]  /*ae70*/  @!P0 BRA `(.L_x_208) ;  /* 0x0000000000408947 */ /* 0x000fea0003800000 */
[----:B------:R-:W-:Y:S01]  /*ae80*/  MOV R14, 0x8 ;  /* 0x00000008000e7802 */ /* 0x000fe20000000f00 */
[----:B------:R-:W3:Y:S01]  /*ae90*/  LDCU.64 UR8, c[0x4][0xb0] ;  /* 0x01001600ff0877ac */ /* 0x000ee20008000a00 */
[----:B------:R-:W-:Y:S02]  /*aea0*/  HFMA2 R12, -RZ, RZ, 0, 5.9604644775390625e-08 ;  /* 0x00000001ff0c7431 */ /* 0x000fe400000001ff */
[----:B-1----:R-:W-:Y:S01]  /*aeb0*/  IMAD.MOV.U32 R8, RZ, RZ, 0x192 ;  /* 0x00000192ff087424 */ /* 0x002fe200078e00ff */
[----:B------:R-:W1:Y:S01]  /*aec0*/  LDCU.64 UR6, c[0x4][0xb8] ;  /* 0x01001700ff0677ac */ /* 0x000e620008000a00 */
[----:B------:R-:W2:Y:S01]  /*aed0*/  LDC.64 R14, c[0x4][R14] ;  /* 0x010000000e0e7b82 */ /* 0x000ea20000000a00 */
[----:B------:R-:W-:Y:S01]  /*aee0*/  IMAD.MOV.U32 R13, RZ, RZ, RZ ;  /* 0x000000ffff0d7224 */ /* 0x000fe200078e00ff */
[----:B------:R-:W5:Y:S01]  /*aef0*/  LDCU.64 UR4, c[0x4][0x40] ;  /* 0x01000800ff0477ac */ /* 0x000f620008000a00 */
[----:B---3--:R-:W-:Y:S01]  /*af00*/  IMAD.U32 R4, RZ, RZ, UR8 ;  /* 0x00000008ff047e24 */ /* 0x008fe2000f8e00ff */
[----:B------:R-:W-:Y:S01]  /*af10*/  MOV R5, UR9 ;  /* 0x0000000900057c02 */ /* 0x000fe20008000f00 */
[----:B-1----:R-:W-:Y:S01]  /*af20*/  IMAD.U32 R6, RZ, RZ, UR6 ;  /* 0x00000006ff067e24 */ /* 0x002fe2000f8e00ff */
[----:B------:R-:W-:Y:S01]  /*af30*/  MOV R7, UR7 ;  /* 0x0000000700077c02 */ /* 0x000fe20008000f00 */
[----:B-----5:R-:W-:Y:S01]  /*af40*/  IMAD.U32 R10, RZ, RZ, UR4 ;  /* 0x00000004ff0a7e24 */ /* 0x020fe2000f8e00ff */
[----:B------:R-:W-:-:S02]  /*af50*/  MOV R11, UR5 ;  /* 0x00000005000b7c02 */ /* 0x000fc40008000f00 */
[----:B------:R-:W-:-:S07]  /*af60*/  LEPC R20, `(.L_x_208) ;  /* 0x000000001014794e */ /* 0x000fce0000000000 */
[----:B--2-4-:R-:W-:Y:S05]  /*af70*/  CALL.ABS.NOINC R14 ;  /* 0x000000000e007343 */ /* 0x014fea0003c00000 */
.L_x_208:
[----:B------:R-:W-:Y:S05]  /*af80*/  WARPSYNC.ALL ;  /* 0x0000000000007948 */ /* 0x000fea0003800000 */
[----:B------:R-:W-:Y:S02]  /*af90*/  R2UR UR4, R56 ;  /* 0x00000000380472ca */ /* 0x000fe400000e0000 */
[C---:B------:R-:W-:Y:S02]  /*afa0*/  IADD3 R35, P0, PT, R26.reuse, 0x30, RZ ;  /* 0x000000301a237810 */ /* 0x040fe40007f1e0ff */
[----:B------:R-:W-:-:S03]  /*afb0*/  IADD3 R3, P1, PT, R26, 0x20, RZ ;  /* 0x000000201a037810 */ /* 0x000fc60007f3e0ff */
[--C-:B------:R-:W-:Y:S02]  /*afc0*/  IMAD.X R39, RZ, RZ, R29.reuse, P0 ;  /* 0x000000ffff277224 */ /* 0x100fe400000e061d */
[----:B------:R-:W-:-:S04]  /*afd0*/  IMAD.X R37, RZ, RZ, R29, P1 ;  /* 0x000000ffff257224 */ /* 0x000fc800008e061d */
[----:B-1----:R-:W1:Y:S01]  /*afe0*/  LDTM.x16 R4, tmem[UR4+0x110] ;  /* 0x00011004000479ee */ /* 0x002e620008240000 */
[----:B------:R-:W-:-:S04]  /*aff0*/  SHF.R.U64 R0, R3, 0x3, R37 ;  /* 0x0000000303007819 */ /* 0x000fc80000001225 */
[----:B------:R-:W-:Y:S01]  /*b000*/  LOP3.LUT R36, R3, 0x70, R0, 0x78, !PT ;  /* 0x0000007003247812 */ /* 0x000fe200078e7800 */
[----:B------:R-:W-:-:S05]  /*b010*/  VIADD R0, R56, 0x120 ;  /* 0x0000012038007836 */ /* 0x000fca0000000000 */
[----:B------:R-:W-:-:S04]  /*b020*/  SHF.R.U32.HI R0, RZ, 0x15, R0 ;  /* 0x00000015ff007819 */ /* 0x000fc80000011600 */
[----:B------:R-:W-:Y:S01]  /*b030*/  ISETP.NE.AND P0, PT, R27, R0, PT ;  /* 0x000000001b00720c */ /* 0x000fe20003f05270 */
[C---:B-1----:R-:W-:Y:S01]  /*b040*/  FMUL2 R20, R34.reuse.F32, R8.F32x2.HI_LO ;  /* 0x000000082214724a */ /* 0x042fe20000040000 */
[C---:B------:R-:W-:Y:S01]  /*b050*/  SHF.R.U64 R8, R35.reuse, 0x3, R39 ;  /* 0x0000000323087819 */ /* 0x040fe20000001227 */
[C---:B------:R-:W-:Y:S02]  /*b060*/  FMUL2 R4, R34.reuse.F32, R4.F32x2.HI_LO ;  /* 0x000000042204724a */ /* 0x040fe40000040000 */
[C---:B------:R-:W-:Y:S01]  /*b070*/  FMUL2 R6, R34.reuse.F32, R6.F32x2.HI_LO ;  /* 0x000000062206724a */ /* 0x040fe20000040000 */
[----:B------:R-:W-:Y:S01]  /*b080*/  LOP3.LUT R38, R35, 0x70, R8, 0x78, !PT ;  /* 0x0000007023267812 */ /* 0x000fe200078e7808 */
[C---:B------:R-:W-:Y:S01]  /*b090*/  FMUL2 R30, R34.reuse.F32, R10.F32x2.HI_LO ;  /* 0x0000000a221e724a */ /* 0x040fe20000040000 */
[----:B------:R-:W-:Y:S01]  /*b0a0*/  F2FP.F16.F32.PACK_AB R8, R5, R4 ;  /* 0x000000040508723e */ /* 0x000fe200000000ff */
[C---:B------:R-:W-:Y:S01]  /*b0b0*/  FMUL2 R12, R34.reuse.F32, R12.F32x2.HI_LO ;  /* 0x0000000c220c724a */ /* 0x040fe20000040000 */
[----:B------:R-:W-:Y:S01]  /*b0c0*/  F2FP.F16.F32.PACK_AB R9, R7, R6 ;  /* 0x000000060709723e */ /* 0x000fe200000000ff */
[C---:B------:R-:W-:Y:S01]  /*b0d0*/  FMUL2 R14, R34.reuse.F32, R14.F32x2.HI_LO ;  /* 0x0000000e220e724a */ /* 0x040fe20000040000 */
[----:B------:R-:W-:Y:S01]  /*b0e0*/  F2FP.F16.F32.PACK_AB R10, R21, R20 ;  /* 0x00000014150a723e */ /* 0x000fe200000000ff */
[C---:B------:R-:W-:Y:S01]  /*b0f0*/  FMUL2 R16, R34.reuse.F32, R16.F32x2.HI_LO ;  /* 0x000000102210724a */ /* 0x040fe20000040000 */
[----:B------:R-:W-:Y:S01]  /*b100*/  F2FP.F16.F32.PACK_AB R11, R31, R30 ;  /* 0x0000001e1f0b723e */ /* 0x000fe200000000ff */
[----:B------:R-:W-:Y:S01]  /*b110*/  FMUL2 R18, R34.F32, R18.F32x2.HI_LO ;  /* 0x000000122212724a */ /* 0x000fe20000040000 */
[----:B------:R-:W-:-:S02]  /*b120*/  F2FP.F16.F32.PACK_AB R4, R13, R12 ;  /* 0x0000000c0d04723e */ /* 0x000fc400000000ff */
[----:B------:R-:W-:Y:S01]  /*b130*/  F2FP.F16.F32.PACK_AB R5, R15, R14 ;  /* 0x0000000e0f05723e */ /* 0x000fe200000000ff */
[----:B------:R1:W-:Y:S01]  /*b140*/  ST.E.128 desc[UR48][R36.64], R8 ;  /* 0x0000000824007985 */ /* 0x0003e2000c101d30 */
[----:B------:R-:W-:Y:S02]  /*b150*/  F2FP.F16.F32.PACK_AB R6, R17, R16 ;  /* 0x000000101106723e */ /* 0x000fe400000000ff */
[----:B------:R-:W-:-:S05]  /*b160*/  F2FP.F16.F32.PACK_AB R7, R19, R18 ;  /* 0x000000121307723e */ /* 0x000fca00000000ff */
[----:B------:R1:W-:Y:S01]  /*b170*/  ST.E.128 desc[UR48][R38.64], R4 ;  /* 0x0000000426007985 */ /* 0x0003e2000c101d30 */
        /* <DEDUP_REMOVED lines=17> */
.L_x_209:
[----:B------:R-:W-:Y:S05]  /*b290*/  WARPSYNC.ALL ;  /* 0x0000000000007948 */ /* 0x000fea0003800000 */
[----:B------:R-:W-:Y:S02]  /*b2a0*/  R2UR UR4, R56 ;  /* 0x00000000380472ca */ /* 0x000fe400000e0000 */
[C---:B------:R-:W-:Y:S02]  /*b2b0*/  IADD3 R35, P0, PT, R26.reuse, 0x50, RZ ;  /* 0x000000501a237810 */ /* 0x040fe40007f1e0ff */
[----:B------:R-:W-:-:S03]  /*b2c0*/  IADD3 R3, P1, PT, R26, 0x40, RZ ;  /* 0x000000401a037810 */ /* 0x000fc60007f3e0ff */
[--C-:B-1----:R-:W-:Y:S02]  /*b2d0*/  IMAD.X R39, RZ, RZ, R29.reuse, P0 ;  /* 0x000000ffff277224 */ /* 0x102fe400000e061d */
[----:B------:R-:W-:-:S04]  /*b2e0*/  IMAD.X R37, RZ, RZ, R29, P1 ;  /* 0x000000ffff257224 */ /* 0x000fc800008e061d */
[----:B------:R-:W1:Y:S01]  /*b2f0*/  LDTM.x16 R4, tmem[UR4+0x120] ;  /* 0x00012004000479ee */ /* 0x000e620008240000 */
        /* <DEDUP_REMOVED lines=42> */
.L_x_210:
[----:B------:R-:W-:Y:S05]  /*b5a0*/  WARPSYNC.ALL ;  /* 0x0000000000007948 */ /* 0x000fea0003800000 */
[----:B------:R-:W-:Y:S01]  /*b5b0*/  R2UR UR4, R56 ;  /* 0x00000000380472ca */ /* 0x000fe200000e0000 */
[----:B-1----:R-:W1:Y:S01]  /*b5c0*/  S2R R37, SR_CTAID.X ;  /* 0x0000000000257919 */ /* 0x002e620000002500 */
[C---:B------:R-:W-:Y:S02]  /*b5d0*/  IADD3 R35, P0, PT, R26.reuse, 0x70, RZ ;  /* 0x000000701a237810 */ /* 0x040fe40007f1e0ff */
[----:B------:R-:W-:-:S03]  /*b5e0*/  IADD3 R3, P1, PT, R26, 0x60, RZ ;  /* 0x000000601a037810 */ /* 0x000fc60007f3e0ff */
[--C-:B--2---:R-:W-:Y:S02]  /*b5f0*/  IMAD.X R41, RZ, RZ, R29.reuse, P0 ;  /* 0x000000ffff297224 */ /* 0x104fe400000e061d */
[----:B------:R-:W-:-:S04]  /*b600*/  IMAD.X R39, RZ, RZ, R29, P1 ;  /* 0x000000ffff277224 */ /* 0x000fc800008e061d */
[----:B------:R-:W2:Y:S01]  /*b610*/  LDTM.x16 R4, tmem[UR4+0x130] ;  /* 0x00013004000479ee */ /* 0x000ea20008240000 */
[----:B------:R-:W3:Y:S01]  /*b620*/  LDCU.64 UR4, c[0x0][0x880] ;  /* 0x00011000ff0477ac */ /* 0x000ee20008000a00 */
[----:B------:R-:W-:-:S04]  /*b630*/  SHF.R.U64 R0, R3, 0x3, R39 ;  /* 0x0000000303007819 */ /* 0x000fc80000001227 */
[----:B------:R-:W-:Y:S01]  /*b640*/  LOP3.LUT R38, R3, 0x70, R0, 0x78, !PT ;  /* 0x0000007003267812 */ /* 0x000fe200078e7800 */
[----:B---3--:R-:W-:-:S04]  /*b650*/  UISETP.NE.U32.AND UP0, UPT, UR4, URZ, UPT ;  /* 0x000000ff0400728c */ /* 0x008fc8000bf05070 */
[----:B------:R-:W-:Y:S01]  /*b660*/  UISETP.NE.AND.EX UP0, UPT, UR5, URZ, UPT, UP0 ;  /* 0x000000ff0500728c */ /* 0x000fe2000bf05300 */
[C---:B--2---:R-:W-:Y:S01]  /*b670*/  FMUL2 R20, R34.reuse.F32, R8.F32x2.HI_LO ;  /* 0x000000082214724a */ /* 0x044fe20000040000 */
        /* <DEDUP_REMOVED lines=13> */
[----:B------:R-:W-:Y:S01]  /*b750*/  F2FP.F16.F32.PACK_AB R4, R13, R12 ;  /* 0x0000000c0d04723e */ /* 0x000fe200000000ff */
[----:B------:R-:W2:Y:S01]  /*b760*/  S2R R35, SR_CTAID.Z ;  /* 0x0000000000237919 */ /* 0x000ea20000002700 */
[----:B------:R-:W-:-:S02]  /*b770*/  F2FP.F16.F32.PACK_AB R5, R15, R14 ;  /* 0x0000000e0f05723e */ /* 0x000fc400000000ff */
[----:B------:R-:W-:Y:S01]  /*b780*/  F2FP.F16.F32.PACK_AB R6, R17, R16 ;  /* 0x000000101106723e */ /* 0x000fe200000000ff */
[----:B------:R3:W-:Y:S01]  /*b790*/  ST.E.128 desc[UR48][R38.64], R8 ;  /* 0x0000000826007985 */ /* 0x0007e2000c101d30 */
[----:B------:R-:W-:Y:S01]  /*b7a0*/  F2FP.F16.F32.PACK_AB R7, R19, R18 ;  /* 0x000000121307723e */ /* 0x000fe200000000ff */
[----:B------:R-:W1:Y:S04]  /*b7b0*/  S2R R34, SR_CTAID.Y ;  /* 0x0000000000227919 */ /* 0x000e680000002600 */
[----:B------:R3:W-:Y:S01]  /*b7c0*/  ST.E.128 desc[UR48][R40.64], R4 ;  /* 0x0000000428007985 */ /* 0x0007e2000c101d30 */
[----:B------:R-:W-:Y:S01]  /*b7d0*/  @!PT LDS RZ, [RZ] ;  /* 0x00000000fffff984 */ /* 0x000fe20000000800 */
[----:B------:R-:W-:Y:S01]  /*b7e0*/  @!PT LDS RZ, [RZ] ;  /* 0x00000000fffff984 */ /* 0x000fe20000000800 */
[----:B------:R-:W-:Y:S01]  /*b7f0*/  @!PT LDS RZ, [RZ] ;  /* 0x00000000fffff984 */ /* 0x000fe20000000800 */
[----:B------:R-:W-:Y:S01]  /*b800*/  @!PT LDS RZ, [RZ] ;  /* 0x00000000fffff984 */ /* 0x000fe20000000800 */
[----:B------:R5:W-:Y:S06]  /*b810*/  MEMBAR.ALL.CTA ;  /* 0x0000000000007992 */ /* 0x000bec0000008000 */
[----:B-----5:R-:W1:Y:S01]  /*b820*/  FENCE.VIEW.ASYNC.S ;  /* 0x00000000000073c6 */ /* 0x020e620000000000 */
[----:B------:R-:W-:Y:S05]  /*b830*/  BRA.U !UP0, `(.L_x_211) ;  /* 0x0000000108fc7547 */ /* 0x000fea000b800000 */
[C---:B------:R-:W-:Y:S01]  /*b840*/  FSETP.GEU.AND P0, PT, R22.reuse, 1.175494350822287508e-38, PT ;  /* 0x008000001600780b */ /* 0x040fe20003f0e000 */
[----:B------:R-:W5:Y:S01]  /*b850*/  LDCU UR4, c[0x0][0x380] ;  /* 0x00007000ff0477ac */ /* 0x000f620008000800 */
[----:B------:R-:W-:Y:S01]  /*b860*/  MOV R0, 0x3e055027 ;  /* 0x3e05502700007802 */ /* 0x000fe20000000f00 */
[----:B------:R-:W-:Y:S01]  /*b870*/  BSSY.RECONVERGENT B0, `(.L_x_211) ;  /* 0x000003b000007945 */ /* 0x000fe20003800200 */
[----:B---3--:R-:W-:Y:S01]  /*b880*/  FSEL R5, RZ, -23, P0 ;  /* 0xc1b80000ff057808 */ /* 0x008fe20000000000 */
[----:B------:R-:W3:Y:S08]  /*b890*/  LDCU UR5, c[0x0][0x700] ;  /* 0x0000e000ff0577ac */ /* 0x000ef00008000800 */
[----:B------:R-:W-:-:S05]  /*b8a0*/  @!P0 FMUL R22, R22, 8388608 ;  /* 0x4b00000016168820 */ /* 0x000fca0000400000 */
[C---:B------:R-:W-:Y:S02]  /*b8b0*/  IADD3 R7, PT, PT, R22.reuse, -0x3f2aaaab, RZ ;  /* 0xc0d5555516077810 */ /* 0x040fe40007ffe0ff */
[C---:B------:R-:W-:Y:S02]  /*b8c0*/  ISETP.GT.U32.AND P0, PT, R22.reuse, 0x7f7fffff, PT ;  /* 0x7f7fffff1600780c */ /* 0x040fe40003f04070 */
[----:B------:R-:W-:Y:S02]  /*b8d0*/  LOP3.LUT R7, R7, 0xff800000, RZ, 0xc0, !PT ;  /* 0xff80000007077812 */ /* 0x000fe400078ec0ff */
[C---:B------:R-:W-:Y:S02]  /*b8e0*/  FSETP.NEU.AND P1, PT, R22.reuse, RZ, PT ;  /* 0x000000ff1600720b */ /* 0x040fe40003f2d000 */
[-C--:B------:R-:W-:Y:S02]  /*b8f0*/  IADD3 R3, PT, PT, R22, -R7.reuse, RZ ;  /* 0x8000000716037210 */ /* 0x080fe40007ffe0ff */
[----:B------:R-:W-:-:S03]  /*b900*/  I2FP.F32.S32 R4, R7 ;  /* 0x0000000700047245 */ /* 0x000fc60000201400 */
[----:B------:R-:W-:Y:S02]  /*b910*/  FADD R3, R3, -1 ;  /* 0xbf80000003037421 */ /* 0x000fe40000000000 */
[----:B------:R-:W-:Y:S02]  /*b920*/  FFMA R4, R4, 1.1920928955078125e-07, R5 ;  /* 0x3400000004047823 */ /* 0x000fe40000000005 */
[----:B------:R-:W-:-:S04]  /*b930*/  FFMA R0, R3, -R0, 0.14084610342979431152 ;  /* 0x3e1039f603007423 */ /* 0x000fc80000000800 */
[----:B------:R-:W-:-:S04]  /*b940*/  FFMA R0, R3, R0, -0.12148627638816833496 ;  /* 0xbdf8cdcc03007423 */ /* 0x000fc80000000000 */
[----:B------:R-:W-:-:S04]  /*b950*/  FFMA R0, R3, R0, 0.13980610668659210205 ;  /* 0x3e0f295503007423 */ /* 0x000fc80000000000 */
[----:B------:R-:W-:-:S04]  /*b960*/  FFMA R0, R3, R0, -0.16684235632419586182 ;  /* 0xbe2ad8b903007423 */ /* 0x000fc80000000000 */
[----:B------:R-:W-:-:S04]  /*b970*/  FFMA R0, R3, R0, 0.20012299716472625732 ;  /* 0x3e4ced0b03007423 */ /* 0x000fc80000000000 */
[----:B------:R-:W-:-:S04]  /*b980*/  FFMA R0, R3, R0, -0.24999669194221496582 ;  /* 0xbe7fff2203007423 */ /* 0x000fc80000000000 */
[----:B------:R-:W-:-:S04]  /*b990*/  FFMA R0, R3, R0, 0.33333182334899902344 ;  /* 0x3eaaaa7803007423 */ /* 0x000fc80000000000 */
[----:B------:R-:W-:-:S04]  /*b9a0*/  FFMA R0, R3, R0, -0.5 ;  /* 0xbf00000003007423 */ /* 0x000fc80000000000 */
[----:B------:R-:W-:-:S04]  /*b9b0*/  FMUL R0, R3, R0 ;  /* 0x0000000003007220 */ /* 0x000fc80000400000 */
[----:B------:R-:W-:Y:S01]  /*b9c0*/  FFMA R5, R3, R0, R3 ;  /* 0x0000000003057223 */ /* 0x000fe20000000003 */
[----:B------:R-:W-:Y:S02]  /*b9d0*/  MOV R3, 0x7f800000 ;  /* 0x7f80000000037802 */ /* 0x000fe40000000f00 */
[----:B-1----:R-:W-:Y:S01]  /*b9e0*/  LEA R0, R37, R2, 0x8 ;  /* 0x0000000225007211 */ /* 0x002fe200078e40ff */
[----:B------:R-:W-:Y:S02]  /*b9f0*/  FFMA R4, R4, 0.69314718246459960938, R5 ;  /* 0x3f31721804047823 */ /* 0x000fe40000000005 */
[----:B------:R-:W-:Y:S01]  /*ba00*/  @P0 FFMA R4, R22, R3, +INF ;  /* 0x7f80000016040423 */ /* 0x000fe20000000003 */
[----:B-----5:R-:W-:-:S04]  /*ba10*/  ISETP.GE.AND P0, PT, R0, UR4, PT ;  /* 0x0000000400007c0c */ /* 0x020fc8000bf06270 */
[----:B------:R-:W-:-:S05]  /*ba20*/  FSEL R4, R4, -INF , P1 ;  /* 0xff80000004047808 */ /* 0x000fca0000800000 */
[----:B---3--:R-:W-:-:S04]  /*ba30*/  FFMA R23, R23, UR5, R4 ;  /* 0x0000000517177c23 */ /* 0x008fc80008000004 */
[----:B------:R-:W-:Y:S05]  /*ba40*/  @P0 BRA `(.L_x_212) ;  /* 0x0000000000740947 */ /* 0x000fea0003800000 */
[----:B------:R-:W1:Y:S01]  /*ba50*/  LDCU UR7, c[0x0][0x38c] ;  /* 0x00007180ff0777ac */ /* 0x000e620008000800 */
[----:B------:R-:W-:Y:S01]  /*ba60*/  HFMA2 R4, -RZ, RZ, 0, 0 ;  /* 0x00000000ff047431 */ /* 0x000fe200000001ff */
[----:B------:R-:W2:Y:S01]  /*ba70*/  LDCU UR6, c[0x0][0x890] ;  /* 0x00011200ff0677ac */ /* 0x000ea20008000800 */
[----:B------:R-:W3:Y:S01]  /*ba80*/  LDCU.64 UR4, c[0x0][0x888] ;  /* 0x00011100ff0477ac */ /* 0x000ee20008000a00 */
[----:B-1----:R-:W1:Y:S01]  /*ba90*/  I2F.U32.RP R7, UR7 ;  /* 0x0000000700077d06 */ /* 0x002e620008209000 */
[----:B------:R-:W-:Y:S01]  /*baa0*/  ISETP.NE.U32.AND P0, PT, RZ, UR7, PT ;  /* 0x00000007ff007c0c */ /* 0x000fe2000bf05070 */
[----:B--2---:R-:W-:-:S06]  /*bab0*/  IMAD R0, R35, UR6, R0 ;  /* 0x0000000623007c24 */ /* 0x004fcc000f8e0200 */
[----:B-1----:R-:W1:Y:S02]  /*bac0*/  MUFU.RCP R6, R7 ;  /* 0x0000000700067308 */ /* 0x002e640000001000 */
[----:B-1----:R-:W-:-:S06]  /*bad0*/  IADD3 R6, PT, PT, R6, 0xffffffe, RZ ;  /* 0x0ffffffe06067810 */ /* 0x002fcc0007ffe0ff */
[----:B------:R-:W1:Y:S02]  /*bae0*/  F2I.FTZ.U32.TRUNC.NTZ R5, R6 ;  /* 0x0000000600057305 */ /* 0x000e64000021f000 */
[----:B-1----:R-:W-:Y:S01]  /*baf0*/  IADD3 R3, PT, PT, RZ, -R5, RZ ;  /* 0x80000005ff037210 */ /* 0x002fe20007ffe0ff */
[----:B------:R-:W1:Y:S04]  /*bb00*/  LDC.64 R6, c[0x0][0x880] ;  /* 0x00022000ff067b82 */ /* 0x000e680000000a00 */
[----:B------:R-:W-:-:S04]  /*bb10*/  IMAD R3, R3, UR7, RZ ;  /* 0x0000000703037c24 */ /* 0x000fc8000f8e02ff */
[----:B------:R-:W-:-:S06]  /*bb20*/  IMAD.HI.U32 R3, R5, R3, R4 ;  /* 0x0000000305037227 */ /* 0x000fcc00078e0004 */
[----:B------:R-:W-:-:S05]  /*bb30*/  IMAD.HI.U32 R3, R3, R34, RZ ;  /* 0x0000002203037227 */ /* 0x000fca00078e00ff */
[----:B------:R-:W-:-:S05]  /*bb40*/  IADD3 R5, PT, PT, -R3, RZ, RZ ;  /* 0x000000ff03057210 */ /* 0x000fca0007ffe1ff */
[----:B------:R-:W-:-:S05]  /*bb50*/  IMAD R4, R5, UR7, R34 ;  /* 0x0000000705047c24 */ /* 0x000fca000f8e0222 */
[----:B------:R-:W-:-:S13]  /*bb60*/  ISETP.GE.U32.AND P2, PT, R4, UR7, PT ;  /* 0x0000000704007c0c */ /* 0x000fda000bf46070 */
[----:B------:R-:W-:Y:S02]  /*bb70*/  @P2 IADD3 R4, PT, PT, R4, -UR7, RZ ;  /* 0x8000000704042c10 */ /* 0x000fe4000fffe0ff */
[----:B------:R-:W-:Y:S02]  /*bb80*/  @P2 IADD3 R3, PT, PT, R3, 0x1, RZ ;  /* 0x0000000103032810 */ /* 0x000fe40007ffe0ff */
[----:B------:R-:W-:-:S13]  /*bb90*/  ISETP.GE.U32.AND P1, PT, R4, UR7, PT ;  /* 0x0000000704007c0c */ /* 0x000fda000bf26070 */
[----:B------:R-:W-:Y:S02]  /*bba0*/  @P1 IADD3 R3, PT, PT, R3, 0x1, RZ ;  /* 0x0000000103031810 */ /* 0x000fe40007ffe0ff */
[----:B------:R-:W-:-:S04]  /*bbb0*/  @!P0 LOP3.LUT R3, RZ, UR7, RZ, 0x33, !PT ;  /* 0x00000007ff038c12 */ /* 0x000fc8000f8e33ff */
[C---:B------:R-:W-:Y:S01]  /*bbc0*/  IADD3 R5, PT, PT, -R3.reuse, RZ, RZ ;  /* 0x000000ff03057210 */ /* 0x040fe20007ffe1ff */
[----:B---3--:R-:W-:-:S04]  /*bbd0*/  IMAD R0, R3, UR5, R0 ;  /* 0x0000000503007c24 */ /* 0x008fc8000f8e0200 */
[----:B------:R-:W-:-:S04]  /*bbe0*/  IMAD R5, R5, UR7, R34 ;  /* 0x0000000705057c24 */ /* 0x000fc8000f8e0222 */
[----:B------:R-:W-:-:S04]  /*bbf0*/  IMAD R5, R5, UR4, R0 ;  /* 0x0000000405057c24 */ /* 0x000fc8000f8e0200 */
[----:B-1----:R-:W-:-:S05]  /*bc00*/  IMAD.WIDE.U32 R6, R5, 0x4, R6 ;  /* 0x0000000405067825 */ /* 0x002fca00078e0006 */
[----:B------:R1:W-:Y:S02]  /*bc10*/  STG.E desc[UR48][R6.64], R23 ;  /* 0x0000001706007986 */ /* 0x0003e4000c101930 */
.L_x_212:
[----:B------:R-:W-:Y:S05]  /*bc20*/  BSYNC.RECONVERGENT B0 ;  /* 0x0000000000007941 */ /* 0x000fea0003800200 */
.L_x_211:
[----:B------:R-:W-:Y:S01]  /*bc30*/  UISETP.NE.AND UP0, UPT, UR38, URZ, UPT ;  /* 0x000000ff2600728c */ /* 0x000fe2000bf05270 */
[----:B------:R-:W-:-:S08]  /*bc40*/  NOP ;  /* 0x0000000000007918 */ /* 0x000fd00000000000 */
[----:B------:R-:W-:Y:S05]  /*bc50*/  BRA.U UP0, `(.L_x_213) ;  /* 0x0000000100087547 */ /* 0x000fea000b800000 */
[----:B------:R-:W-:Y:S05]  /*bc60*/  BPT.TRAP 0x1 ;  /* 0x000000040000795c */ /* 0x000fea0000300000 */
[----:B------:R-:W-:Y:S05]  /*bc70*/  BPT.TRAP 0x1 ;  /* 0x000000040000795c */ /* 0x000fea0000300000 */
.L_x_213:
[----:B------:R-:W-:Y:S01]  /*bc80*/  IADD3 R0, PT, PT, R24, 0x140a0, RZ ;  /* 0x000140a018007810 */ /* 0x000fe20007ffe0ff */
[----:B------:R-:W-:-:S03]  /*bc90*/  UISETP.NE.AND UP0, UPT, UR38, URZ, UPT ;  /* 0x000000ff2600728c */ /* 0x000fc6000bf05270 */
[----:B------:R-:W-:-:S04]  /*bca0*/  PRMT R0, R25, 0x654, R0 ;  /* 0x0000065419007816 */ /* 0x000fc80000000000 */
[----:B-1----:R1:W-:Y:S02]  /*bcb0*/  SYNCS.ARRIVE.TRANS64.RED.A1T0 RZ, [R0+URZ], RZ ;  /* 0x000000ff00ff79a7 */ /* 0x0023e400081004ff */
[----:B------:R-:W-:Y:S05]  /*bcc0*/  BRA.U UP0, `(.L_x_214) ;  /* 0x0000000100047547 */ /* 0x000fea000b800000 */
[----:B------:R-:W-:Y:S05]  /*bcd0*/  BPT.TRAP 0x1 ;  /* 0x000000040000795c */ /* 0x000fea0000300000 */
.L_x_214:
[----:B------:R1:W-:Y:S01]  /*bce0*/  SYNCS.ARRIVE.TRANS64.A1T0 RZ, [R24+URZ+0x140b0], RZ ;  /* 0x0140b0ff18ff79a7 */ /* 0x0003e200081000ff */
[----:B------:R-:W-:-:S09]  /*bcf0*/  UISETP.NE.AND UP0, UPT, UR36, URZ, UPT ;  /* 0x000000ff2400728c */ /* 0x000fd2000bf05270 */
[----:B------:R-:W-:Y:S05]  /*bd00*/  BRA.U !UP0, `(.L_x_215) ;  /* 0x0000000108047547 */ /* 0x000fea000b800000 */
[----:B------:R-:W-:Y:S05]  /*bd10*/  BPT.TRAP 0x1 ;  /* 0x000000040000795c */ /* 0x000fea0000300000 */
.L_x_215:
[----:B------:R-:W-:Y:S01]  /*bd20*/  IMAD.U32 R3, RZ, RZ, UR42 ;  /* 0x0000002aff037e24 */ /* 0x000fe2000f8e00ff */
[----:B-1----:R-:W-:-:S04]  /*bd30*/  SHF.R.U32.HI R0, RZ, 0x15, R57 ;  /* 0x00000015ff007819 */ /* 0x002fc80000011639 */
[----:B------:R-:W-:Y:S02]  /*bd40*/  SHF.L.U32 R3, R3, 0x1f, RZ ;  /* 0x0000001f03037819 */ /* 0x000fe400000006ff */
[----:B------:R-:W-:Y:S02]  /*bd50*/  ISETP.NE.AND P0, PT, R27, R0, PT ;  /* 0x000000001b00720c */ /* 0x000fe40003f05270 */
[----:B------:R-:W1:Y:S02]  /*bd60*/  SYNCS.PHASECHK.TRANS64.TRYWAIT P1, [R24+URZ+0x14080], R3 ;  /* 0x01408003180075a7 */ /* 0x000e6400080211ff */
[----:B-1----:R-:W-:Y:S09]  /*bd70*/  @!P1 BRA `(.L_x_216) ;  /* 0x0000010000009947 */ /* 0x002ff20003800000 */
.L_x_412:
[----:B------:R-:W-:Y:S05]  /*bd80*/  @!P0 BRA `(.L_x_217) ;  /* 0x0000000000408947 */ /* 0x000fea0003800000 */
[----:B------:R-:W-:Y:S01]  /*bd90*/  MOV R14, 0x8 ;  /* 0x00000008000e7802 */ /* 0x000fe20000000f00 */
[----:B------:R-:W1:Y:S01]  /*bda0*/  LDCU.64 UR8, c[0x4][0xb0] ;  /* 0x01001600ff0877ac */ /* 0x000e620008000a00 */
[----:B------:R-:W-:Y:S02]  /*bdb0*/  HFMA2 R12, -RZ, RZ, 0, 5.9604644775390625e-08 ;  /* 0x00000001ff0c7431 */ /* 0x000fe400000001ff */
[----:B---3--:R-:W-:Y:S01]  /*bdc0*/  IMAD.MOV.U32 R8, RZ, RZ, 0x192 ;  /* 0x00000192ff087424 */ /* 0x008fe200078e00ff */
        /* <DEDUP_REMOVED lines=12> */
.L_x_217:
[----:B------:R-:W-:Y:S05]  /*be90*/  WARPSYNC.ALL ;  /* 0x0000000000007948 */ /* 0x000fea0003800000 */
[----:B------:R-:W-:Y:S01]  /*bea0*/  R2UR UR4, R57 ;  /* 0x00000000390472ca */ /* 0x000fe200000e0000 */
[----:B------:R-:W-:-:S12]  /*beb0*/  UISETP.NE.AND UP0, UPT, UR36, URZ, UPT ;  /* 0x000000ff2400728c */ /* 0x000fd8000bf05270 */
[----:B------:R-:W1:Y:S02]  /*bec0*/  LDTM.x2 R22, tmem[UR4] ;  /* 0x00000004001679ee */ /* 0x000e6400080c0000 */
[----:B-1----:R-:W-:Y:S05]  /*bed0*/  BRA.U !UP0, `(.L_x_218) ;  /* 0x0000000108047547 */ /* 0x002fea000b800000 */
[----:B------:R-:W-:Y:S05]  /*bee0*/  BPT.TRAP 0x1 ;  /* 0x000000040000795c */ /* 0x000fea0000300000 */
.L_x_218:
[----:B------:R-:W-:Y:S01]  /*bef0*/  PRMT R32, R25, 0x654, R32 ;  /* 0x0000065419207816 */ /* 0x000fe20000000020 */
[----:B------:R-:W-:-:S03]  /*bf00*/  UISETP.NE.AND UP0, UPT, UR38, URZ, UPT ;  /* 0x000000ff2600728c */ /* 0x000fc6000bf05270 */
[----:B------:R1:W-:Y:S06]  /*bf10*/  SYNCS.ARRIVE.TRANS64.RED.A1T0 RZ, [R32+URZ], RZ ;  /* 0x000000ff20ff79a7 */ /* 0x0003ec00081004ff */
[----:B------:R-:W-:Y:S05]  /*bf20*/  BRA.U UP0, `(.L_x_219) ;  /* 0x0000000100047547 */ /* 0x000fea000b800000 */
[----:B------:R-:W-:Y:S05]  /*bf30*/  BPT.TRAP 0x1 ;  /* 0x000000040000795c */ /* 0x000fea0000300000 */
.L_x_219:
[----:B------:R-:W-:-:S04]  /*bf40*/  MOV R0, UR43 ;  /* 0x0000002b00007c02 */ /* 0x000fc80008000f00 */
[----:B------:R-:W-:-:S04]  /*bf50*/  SHF.L.U32 R3, R0, 0x1f, RZ ;  /* 0x0000001f00037819 */ /* 0x000fc800000006ff */
[----:B------:R-:W5:Y:S02]  /*bf60*/  SYNCS.PHASECHK.TRANS64.TRYWAIT P0, [R24+URZ+0x14098], R3 ;  /* 0x01409803180075a7 */ /* 0x000f6400080011ff */
[----:B-----5:R-:W-:Y:S05]  /*bf70*/  @!P0 BRA `(.L_x_220) ;  /* 0x000000fc00948947 */ /* 0x020fea0003800000 */
.L_x_413:
[----:B------:R-:W-:-:S09]  /*bf80*/  UISETP.NE.AND UP0, UPT, UR38, URZ, UPT ;  /* 0x000000ff2600728c */ /* 0x000fd2000bf05270 */
[----:B------:R-:W-:Y:S05]  /*bf90*/  BRA.U UP0, `(.L_x_221) ;  /* 0x0000000100047547 */ /* 0x000fea000b800000 */
[----:B------:R-:W-:Y:S05]  /*bfa0*/  BPT.TRAP 0x1 ;  /* 0x000000040000795c */ /* 0x000fea0000300000 */
.L_x_221:
[----:B------:R-:W-:Y:S01]  /*bfb0*/  MOV R3, 0x1 ;  /* 0x0000000100037802 */ /* 0x000fe20000000f00 */
[----:B---3--:R3:W1:Y:S03]  /*bfc0*/  MUFU.RCP R5, R22 ;  /* 0x0000001600057308 */ /* 0x0086660000001000 */
[----:B------:R-:W-:-:S04]  /*bfd0*/  SHF.L.U32 R3, R3, 0x1f, RZ ;  /* 0x0000001f03037819 */ /* 0x000fc800000006ff */
[----:B------:R-:W5:Y:S02]  /*bfe0*/  SYNCS.PHASECHK.TRANS64.TRYWAIT P0, [R24+URZ+0x140c8], R3 ;  /* 0x0140c803180075a7 */ /* 0x000f6400080011ff */
[----:B-1-3-5:R-:W-:Y:S05]  /*bff0*/  @!P0 BRA `(.L_x_222) ;  /* 0x000000fc00888947 */ /* 0x02afea0003800000 */
.L_x_414:
[----:B------:R-:W1:Y:S01]  /*c000*/  LDCU UR4, c[0x0][0x708] ;  /* 0x0000e100ff0477ac */ /* 0x000e620008000800 */
[----:B------:R-:W-:Y:S01]  /*c010*/  FFMA R32, -R22, R5, 1 ;  /* 0x3f80000016207423 */ /* 0x000fe20000000105 */
[----:B------:R-:W-:Y:S03]  /*c020*/  BSSY.RECONVERGENT B2, `(.L_x_223) ;  /* 0x000000b000027945 */ /* 0x000fe60003800200 */
[----:B------:R-:W-:Y:S01]  /*c030*/  FFMA R32, R5, R32, R5 ;  /* 0x0000002005207223 */ /* 0x000fe20000000005 */
[----:B-1----:R-:W-:-:S03]  /*c040*/  MOV R3, UR4 ;  /* 0x0000000400037c02 */ /* 0x002fc60008000f00 */
[----:B------:R-:W-:Y:S01]  /*c050*/  FFMA R5, R32, UR4, RZ ;  /* 0x0000000420057c23 */ /* 0x000fe200080000ff */
[----:B------:R-:W1:Y:S03]  /*c060*/  FCHK P0, R3, R22 ;  /* 0x0000001603007302 */ /* 0x000e660000000000 */
[----:B------:R-:W-:-:S04]  /*c070*/  FFMA R0, -R22, R5, UR4 ;  /* 0x0000000416007e23 */ /* 0x000fc80008000105 */
[----:B------:R-:W-:Y:S01]  /*c080*/  FFMA R32, R32, R0, R5 ;  /* 0x0000000020207223 */ /* 0x000fe20000000005 */
[----:B-1----:R-:W-:Y:S05]  /*c090*/  @!P0 BRA `(.L_x_224) ;  /* 0x00000000000c8947 */ /* 0x002fea0003800000 */
[----:B------:R-:W-:Y:S02]  /*c0a0*/  MOV R4, 0xc0c0 ;  /* 0x0000c0c000047802 */ /* 0x000fe40000000f00 */
[----:B--2-4-:R-:W-:Y:S05]  /*c0b0*/  CALL.REL.NOINC `($__internal_3_$__cuda_sm3x_div_rn_noftz_f32_slowpath) ;  /* 0x0000010800007944 */ /* 0x014fea0003c00000 */
[----:B------:R-:W-:Y:S02]  /*c0c0*/  MOV R32, R0 ;  /* 0x0000000000207202 */ /* 0x000fe40000000f00 */
.L_x_224:
[----:B------:R-:W-:Y:S05]  /*c0d0*/  BSYNC.RECONVERGENT B2 ;  /* 0x0000000000027941 */ /* 0x000fea0003800200 */
.L_x_223:
[----:B------:R-:W-:-:S05]  /*c0e0*/  VIADD R0, R56, 0x180 ;  /* 0x0000018038007836 */ /* 0x000fca0000000000 */
[----:B------:R-:W-:-:S04]  /*c0f0*/  SHF.R.U32.HI R0, RZ, 0x15, R0 ;  /* 0x00000015ff007819 */ /* 0x000fc80000011600 */
[----:B------:R-:W-:-:S13]  /*c100*/  ISETP.NE.AND P0, PT, R27, R0, PT ;  /* 0x000000001b00720c */ /* 0x000fda0003f05270 */
        /* <DEDUP_REMOVED lines=17> */
.L_x_225:
[----:B------:R-:W-:Y:S05]  /*c220*/  WARPSYNC.ALL ;  /* 0x0000000000007948 */ /* 0x000fea0003800000 */
[----:B------:R-:W-:Y:S02]  /*c230*/  R2UR UR4, R56 ;  /* 0x00000000380472ca */ /* 0x000fe400000e0000 */
[C---:B----4-:R-:W-:Y:S02]  /*c240*/  IADD3 R33, P0, PT, R26.reuse, 0x4010, RZ ;  /* 0x000040101a217810 */ /* 0x050fe40007f1e0ff */
[----:B------:R-:W-:-:S03]  /*c250*/  IADD3 R3, P1, PT, R26, 0x4000, RZ ;  /* 0x000040001a037810 */ /* 0x000fc60007f3e0ff */
[--C-:B------:R-:W-:Y:S02]  /*c260*/  IMAD.X R41, RZ, RZ, R29.reuse, P0 ;  /* 0x000000ffff297224 */ /* 0x100fe400000e061d */
        /* <DEDUP_REMOVED lines=33> */
[----:B------:R-:W4:Y:S01]  /*c480*/  LDC.64 R14, c[0x4][R14] ;  /* 0x010000000e0e7b82 */ /* 0x000f220000000a00 */
        /* <DEDUP_REMOVED lines=10> */
.L_x_226:
        /* <DEDUP_REMOVED lines=49> */
.L_x_227:
        /* <DEDUP_REMOVED lines=49> */
.L_x_228:
[----:B------:R-:W3:Y:S01]  /*cb50*/  LDCU.64 UR4, c[0x0][0x880] ;  /* 0x00011000ff0477ac */ /* 0x000ee20008000a00 */
[C---:B------:R-:W-:Y:S02]  /*cb60*/  IADD3 R3, P2, PT, R26.reuse, 0x4060, RZ ;  /* 0x000040601a037810 */ /* 0x040fe40007f5e0ff */
[----:B------:R-:W-:-:S03]  /*cb70*/  IADD3 R28, P1, PT, R26, 0x4070, RZ ;  /* 0x000040701a1c7810 */ /* 0x000fc60007f3e0ff */
[--C-:B------:R-:W-:Y:S02]  /*cb80*/  IMAD.X R31, RZ, RZ, R29.reuse, P2 ;  /* 0x000000ffff1f7224 */ /* 0x100fe400010e061d */
[----:B------:R-:W-:-:S03]  /*cb90*/  IMAD.X R29, RZ, RZ, R29, P1 ;  /* 0x000000ffff1d7224 */ /* 0x000fc600008e061d */
[----:B------:R-:W-:-:S04]  /*cba0*/  SHF.R.U64 R0, R3, 0x3, R31 ;  /* 0x0000000303007819 */ /* 0x000fc8000000121f */
[----:B------:R-:W-:Y:S02]  /*cbb0*/  LOP3.LUT R30, R3, 0x70, R0, 0x78, !PT ;  /* 0x00000070031e7812 */ /* 0x000fe400078e7800 */
[----:B---3--:R-:W-:-:S04]  /*cbc0*/  ISETP.NE.U32.AND P0, PT, RZ, UR4, PT ;  /* 0x00000004ff007c0c */ /* 0x008fc8000bf05070 */
[----:B------:R-:W-:Y:S01]  /*cbd0*/  ISETP.NE.AND.EX P0, PT, RZ, UR5, PT, P0 ;  /* 0x00000005ff007c0c */ /* 0x000fe2000bf05300 */
[----:B------:R-:W-:Y:S05]  /*cbe0*/  WARPSYNC.ALL ;  /* 0x0000000000007948 */ /* 0x000fea0003800000 */
[----:B------:R-:W-:-:S13]  /*cbf0*/  R2UR UR4, R56 ;  /* 0x00000000380472ca */ /* 0x000fda00000e0000 */
[----:B-1----:R-:W1:Y:S02]  /*cc00*/  LDTM.x16 R4, tmem[UR4+0x1b0] ;  /* 0x0001b004000479ee */ /* 0x002e640008240000 */
[----:B-1----:R-:W-:Y:S01]  /*cc10*/  FMUL2 R20, R32.F32, R8.F32x2.HI_LO ;  /* 0x000000082014724a */ /* 0x002fe20000040000 */
[----:B------:R-:W-:Y:S01]  /*cc20*/  SHF.R.U64 R9, R28, 0x3, R29 ;  /* 0x000000031c097819 */ /* 0x000fe2000000121d */
[C---:B------:R-:W-:Y:S02]  /*cc30*/  FMUL2 R4, R32.reuse.F32, R4.F32x2.HI_LO ;  /* 0x000000042004724a */ /* 0x040fe40000040000 */
[----:B------:R-:W-:Y:S01]  /*cc40*/  FMUL2 R6, R32.F32, R6.F32x2.HI_LO ;  /* 0x000000062006724a */ /* 0x000fe20000040000 */
        /* <DEDUP_REMOVED lines=16> */
[----:B------:R-:W-:Y:S01]  /*cd50*/  @!PT LDS RZ, [RZ] ;  /* 0x00000000fffff984 */ /* 0x000fe20000000800 */
[----:B------:R-:W-:Y:S01]  /*cd60*/  @!PT LDS RZ, [RZ] ;  /* 0x00000000fffff984 */ /* 0x000fe20000000800 */
[----:B------:R-:W-:Y:S01]  /*cd70*/  @!PT LDS RZ, [RZ] ;  /* 0x00000000fffff984 */ /* 0x000fe20000000800 */
[----:B------:R-:W-:Y:S01]  /*cd80*/  @!PT LDS RZ, [RZ] ;  /* 0x00000000fffff984 */ /* 0x000fe20000000800 */
[----:B------:R3:W-:Y:S06]  /*cd90*/  MEMBAR.ALL.CTA ;  /* 0x0000000000007992 */ /* 0x0007ec0000008000 */
[----:B---3--:R-:W3:Y:S01]  /*cda0*/  FENCE.VIEW.ASYNC.S ;  /* 0x00000000000073c6 */ /* 0x008ee20000000000 */
[----:B------:R-:W-:Y:S05]  /*cdb0*/  @!P0 BRA `(.L_x_229) ;  /* 0x0000000400008947 */ /* 0x000fea0003800000 */
[C---:B------:R-:W-:Y:S01]  /*cdc0*/  FSETP.GEU.AND P0, PT, R22.reuse, 1.175494350822287508e-38, PT ;  /* 0x008000001600780b */ /* 0x040fe20003f0e000 */
[----:B------:R-:W4:Y:S01]  /*cdd0*/  LDCU UR4, c[0x0][0x380] ;  /* 0x00007000ff0477ac */ /* 0x000f220008000800 */
[----:B------:R-:W-:Y:S01]  /*cde0*/  MOV R0, 0x3e055027 ;  /* 0x3e05502700007802 */ /* 0x000fe20000000f00 */
[----:B------:R-:W-:Y:S01]  /*cdf0*/  BSSY.RECONVERGENT B0, `(.L_x_229) ;  /* 0x000003c000007945 */ /* 0x000fe20003800200 */
[----:B-1----:R-:W-:Y:S01]  /*ce00*/  FSEL R5, RZ, -23, P0 ;  /* 0xc1b80000ff057808 */ /* 0x002fe20000000000 */
[----:B------:R-:W1:Y:S08]  /*ce10*/  LDCU UR5, c[0x0][0x700] ;  /* 0x0000e000ff0577ac */ /* 0x000e700008000800 */
        /* <DEDUP_REMOVED lines=19> */
[----:B------:R-:W-:Y:S02]  /*cf50*/  LEA R0, R37, R2, 0x8 ;  /* 0x0000000225007211 */ /* 0x000fe400078e40ff */
[----:B------:R-:W-:Y:S01]  /*cf60*/  MOV R3, 0x7f800000 ;  /* 0x7f80000000037802 */ /* 0x000fe20000000f00 */
[----:B------:R-:W-:Y:S01]  /*cf70*/  FFMA R4, R4, 0.69314718246459960938, R5 ;  /* 0x3f31721804047823 */ /* 0x000fe20000000005 */
[----:B------:R-:W-:-:S03]  /*cf80*/  IADD3 R0, PT, PT, R0, 0x80, RZ ;  /* 0x0000008000007810 */ /* 0x000fc60007ffe0ff */
[----:B------:R-:W-:Y:S01]  /*cf90*/  @P0 FFMA R4, R22, R3, +INF ;  /* 0x7f80000016040423 */ /* 0x000fe20000000003 */
[----:B----4-:R-:W-:-:S04]  /*cfa0*/  ISETP.GE.AND P0, PT, R0, UR4, PT ;  /* 0x0000000400007c0c */ /* 0x010fc8000bf06270 */
[----:B------:R-:W-:-:S05]  /*cfb0*/  FSEL R4, R4, -INF , P1 ;  /* 0xff80000004047808 */ /* 0x000fca0000800000 */
[----:B-1----:R-:W-:-:S04]  /*cfc0*/  FFMA R23, R23, UR5, R4 ;  /* 0x0000000517177c23 */ /* 0x002fc80008000004 */
[----:B------:R-:W-:Y:S05]  /*cfd0*/  @P0 BRA `(.L_x_230) ;  /* 0x0000000000740947 */ /* 0x000fea0003800000 */
[----:B------:R-:W1:Y:S01]  /*cfe0*/  LDCU UR7, c[0x0][0x38c] ;  /* 0x00007180ff0777ac */ /* 0x000e620008000800 */
[----:B------:R-:W2:Y:S01]  /*cff0*/  LDCU UR6, c[0x0][0x890] ;  /* 0x00011200ff0677ac */ /* 0x000ea20008000800 */
[----:B------:R-:W4:Y:S01]  /*d000*/  LDCU.64 UR4, c[0x0][0x888] ;  /* 0x00011100ff0477ac */ /* 0x000f220008000a00 */
[----:B-1----:R-:W1:Y:S01]  /*d010*/  I2F.U32.RP R6, UR7 ;  /* 0x0000000700067d06 */ /* 0x002e620008209000 */
[----:B------:R-:W-:Y:S01]  /*d020*/  ISETP.NE.U32.AND P0, PT, RZ, UR7, PT ;  /* 0x00000007ff007c0c */ /* 0x000fe2000bf05070 */
[----:B--2---:R-:W-:-:S06]  /*d030*/  IMAD R35, R35, UR6, R0 ;  /* 0x0000000623237c24 */ /* 0x004fcc000f8e0200 */
[----:B-1----:R-:W1:Y:S02]  /*d040*/  MUFU.RCP R4, R6 ;  /* 0x0000000600047308 */ /* 0x002e640000001000 */
[----:B-1----:R-:W-:-:S06]  /*d050*/  IADD3 R4, PT, PT, R4, 0xffffffe, RZ ;  /* 0x0ffffffe04047810 */ /* 0x002fcc0007ffe0ff */
[----:B------:R-:W1:Y:S02]  /*d060*/  F2I.FTZ.U32.TRUNC.NTZ R3, R4 ;  /* 0x0000000400037305 */ /* 0x000e64000021f000 */
[----:B-1----:R-:W-:-:S05]  /*d070*/  IADD3 R2, PT, PT, RZ, -R3, RZ ;  /* 0x80000003ff027210 */ /* 0x002fca0007ffe0ff */
[----:B------:R-:W-:Y:S02]  /*d080*/  IMAD R5, R2, UR7, RZ ;  /* 0x0000000702057c24 */ /* 0x000fe4000f8e02ff */
[----:B------:R-:W-:-:S05]  /*d090*/  HFMA2 R2, -RZ, RZ, 0, 0 ;  /* 0x00000000ff027431 */ /* 0x000fca00000001ff */
[----:B------:R-:W-:-:S06]  /*d0a0*/  IMAD.HI.U32 R5, R3, R5, R2 ;  /* 0x0000000503057227 */ /* 0x000fcc00078e0002 */
[----:B------:R-:W-:Y:S02]  /*d0b0*/  IMAD.HI.U32 R2, R5, R34, RZ ;  /* 0x0000002205027227 */ /* 0x000fe400078e00ff */
[----:B------:R-:W1:Y:S03]  /*d0c0*/  LDC.64 R4, c[0x0][0x880] ;  /* 0x00022000ff047b82 */ /* 0x000e660000000a00 */
        /* <DEDUP_REMOVED lines=9> */
[----:B----4-:R-:W-:-:S04]  /*d160*/  IMAD R35, R2, UR5, R35 ;  /* 0x0000000502237c24 */ /* 0x010fc8000f8e0223 */
[----:B------:R-:W-:-:S04]  /*d170*/  IMAD R34, R3, UR7, R34 ;  /* 0x0000000703227c24 */ /* 0x000fc8000f8e0222 */
[----:B------:R-:W-:-:S04]  /*d180*/  IMAD R35, R34, UR4, R35 ;  /* 0x0000000422237c24 */ /* 0x000fc8000f8e0223 */
[----:B-1----:R-:W-:-:S05]  /*d190*/  IMAD.WIDE.U32 R4, R35, 0x4, R4 ;  /* 0x0000000423047825 */ /* 0x002fca00078e0004 */
[----:B------:R1:W-:Y:S02]  /*d1a0*/  STG.E desc[UR48][R4.64], R23 ;  /* 0x0000001704007986 */ /* 0x0003e4000c101930 */
.L_x_230:
[----:B------:R-:W-:Y:S05]  /*d1b0*/  BSYNC.RECONVERGENT B0 ;  /* 0x0000000000007941 */ /* 0x000fea0003800200 */
.L_x_229:
[----:B------:R-:W-:Y:S01]  /*d1c0*/  UISETP.NE.AND UP0, UPT, UR38, URZ, UPT ;  /* 0x000000ff2600728c */ /* 0x000fe2000bf05270 */
[----:B------:R-:W-:-:S08]  /*d1d0*/  NOP ;  /* 0x0000000000007918 */ /* 0x000fd00000000000 */
[----:B------:R-:W-:Y:S05]  /*d1e0*/  BRA.U UP0, `(.L_x_231) ;  /* 0x0000000100087547 */ /* 0x000fea000b800000 */
[----:B------:R-:W-:Y:S05]  /*d1f0*/  BPT.TRAP 0x1 ;  /* 0x000000040000795c */ /* 0x000fea0000300000 */
[----:B------:R-:W-:Y:S05]  /*d200*/  BPT.TRAP 0x1 ;  /* 0x000000040000795c */ /* 0x000fea0000300000 */
.L_x_231:
[----:B------:R-:W-:Y:S01]  /*d210*/  IADD3 R0, PT, PT, R24, 0x140a8, RZ ;  /* 0x000140a818007810 */ /* 0x000fe20007ffe0ff */
[----:B------:R-:W-:-:S03]  /*d220*/  UISETP.NE.AND UP0, UPT, UR38, URZ, UPT ;  /* 0x000000ff2600728c */ /* 0x000fc6000bf05270 */
[----:B------:R-:W-:-:S04]  /*d230*/  PRMT R0, R25, 0x654, R0 ;  /* 0x0000065419007816 */ /* 0x000fc80000000000 */
[----:B---3--:R3:W-:Y:S02]  /*d240*/  SYNCS.ARRIVE.TRANS64.RED.A1T0 RZ, [R0+URZ], RZ ;  /* 0x000000ff00ff79a7 */ /* 0x0087e400081004ff */
[----:B------:R-:W-:Y:S05]  /*d250*/  BRA.U UP0, `(.L_x_232) ;  /* 0x0000000100047547 */ /* 0x000fea000b800000 */
[----:B------:R-:W-:Y:S05]  /*d260*/  BPT.TRAP 0x1 ;  /* 0x000000040000795c */ /* 0x000fea0000300000 */
.L_x_232:
[----:B------:R-:W-:Y:S01]  /*d270*/  SYNCS.ARRIVE.TRANS64.A1T0 RZ, [R24+URZ+0x140b8], RZ ;  /* 0x0140b8ff18ff79a7 */ /* 0x000fe200081000ff */
[----:B------:R-:W-:Y:S05]  /*d280*/  EXIT ;  /* 0x000000000000794d */ /* 0x000fea0003800000 */
.L_x_27:
[----:B------:R-:W-:-:S08]  /*d290*/  NOP ;  /* 0x0000000000007918 */ /* 0x000fd00000000000 */
[----:B------:R-:W1:Y:S02]  /*d2a0*/  USETMAXREG.TRY_ALLOC.CTAPOOL UP0, 0xc0 ;  /* 0x000000c0000079c8 */ /* 0x000e640008000600 */
[----:B-1----:R-:W-:Y:S05]  /*d2b0*/  BRA.U !UP0, `(.L_x_27) ;  /* 0xfffffffd08f47547 */ /* 0x002fea000b83ffff */
[----:B------:R-:W1:Y:S01]  /*d2c0*/  S2UR UR8, SR_CTAID.X ;  /* 0x00000000000879c3 */ /* 0x000e620000002500 */
[----:B------:R-:W2:Y:S02]  /*d2d0*/  LDCU.64 UR4, c[0x0][0x380] ;  /* 0x00007000ff0477ac */ /* 0x000ea40008000a00 */
[----:B--2---:R-:W-:Y:S02]  /*d2e0*/  UISETP.NE.AND UP0, UPT, UR5, URZ, UPT ;  /* 0x000000ff0500728c */ /* 0x004fe4000bf05270 */
[----:B-1----:R-:W-:-:S04]  /*d2f0*/  USHF.L.U32 UR9, UR8, 0x8, URZ ;  /* 0x0000000808097899 */ /* 0x002fc800080006ff */
[----:B------:R-:W-:-:S06]  /*d300*/  UISETP.GE.U32.OR UP0, UPT, UR9, UR4, !UP0 ;  /* 0x000000040900728c */ /* 0x000fcc000c706470 */
[----:B------:R-:W-:-:S13]  /*d310*/  PLOP3.LUT P0, PT, PT, PT, UP0, 0x80, 0x8 ;  /* 0x000000000008781c */ /* 0x000fda0003f0f008 */
[----:B------:R-:W-:Y:S05]  /*d320*/  @P0 EXIT ;  /* 0x000000000000094d */ /* 0x000fea0003800000 */
[----:B------:R-:W-:Y:S02]  /*d330*/  UIADD3 UR10, UPT, UPT, UR5, 0x7f, URZ ;  /* 0x0000007f050a7890 */ /* 0x000fe4000fffe0ff */
[----:B------:R-:W-:Y:S02]  /*d340*/  ULEA UR4, UR8, 0x2, 0x1 ;  /* 0x0000000208047891 */ /* 0x000fe4000f8e08ff */
[----:B------:R-:W-:Y:S02]  /*d350*/  USHF.R.S32.HI UR9, URZ, 0x1f, UR10 ;  /* 0x0000001fff097899 */ /* 0x000fe4000801140a */
[----:B------:R-:W-:Y:S02]  /*d360*/  ULOP3.LUT UR4, UR4, 0x1fffffe, URZ, 0xc0, !UPT ;  /* 0x01fffffe04047892 */ /* 0x000fe4000f8ec0ff */
[----:B------:R-:W-:Y:S02]  /*d370*/  ULEA.HI UR9, UR9, UR10, URZ, 0x7 ;  /* 0x0000000a09097291 */ /* 0x000fe4000f8f38ff */
[----:B------:R-:W-:-:S02]  /*d380*/  UISETP.NE.AND UP1, UPT, UR55, URZ, UPT ;  /* 0x000000ff3700728c */ /* 0x000fc4000bf25270 */
[----:B------:R-:W-:Y:S02]  /*d390*/  USHF.R.S32.HI UR9, URZ, 0x7, UR9 ;  /* 0x00000007ff097899 */ /* 0x000fe40008011409 */
[----:B------:R-:W-:Y:S02]  /*d3a0*/  USEL UR46, UR7, UR6, UP1 ;  /* 0x00000006072e7287 */ /* 0x000fe40008800000 */
[----:B------:R-:W-:Y:S02]  /*d3b0*/  UISETP.LT.AND UP0, UPT, UR9, UR4, UPT ;  /* 0x000000040900728c */ /* 0x000fe4000bf01270 */
[----:B------:R-:W-:Y:S02]  /*d3c0*/  ULOP3.LUT UR46, UR46, 0x1, URZ, 0xc0, !UPT ;  /* 0x000000012e2e7892 */ /* 0x000fe4000f8ec0ff */
[----:B------:R-:W-:-:S04]  /*d3d0*/  USEL UR38, UR9, UR4, UP0 ;  /* 0x0000000409267287 */ /* 0x000fc80008000000 */
[----:B------:R-:W-:-:S04]  /*d3e0*/  UISETP.LT.AND UP0, UPT, UR38, 0x2, UPT ;  /* 0x000000022600788c */ /* 0x000fc8000bf01270 */
[----:B------:R-:W-:Y:S02]  /*d3f0*/  USEL UR53, UR38, 0x2, UP0 ;  /* 0x0000000226357887 */ /* 0x000fe40008000000 */
[----:B------:R-:W-:Y:S02]  /*d400*/  UISETP.NE.U32.AND UP0, UPT, UR46, 0x1, UPT ;  /* 0x000000012e00788c */ /* 0x000fe4000bf05070 */
[----:B------:R-:W-:-:S07]  /*d410*/  UIADD3 UR4, UPT, UPT, -UR53, UR38, URZ ;  /* 0x0000002635047290 */ /* 0x000fce000fffe1ff */
[----:B------:R-:W-:Y:S05]  /*d420*/  BRA.U !UP0, `(.L_x_233) ;  /* 0x0000000108047547 */ /* 0x000fea000b800000 */
[----:B------:R-:W-:Y:S05]  /*d430*/  BPT.TRAP 0x1 ;  /* 0x000000040000795c */ /* 0x000fea0000300000 */
.L_x_233:
[----:B------:R-:W1:Y:S01]  /*d440*/  S2UR UR42, SR_CgaCtaId ;  /* 0x00000000002a79c3 */ /* 0x000e620000008800 */
[----:B------:R-:W-:Y:S01]  /*d450*/  UISETP.NE.AND UP0, UPT, UR55, URZ, UPT ;  /* 0x000000ff3700728c */ /* 0x000fe2000bf05270 */
[----:B------:R-:W-:Y:S01]  /*d460*/  MOV R3, 0x1 ;  /* 0x0000000100037802 */ /* 0x000fe20000000f00 */
[----:B------:R-:W-:Y:S01]  /*d470*/  UMOV UR5, 0x400 ;  /* 0x0000040000057882 */ /* 0x000fe20000000000 */
[----:B------:R-:W-:Y:S02]  /*d480*/  USHF.L.U32 UR45, UR45, 0x3, URZ ;  /* 0x000000032d2d7899 */ /* 0x000fe400080006ff */
[----:B------:R-:W-:Y:S01]  /*d490*/  SHF.L.U32 R3, R3, 0x1f, RZ ;  /* 0x0000001f03037819 */ /* 0x000fe200000006ff */
[----:B------:R-:W-:Y:S01]  /*d4a0*/  UMOV UR52, 0x1 ;  /* 0x0000000100347882 */ /* 0x000fe20000000000 */
[----:B-1----:R-:W-:-:S04]  /*d4b0*/  ULEA UR42, UR42, UR5, 0x18 ;  /* 0x000000052a2a7291 */ /* 0x002fc8000f8ec0ff */
[----:B------:R-:W-:Y:S02]  /*d4c0*/  UIADD3 UR5, UPT, UPT, UR42, 0x14078, URZ ;  /* 0x000140782a057890 */ /* 0x000fe4000fffe0ff */
[----:B------:R-:W-:Y:S02]  /*d4d0*/  @!UP0 UIADD3 UR5, UPT, UPT, UR42, 0x14088, URZ ;  /* 0x000140882a058890 */ /* 0x000fe4000fffe0ff */
[----:B------:R-:W-:-:S07]  /*d4e0*/  UIADD3 UR44, UPT, UPT, UR42, UR45, URZ ;  /* 0x0000002d2a2c7290 */ /* 0x000fce000fffe0ff */
[----:B------:R-:W1:Y:S02]  /*d4f0*/  SYNCS.PHASECHK.TRANS64.TRYWAIT P0, [UR5], R3 ;  /* 0x00000003ff0075a7 */ /* 0x000e640008001105 */
[----:B-1----:R-:W-:Y:S05]  /*d500*/  @!P0 BRA `(.L_x_234) ;  /* 0x000000e800588947 */ /* 0x002fea0003800000 */
.L_x_416:
[----:B------:R-:W-:Y:S01]  /*d510*/  UISETP.GE.AND UP0, UPT, UR4, 0x1, UPT ;  /* 0x000000010400788c */ /* 0x000fe2000bf06270 */
[----:B------:R-:W-:Y:S01]  /*d520*/  HFMA2 R2, -RZ, RZ, 0, 0 ;  /* 0x00000000ff027431 */ /* 0x000fe200000001ff */
[----:B------:R-:W-:Y:S01]  /*d530*/  MOV R17, 0xff800000 ;  /* 0xff80000000117802 */ /* 0x000fe20000000f00 */
[----:B------:R-:W-:Y:S01]  /*d540*/  HFMA2 R16, -RZ, RZ, 0, 0 ;  /* 0x00000000ff107431 */ /* 0x000fe200000001ff */
[----:B------:R-:W-:Y:S01]  /*d550*/  UMOV UR49, 0x1 ;  /* 0x0000000100317882 */ /* 0x000fe20000000000 */
[----:B------:R-:W-:Y:S01]  /*d560*/  UMOV UR51, URZ ;  /* 0x000000ff00337c82 */ /* 0x000fe20008000000 */
[----:B------:R-:W-:-:S03]  /*d570*/  UMOV UR50, URZ ;  /* 0x000000ff00327c82 */ /* 0x000fc60008000000 */
[----:B------:R-:W-:Y:S05]  /*d580*/  BRA.U !UP0, `(.L_x_235) ;  /* 0x0000004508a07547 */ /* 0x000fea000b800000 */
[----:B------:R-:W-:Y:S01]  /*d590*/  ULOP3.LUT UR41, URZ, UR53, URZ, 0x33, !UPT ;  /* 0x00000035ff297292 */ /* 0x000fe2000f8e33ff */
[----:B------:R-:W-:Y:S01]  /*d5a0*/  MOV R16, RZ ;  /* 0x000000ff00107202 */ /* 0x000fe20000000f00 */
[----:B------:R-:W2:Y:S01]  /*d5b0*/  LDCU UR36, c[0x0][0x704] ;  /* 0x0000e080ff2477ac */ /* 0x000ea20008000800 */
[----:B------:R-:W-:Y:S01]  /*d5c0*/  MOV R156, 0xff800000 ;  /* 0xff800000009c7802 */ /* 0x000fe20000000f00 */
[----:B------:R-:W-:Y:S01]  /*d5d0*/  UIADD3 UR41, UPT, UPT, UR41, UR38, URZ ;  /* 0x0000002629297290 */ /* 0x000fe2000fffe0ff */
[----:B------:R-:W-:Y:S01]  /*d5e0*/  UMOV UR50, URZ ;  /* 0x000000ff00327c82 */ /* 0x000fe20008000000 */
[----:B------:R-:W-:Y:S01]  /*d5f0*/  UMOV UR49, 0x1 ;  /* 0x0000000100317882 */ /* 0x000fe20000000000 */
[----:B------:R-:W-:Y:S01]  /*d600*/  UMOV UR52, 0x1 ;  /* 0x0000000100347882 */ /* 0x000fe20000000000 */
[----:B------:R-:W-:-:S08]  /*d610*/  UMOV UR51, URZ ;  /* 0x000000ff00337c82 */ /* 0x000fd00008000000 */
.L_x_256:
[----:B------:R-:W3:Y:S01]  /*d620*/  S2R R2, SR_TID.X ;  /* 0x0000000000027919 */ /* 0x000ee20000002100 */
[----:B------:R-:W-:Y:S01]  /*d630*/  UISETP.NE.AND UP0, UPT, UR55, URZ, UPT ;  /* 0x000000ff3700728c */ /* 0x000fe2000bf05270 */
[----:B------:R-:W-:-:S03]  /*d640*/  UMOV UR4, 0x20 ;  /* 0x0000002000047882 */ /* 0x000fc60000000000 */
[----:B------:R-:W-:Y:S02]  /*d650*/  USEL UR4, UR4, 0xa0, UP0 ;  /* 0x000000a004047887 */ /* 0x000fe40008000000 */
[----:B------:R-:W-:Y:S01]  /*d660*/  USEL UR5, UR48, UR47, UP0 ;  /* 0x0000002f30057287 */ /* 0x000fe20008000000 */
[----:B---3--:R-:W-:-:S05]  /*d670*/  IMAD.U32 R18, R2, 0x10000, RZ ;  /* 0x0001000002127824 */ /* 0x008fca00078e00ff */
[----:B------:R-:W-:-:S05]  /*d680*/  LOP3.LUT R18, R18, 0x600000, RZ, 0xc0, !PT ;  /* 0x0060000012127812 */ /* 0x000fca00078ec0ff */
[----:B-1----:R-:W-:Y:S01]  /*d690*/  VIADD R0, R18, UR4 ;  /* 0x0000000412007c36 */ /* 0x002fe20008000000 */
[----:B------:R-:W-:Y:S02]  /*d6a0*/  USEL UR4, UR51, UR50, UP0 ;  /* 0x0000003233047287 */ /* 0x000fe40008000000 */
[----:B------:R-:W-:-:S03]  /*d6b0*/  UISETP.GT.U32.AND UP0, UPT, UR5, 0x1, UPT ;  /* 0x000000010500788c */ /* 0x000fc6000bf04070 */
[----:B------:R-:W1:Y:S02]  /*d6c0*/  SHFL.IDX PT, R0, R0, RZ, 0x1f ;  /* 0x00001fff00007589 */ /* 0x000e6400000e0000 */
[----:B-1----:R-:W-:-:S04]  /*d6d0*/  R2UR UR40, R0 ;  /* 0x00000000002872ca */ /* 0x002fc800000e0000 */
[----:B--2---:R-:W-:Y:S11]  /*d6e0*/  BRA.U UP0, `(.L_x_236) ;  /* 0x0000000100047547 */ /* 0x004ff6000b800000 */
[----:B--2---:R-:W-:Y:S05]  /*d6f0*/  BPT.TRAP 0x1 ;  /* 0x000000040000795c */ /* 0x004fea0000300000 */
.L_x_236:
[----:B------:R-:W1:Y:S01]  /*d700*/  S2UR UR37, SR_CgaCtaId ;  /* 0x00000000002579c3 */ /* 0x000e620000008800 */
[----:B------:R-:W-:Y:S01]  /*d710*/  UISETP.NE.AND UP0, UPT, UR55, URZ, UPT ;  /* 0x000000ff3700728c */ /* 0x000fe2000bf05270 */
[----:B------:R-:W-:Y:S01]  /*d720*/  IMAD.U32 R3, RZ, RZ, UR4 ;  /* 0x00000004ff037e24 */ /* 0x000fe2000f8e00ff */
[----:B------:R-:W-:Y:S01]  /*d730*/  UMOV UR5, 0x400 ;  /* 0x0000040000057882 */ /* 0x000fe20000000000 */
[----:B------:R-:W-:Y:S01]  /*d740*/  SHF.R.U32.HI R2, RZ, 0x5, R2 ;  /* 0x00000005ff027819 */ /* 0x000fe20000011602 */
[----:B------:R-:W-:Y:S01]  /*d750*/  USEL UR4, URZ, 0x80, UP0 ;  /* 0x00000080ff047887 */ /* 0x000fe20008000000 */
[----:B------:R-:W-:Y:S02]  /*d760*/  SHF.R.U32.HI R22, RZ, 0x15, R18 ;  /* 0x00000015ff167819 */ /* 0x000fe40000011612 */
[----:B------:R-:W-:Y:S02]  /*d770*/  SHF.L.U32 R3, R3, 0x1f, RZ ;  /* 0x0000001f03037819 */ /* 0x000fe400000006ff */
[----:B------:R-:W-:-:S02]  /*d780*/  LOP3.LUT R19, R2, 0x3, RZ, 0xc0, !PT ;  /* 0x0000000302137812 */ /* 0x000fc400078ec0ff */
[----:B------:R-:W-:Y:S02]  /*d790*/  LOP3.LUT R18, R18, UR4, RZ, 0xfc, !PT ;  /* 0x0000000412127c12 */ /* 0x000fe4000f8efcff */
[----:B------:R-:W-:Y:S01]  /*d7a0*/  ISETP.NE.AND P0, PT, R19, R22, PT ;  /* 0x000000161300720c */ /* 0x000fe20003f05270 */
[----:B-1----:R-:W-:-:S04]  /*d7b0*/  ULEA UR37, UR37, UR5, 0x18 ;  /* 0x0000000525257291 */ /* 0x002fc8000f8ec0ff */
[----:B------:R-:W-:Y:S02]  /*d7c0*/  UIADD3 UR5, UPT, UPT, UR37, 0x14060, URZ ;  /* 0x0001406025057890 */ /* 0x000fe4000fffe0ff */
[----:B------:R-:W-:-:S09]  /*d7d0*/  @UP0 UIADD3 UR5, UPT, UPT, UR37, 0x14050, URZ ;  /* 0x0001405025050890 */ /* 0x000fd2000fffe0ff */
[----:B------:R-:W1:Y:S02]  /*d7e0*/  SYNCS.PHASECHK.TRANS64.TRYWAIT P1, [UR5], R3 ;  /* 0x00000003ff0075a7 */ /* 0x000e640008021105 */
[----:B-1----:R-:W-:Y:S05]  /*d7f0*/  @!P1 BRA `(.L_x_237) ;  /* 0x000000e400b49947 */ /* 0x002fea0003800000 */
.L_x_418:
        /* <DEDUP_REMOVED lines=17> */
.L_x_238:
[C---:B-1----:R-:W-:Y:S01]  /*d910*/  VIADD R0, R18.reuse, 0x20 ;  /* 0x0000002012007836 */ /* 0x042fe20000000000 */
[----:B------:R-:W-:Y:S05]  /*d920*/  WARPSYNC.ALL ;  /* 0x0000000000007948 */ /* 0x000fea0003800000 */
[----:B------:R-:W-:Y:S02]  /*d930*/  SHF.R.U32.HI R0, RZ, 0x15, R0 ;  /* 0x00000015ff007819 */ /* 0x000fe40000011600 */
[----:B------:R-:W-:Y:S02]  /*d940*/  R2UR UR4, R18 ;  /* 0x00000000120472ca */ /* 0x000fe400000e0000 */
[----:B------:R-:W-:-:S11]  /*d950*/  ISETP.NE.AND P0, PT, R19, R0, PT ;  /* 0x000000001300720c */ /* 0x000fd60003f05270 */
[----:B------:R-:W1:Y:S02]  /*d960*/  LDTM.x32 R124, tmem[UR4] ;  /* 0x00000004007c79ee */ /* 0x000e6400082c0000 */
[----:B-1----:R-:W-:Y:S05]  /*d970*/  @!P0 BRA `(.L_x_239) ;  /* 0x0000000000408947 */ /* 0x002fea0003800000 */
[----:B------:R-:W-:Y:S01]  /*d980*/  MOV R14, 0x8 ;  /* 0x00000008000e7802 */ /* 0x000fe20000000f00 */
[----:B------:R-:W1:Y:S01]  /*d990*/  LDCU.64 UR8, c[0x4][0xb0] ;  /* 0x01001600ff0877ac */ /* 0x000e620008000a00 */
[----:B------:R-:W-:Y:S02]  /*d9a0*/  HFMA2 R12, -RZ, RZ, 0, 5.9604644775390625e-08 ;  /* 0x00000001ff0c7431 */ /* 0x000fe400000001ff */
[----:B------:R-:W-:Y:S01]  /*d9b0*/  IMAD.MOV.U32 R8, RZ, RZ, 0x192 ;  /* 0x00000192ff087424 */ /* 0x000fe200078e00ff */
[----:B------:R-:W3:Y:S01]  /*d9c0*/  LDCU.64 UR6, c[0x4][0xb8] ;  /* 0x01001700ff0677ac */ /* 0x000ee20008000a00 */
[----:B------:R-:W4:Y:S01]  /*d9d0*/  LDC.64 R14, c[0x4][R14] ;  /* 0x010000000e0e7b82 */ /* 0x000f220000000a00 */
        /* <DEDUP_REMOVED lines=10> */
.L_x_239:
[C---:B------:R-:W-:Y:S01]  /*da80*/  VIADD R0, R18.reuse, 0x40 ;  /* 0x0000004012007836 */ /* 0x040fe20000000000 */
[----:B------:R-:W-:Y:S05]  /*da90*/  WARPSYNC.ALL ;  /* 0x0000000000007948 */ /* 0x000fea0003800000 */
[----:B------:R-:W-:Y:S02]  /*daa0*/  SHF.R.U32.HI R0, RZ, 0x15, R0 ;  /* 0x00000015ff007819 */ /* 0x000fe40000011600 */
[----:B------:R-:W-:Y:S02]  /*dab0*/  R2UR UR4, R18 ;  /* 0x00000000120472ca */ /* 0x000fe400000e0000 */
[----:B------:R-:W-:-:S11]  /*dac0*/  ISETP.NE.AND P0, PT, R19, R0, PT ;  /* 0x000000001300720c */ /* 0x000fd60003f05270 */
[----:B------:R-:W1:Y:S02]  /*dad0*/  LDTM.x32 R92, tmem[UR4+0x20] ;  /* 0x00002004005c79ee */ /* 0x000e6400082c0000 */
        /* <DEDUP_REMOVED lines=17> */
.L_x_240:
        /* <DEDUP_REMOVED lines=23> */
.L_x_241:
[C---:B------:R-:W-:Y:S01]  /*dd60*/  FMNMX3 R3, R156.reuse, R124, R128, !PT ;  /* 0x0000007c9c037276 */ /* 0x040fe20007800080 */
[----:B------:R-:W-:Y:S05]  /*dd70*/  WARPSYNC.ALL ;  /* 0x0000000000007948 */ /* 0x000fea0003800000 */
[C---:B------:R-:W-:Y:S02]  /*dd80*/  FMNMX3 R0, R156.reuse, R125, R129, !PT ;  /* 0x0000007d9c007276 */ /* 0x040fe40007800081 */
[----:B------:R-:W-:Y:S02]  /*dd90*/  FMNMX3 R5, R156, R126, R130, !PT ;  /* 0x0000007e9c057276 */ /* 0x000fe40007800082 */
[----:B------:R-:W-:-:S02]  /*dda0*/  FMNMX3 R3, R3, R132, R136, !PT ;  /* 0x0000008403037276 */ /* 0x000fc40007800088 */
[----:B------:R-:W-:Y:S02]  /*ddb0*/  FMNMX3 R0, R0, R133, R137, !PT ;  /* 0x0000008500007276 */ /* 0x000fe40007800089 */
[----:B------:R-:W-:Y:S02]  /*ddc0*/  FMNMX3 R6, R156, R127, R131, !PT ;  /* 0x0000007f9c067276 */ /* 0x000fe40007800083 */
[----:B------:R-:W-:Y:S02]  /*ddd0*/  FMNMX3 R5, R5, R134, R138, !PT ;  /* 0x0000008605057276 */ /* 0x000fe4000780008a */
[----:B------:R-:W-:Y:S02]  /*dde0*/  FMNMX3 R3, R3, R140, R144, !PT ;  /* 0x0000008c03037276 */ /* 0x000fe40007800090 */
[----:B------:R-:W-:Y:S02]  /*ddf0*/  FMNMX3 R0, R0, R141, R145, !PT ;  /* 0x0000008d00007276 */ /* 0x000fe40007800091 */
[----:B------:R-:W-:-:S02]  /*de00*/  FMNMX3 R6, R6, R135, R139, !PT ;  /* 0x0000008706067276 */ /* 0x000fc4000780008b */
[----:B------:R-:W-:Y:S02]  /*de10*/  FMNMX3 R5, R5, R142, R146, !PT ;  /* 0x0000008e05057276 */ /* 0x000fe40007800092 */
[----:B------:R-:W-:Y:S02]  /*de20*/  R2UR UR4, R18 ;  /* 0x00000000120472ca */ /* 0x000fe400000e0000 */
[----:B------:R-:W-:Y:S02]  /*de30*/  FMNMX3 R3, R3, R148, R152, !PT ;  /* 0x0000009403037276 */ /* 0x000fe40007800098 */
[----:B------:R-:W-:Y:S02]  /*de40*/  FMNMX3 R0, R0, R149, R153, !PT ;  /* 0x0000009500007276 */ /* 0x000fe40007800099 */
[----:B------:R-:W-:Y:S02]  /*de50*/  FMNMX3 R6, R6, R143, R147, !PT ;  /* 0x0000008f06067276 */ /* 0x000fe40007800093 */
[----:B------:R-:W-:-:S02]  /*de60*/  FMNMX3 R5, R5, R150, R154, !PT ;  /* 0x0000009605057276 */ /* 0x000fc4000780009a */
[----:B------:R-:W-:Y:S02]  /*de70*/  FMNMX3 R3, R3, R92, R96, !PT ;  /* 0x0000005c03037276 */ /* 0x000fe40007800060 */
[----:B------:R-:W-:Y:S01]  /*de80*/  FMNMX3 R0, R0, R93, R97, !PT ;  /* 0x0000005d00007276 */ /* 0x000fe20007800061 */
[----:B------:R-:W1:Y:S01]  /*de90*/  LDTM.x32 R60, tmem[UR4+0x60] ;  /* 0x00006004003c79ee */ /* 0x000e6200082c0000 */
[----:B------:R-:W-:Y:S02]  /*dea0*/  FMNMX3 R6, R6, R151, R155, !PT ;  /* 0x0000009706067276 */ /* 0x000fe4000780009b */
[----:B------:R-:W-:Y:S02]  /*deb0*/  FMNMX3 R5, R5, R94, R98, !PT ;  /* 0x0000005e05057276 */ /* 0x000fe40007800062 */
        /* <DEDUP_REMOVED lines=28> */
[----:B-1----:R-:W-:Y:S02]  /*e080*/  FMNMX3 R3, R3, R60, R64, !PT ;  /* 0x0000003c03037276 */ /* 0x002fe40007800040 */
        /* <DEDUP_REMOVED lines=15> */
[----:B------:R-:W-:Y:S02]  /*e180*/  ISETP.NE.AND P0, PT, R19, R22, PT ;  /* 0x000000161300720c */ /* 0x000fe40003f05270 */
[----:B------:R-:W-:Y:S02]  /*e190*/  FMNMX3 R17, R6, R87, R91, !PT ;  /* 0x0000005706117276 */ /* 0x000fe4000780005b */
[----:B------:R-:W-:-:S04]  /*e1a0*/  FMNMX3 R0, R4, R3, R0, !PT ;  /* 0x0000000304007276 */ /* 0x000fc80007800000 */
[----:B------:R-:W-:-:S04]  /*e1b0*/  FMNMX R17, R17, R0, !PT ;  /* 0x0000000011117209 */ /* 0x000fc80007800000 */
[----:B------:R-:W-:-:S04]  /*e1c0*/  FSETP.NEU.AND P1, PT, R17, -INF , PT ;  /* 0xff8000001100780b */ /* 0x000fc80003f2d000 */
[----:B------:R-:W-:Y:S01]  /*e1d0*/  FSEL R157, R17, RZ, P1 ;  /* 0x000000ff119d7208 */ /* 0x000fe20000800000 */
[----:B------:R-:W-:Y:S08]  /*e1e0*/  @!P0 BRA `(.L_x_242) ;  /* 0x0000000000408947 */ /* 0x000ff00003800000 */
        /* <DEDUP_REMOVED lines=16> */
.L_x_242:
[----:B------:R-:W-:Y:S05]  /*e2f0*/  WARPSYNC.ALL ;  /* 0x0000000000007948 */ /* 0x000fea0003800000 */
[----:B------:R-:W-:Y:S02]  /*e300*/  R2UR UR4, R18 ;  /* 0x00000000120472ca */ /* 0x000fe400000e0000 */
[----:B------:R-:W-:-:S11]  /*e310*/  ISETP.NE.AND P0, PT, RZ, UR46, PT ;  /* 0x0000002eff007c0c */ /* 0x000fd6000bf05270 */
[----:B------:R1:W-:Y:S02]  /*e320*/  STTM.x2 tmem[UR4], R156 ;  /* 0x0000009c000079ed */ /* 0x0003e400080c0004 */
[----:B------:R-:W-:Y:S05]  /*e330*/  @P0 BRA `(.L_x_243) ;  /* 0x0000000000040947 */ /* 0x000fea0003800000 */
[----:B--2---:R-:W-:Y:S05]  /*e340*/  BPT.TRAP 0x1 ;  /* 0x000000040000795c */ /* 0x004fea0000300000 */
.L_x_243:
[----:B------:R-:W-:Y:S01]  /*e350*/  UISETP.NE.AND UP0, UPT, UR55, URZ, UPT ;  /* 0x000000ff3700728c */ /* 0x000fe2000bf05270 */
[----:B------:R-:W-:Y:S01]  /*e360*/  MOV R3, UR54 ;  /* 0x0000003600037c02 */ /* 0x000fe20008000f00 */
[----:B------:R-:W-:Y:S01]  /*e370*/  UIADD3 UR4, UPT, UPT, UR37, 0x14080, URZ ;  /* 0x0001408025047890 */ /* 0x000fe2000fffe0ff */
[----:B------:R-:W-:Y:S01]  /*e380*/  MOV R4, UR45 ;  /* 0x0000002d00047c02 */ /* 0x000fe20008000f00 */
[----:B------:R-:W-:Y:S01]  /*e390*/  USEL UR39, UR52, UR49, UP0 ;  /* 0x0000003134277287 */ /* 0x000fe20008000000 */
[----:B------:R-:W-:Y:S02]  /*e3a0*/  SHF.L.U32 R3, R3, 0x1f, RZ ;  /* 0x0000001f03037819 */ /* 0x000fe400000006ff */
[----:B------:R-:W-:Y:S01]  /*e3b0*/  FSETP.NEU.AND P0, PT, R17, -INF , PT ;  /* 0xff8000001100780b */ /* 0x000fe20003f0d000 */
[----:B------:R-:W-:-:S03]  /*e3c0*/  ULOP3.LUT UR39, UR39, 0x1, URZ, 0x3c, !UPT ;  /* 0x0000000127277892 */ /* 0x000fc6000f8e3cff */
[----:B------:R-:W-:Y:S01]  /*e3d0*/  @UP0 UIADD3 UR4, UPT, UPT, UR37, 0x14070, URZ ;  /* 0x0001407025040890 */ /* 0x000fe2000fffe0ff */
[----:B------:R-:W-:-:S05]  /*e3e0*/  FSEL R0, R17, RZ, P0 ;  /* 0x000000ff11007208 */ /* 0x000fca0000000000 */
[----:B--2---:R-:W-:-:S03]  /*e3f0*/  FMUL R0, R0, -UR36 ;  /* 0x8000002400007c20 */ /* 0x004fc60008400000 */
[----:B------:R-:W-:Y:S01]  /*e400*/  SYNCS.ARRIVE.TRANS64.A1T0 RZ, [UR4], RZ ;  /* 0x000000ffffff79a7 */ /* 0x000fe20008100004 */
[--C-:B------:R-:W-:Y:S02]  /*e410*/  FFMA2 R18, R124.F32x2.HI_LO, UR36.F32, R0.reuse.F32 ;  /* 0x000000247c127c49 */ /* 0x100fe40009200000 */
[--C-:B------:R-:W-:Y:S02]  /*e420*/  FFMA2 R22, R126.F32x2.HI_LO, UR36.F32, R0.reuse.F32 ;  /* 0x000000247e167c49 */ /* 0x100fe40009200000 */
[--C-:B------:R-:W-:Y:S01]  /*e430*/  FFMA2 R124, R128.F32x2.HI_LO, UR36.F32, R0.reuse.F32 ;  /* 0x00000024807c7c49 */ /* 0x100fe20009200000 */
[----:B------:R-:W-:Y:S01]  /*e440*/  FSETP.GEU.AND P4, PT, R18, -126, PT ;  /* 0xc2fc00001200780b */ /* 0x000fe20003f8e000 */
[----:B------:R-:W-:Y:S01]  /*e450*/  FFMA2 R126, R130.F32x2.HI_LO, UR36.F32, R0.F32 ;  /* 0x00000024827e7c49 */ /* 0x000fe20009200000 */
[----:B------:R-:W2:Y:S01]  /*e460*/  SYNCS.PHASECHK.TRANS64.TRYWAIT P5, [R4+UR42+0x140d0], R3 ;  /* 0x0140d003040075a7 */ /* 0x000ea200080a112a */
[----:B------:R-:W-:Y:S02]  /*e470*/  FSETP.GEU.AND P3, PT, R19, -126, PT ;  /* 0xc2fc00001300780b */ /* 0x000fe40003f6e000 */
[----:B------:R-:W-:-:S02]  /*e480*/  FSETP.GEU.AND P2, PT, R22, -126, PT ;  /* 0xc2fc00001600780b */ /* 0x000fc40003f4e000 */
[----:B------:R-:W-:Y:S02]  /*e490*/  FSETP.GEU.AND P1, PT, R23, -126, PT ;  /* 0xc2fc00001700780b */ /* 0x000fe40003f2e000 */
[----:B------:R-:W-:Y:S02]  /*e4a0*/  FSETP.GEU.AND P0, PT, R124, -126, PT ;  /* 0xc2fc00007c00780b */ /* 0x000fe40003f0e000 */
[----:B------:R-:W-:Y:S02]  /*e4b0*/  FSETP.GEU.AND P6, PT, R125, -126, PT ;  /* 0xc2fc00007d00780b */ /* 0x000fe40003fce000 */
[----:B------:R-:W-:-:S03]  /*e4c0*/  @!P4 FMUL R18, R18, 0.5 ;  /* 0x3f0000001212c820 */ /* 0x000fc60000400000 */
[----:B------:R-:W-:Y:S02]  /*e4d0*/  @!P3 FMUL R19, R19, 0.5 ;  /* 0x3f0000001313b820 */ /* 0x000fe40000400000 */
[----:B------:R-:W-:Y:S01]  /*e4e0*/  @!P2 FMUL R22, R22, 0.5 ;  /* 0x3f0000001616a820 */ /* 0x000fe20000400000 */
[----:B------:R-:W3:Y:S01]  /*e4f0*/  MUFU.EX2 R18, R18 ;  /* 0x0000001200127308 */ /* 0x000ee20000000800 */
[----:B------:R-:W-:-:S07]  /*e500*/  @!P1 FMUL R23, R23, 0.5 ;  /* 0x3f00000017179820 */ /* 0x000fce0000400000 */
[----:B------:R-:W4:Y:S08]  /*e510*/  MUFU.EX2 R19, R19 ;  /* 0x0000001300137308 */ /* 0x000f300000000800 */
[----:B------:R-:W1:Y:S08]  /*e520*/  MUFU.EX2 R22, R22 ;  /* 0x0000001600167308 */ /* 0x000e700000000800 */
[----:B------:R-:W1:Y:S02]  /*e530*/  MUFU.EX2 R23, R23 ;  /* 0x0000001700177308 */ /* 0x000e640000000800 */
[----:B-1234-:R-:W-:Y:S05]  /*e540*/  @!P5 BRA `(.L_x_244) ;  /* 0x000000d80078d947 */ /* 0x01efea0003800000 */
.L_x_419:
[----:B------:R-:W-:Y:S01]  /*e550*/  @!P0 FMUL R124, R124, 0.5 ;  /* 0x3f0000007c7c8820 */ /* 0x000fe20000400000 */
[--C-:B------:R-:W-:Y:S01]  /*e560*/  FFMA2 R128, R132.F32x2.HI_LO, UR36.F32, R0.reuse.F32 ;  /* 0x0000002484807c49 */ /* 0x100fe20009200000 */
[----:B------:R-:W-:Y:S01]  /*e570*/  FSETP.GEU.AND P5, PT, R126, -126, PT ;  /* 0xc2fc00007e00780b */ /* 0x000fe20003fae000 */
[----:B------:R-:W-:Y:S01]  /*e580*/  @!P4 FMUL R18, R18, R18 ;  /* 0x000000121212c220 */ /* 0x000fe20000400000 */
[--C-:B------:R-:W-:Y:S01]  /*e590*/  FFMA2 R130, R134.F32x2.HI_LO, UR36.F32, R0.reuse.F32 ;  /* 0x0000002486827c49 */ /* 0x100fe20009200000 */
[----:B------:R-:W-:Y:S01]  /*e5a0*/  FSETP.GEU.AND P4, PT, R127, -126, PT ;  /* 0xc2fc00007f00780b */ /* 0x000fe20003f8e000 */
[----:B------:R-:W2:Y:S01]  /*e5b0*/  MUFU.EX2 R124, R124 ;  /* 0x0000007c007c7308 */ /* 0x000ea20000000800 */
[----:B------:R-:W-:Y:S01]  /*e5c0*/  @!P3 FMUL R19, R19, R19 ;  /* 0x000000131313b220 */ /* 0x000fe20000400000 */
[----:B------:R-:W-:Y:S01]  /*e5d0*/  FSETP.GEU.AND P3, PT, R128, -126, PT ;  /* 0xc2fc00008000780b */ /* 0x000fe20003f6e000 */
[----:B------:R-:W-:Y:S01]  /*e5e0*/  @!P2 FMUL R22, R22, R22 ;  /* 0x000000161616a220 */ /* 0x000fe20000400000 */
[----:B------:R-:W-:Y:S01]  /*e5f0*/  @!P1 FMUL R23, R23, R23 ;  /* 0x0000001717179220 */ /* 0x000fe20000400000 */
[----:B------:R-:W-:Y:S01]  /*e600*/  FSETP.GEU.AND P2, PT, R129, -126, PT ;  /* 0xc2fc00008100780b */ /* 0x000fe20003f4e000 */
[----:B------:R-:W-:Y:S01]  /*e610*/  @!P6 FMUL R125, R125, 0.5 ;  /* 0x3f0000007d7de820 */ /* 0x000fe20000400000 */
[----:B------:R-:W-:Y:S01]  /*e620*/  FSETP.GEU.AND P1, PT, R130, -126, PT ;  /* 0xc2fc00008200780b */ /* 0x000fe20003f2e000 */
[--C-:B------:R-:W-:Y:S01]  /*e630*/  FFMA2 R132, R136.F32x2.HI_LO, UR36.F32, R0.reuse.F32 ;  /* 0x0000002488847c49 */ /* 0x100fe20009200000 */
[----:B------:R-:W-:Y:S01]  /*e640*/  USHF.R.U32.HI UR4, URZ, 0x15, UR40 ;  /* 0x00000015ff047899 */ /* 0x000fe20008011628 */
[----:B------:R-:W-:Y:S01]  /*e650*/  @!P5 FMUL R126, R126, 0.5 ;  /* 0x3f0000007e7ed820 */ /* 0x000fe20000400000 */
[--C-:B------:R-:W-:Y:S01]  /*e660*/  FFMA2 R134, R138.F32x2.HI_LO, UR36.F32, R0.reuse.F32 ;  /* 0x000000248a867c49 */ /* 0x100fe20009200000 */
[----:B------:R-:W3:Y:S01]  /*e670*/  MUFU.EX2 R125, R125 ;  /* 0x0000007d007d7308 */ /* 0x000ee20000000800 */
[----:B------:R-:W-:Y:S01]  /*e680*/  @!P4 FMUL R127, R127, 0.5 ;  /* 0x3f0000007f7fc820 */ /* 0x000fe20000400000 */
[--C-:B------:R-:W-:Y:S01]  /*e690*/  FFMA2 R136, R140.F32x2.HI_LO, UR36.F32, R0.reuse.F32 ;  /* 0x000000248c887c49 */ /* 0x100fe20009200000 */
[----:B-1----:R-:W-:Y:S01]  /*e6a0*/  MOV R3, UR4 ;  /* 0x0000000400037c02 */ /* 0x002fe20008000f00 */
[----:B------:R-:W-:Y:S01]  /*e6b0*/  @!P3 FMUL R128, R128, 0.5 ;  /* 0x3f0000008080b820 */ /* 0x000fe20000400000 */
[----:B--2---:R-:W-:Y:S01]  /*e6c0*/  @!P0 FMUL R124, R124, R124 ;  /* 0x0000007c7c7c8220 */ /* 0x004fe20000400000 */
[----:B------:R-:W-:Y:S01]  /*e6d0*/  FSETP.GEU.AND P0, PT, R131, -126, PT ;  /* 0xc2fc00008300780b */ /* 0x000fe20003f0e000 */
[----:B------:R-:W-:Y:S01]  /*e6e0*/  @!P2 FMUL R129, R129, 0.5 ;  /* 0x3f0000008181a820 */ /* 0x000fe20000400000 */
[----:B------:R-:W-:Y:S01]  /*e6f0*/  @!P1 FMUL R130, R130, 0.5 ;  /* 0x3f00000082829820 */ /* 0x000fe20000400000 */
[----:B------:R-:W1:Y:S01]  /*e700*/  MUFU.EX2 R126, R126 ;  /* 0x0000007e007e7308 */ /* 0x000e620000000800 */
[--C-:B------:R-:W-:Y:S01]  /*e710*/  FFMA2 R138, R142.F32x2.HI_LO, UR36.F32, R0.reuse.F32 ;  /* 0x000000248e8a7c49 */ /* 0x100fe20009200000 */
[----:B------:R-:W-:Y:S01]  /*e720*/  ULOP3.LUT UR5, UR45, 0x8, URZ, 0x3c, !UPT ;  /* 0x000000082d057892 */ /* 0x000fe2000f8e3cff */
[--C-:B------:R-:W-:Y:S01]  /*e730*/  FFMA2 R140, R144.F32x2.HI_LO, UR36.F32, R0.reuse.F32 ;  /* 0x00000024908c7c49 */ /* 0x100fe20009200000 */
[----:B------:R-:W-:Y:S01]  /*e740*/  UISETP.NE.AND UP0, UPT, UR55, URZ, UPT ;  /* 0x000000ff3700728c */ /* 0x000fe2000bf05270 */
[--C-:B------:R-:W-:Y:S01]  /*e750*/  FFMA2 R142, R146.F32x2.HI_LO, UR36.F32, R0.reuse.F32 ;  /* 0x00000024928e7c49 */ /* 0x100fe20009200000 */
[----:B------:R-:W-:Y:S01]  /*e760*/  ULOP3.LUT UR54, UR54, 0x1, URZ, 0x3c, !UPT ;  /* 0x0000000136367892 */ /* 0x000fe2000f8e3cff */
[--C-:B------:R-:W-:Y:S01]  /*e770*/  FFMA2 R144, R148.F32x2.HI_LO, UR36.F32, R0.reuse.F32 ;  /* 0x0000002494907c49 */ /* 0x100fe20009200000 */
[----:B------:R-:W2:Y:S01]  /*e780*/  MUFU.EX2 R127, R127 ;  /* 0x0000007f007f7308 */ /* 0x000ea20000000800 */
[----:B---3--:R-:W-:Y:S01]  /*e790*/  @!P6 FMUL R125, R125, R125 ;  /* 0x0000007d7d7de220 */ /* 0x008fe20000400000 */
[----:B------:R-:W-:Y:S01]  /*e7a0*/  @!P0 FMUL R131, R131, 0.5 ;  /* 0x3f00000083838820 */ /* 0x000fe20000400000 */
[----:B------:R-:W-:Y:S01]  /*e7b0*/  FSETP.GEU.AND P6, PT, R132, -126, PT ;  /* 0xc2fc00008400780b */ /* 0x000fe20003fce000 */
[--C-:B------:R-:W-:Y:S01]  /*e7c0*/  FFMA2 R146, R150.F32x2.HI_LO, UR36.F32, R0.reuse.F32 ;  /* 0x0000002496927c49 */ /* 0x100fe20009200000 */
[----:B------:R-:W-:Y:S01]  /*e7d0*/  USEL UR52, UR39, UR52, UP0 ;  /* 0x0000003427347287 */ /* 0x000fe20008000000 */
[--C-:B------:R-:W-:Y:S01]  /*e7e0*/  FFMA2 R148, R152.F32x2.HI_LO, UR36.F32, R0.reuse.F32 ;  /* 0x0000002498947c49 */ /* 0x100fe20009200000 */
[----:B------:R-:W-:Y:S01]  /*e7f0*/  USEL UR49, UR49, UR39, UP0 ;  /* 0x0000002731317287 */ /* 0x000fe20008000000 */
[----:B------:R-:W3:Y:S01]  /*e800*/  MUFU.EX2 R128, R128 ;  /* 0x0000008000807308 */ /* 0x000ee20000000800 */
[----:B-1----:R-:W-:Y:S01]  /*e810*/  @!P5 FMUL R126, R126, R126 ;  /* 0x0000007e7e7ed220 */ /* 0x002fe20000400000 */
[----:B------:R-:W-:Y:S01]  /*e820*/  FSETP.GEU.AND P5, PT, R133, -126, PT ;  /* 0xc2fc00008500780b */ /* 0x000fe20003fae000 */
[--C-:B------:R-:W-:Y:S01]  /*e830*/  FFMA2 R154, R154.F32x2.HI_LO, UR36.F32, R0.reuse.F32 ;  /* 0x000000249a9a7c49 */ /* 0x100fe20009200000 */
[----:B------:R-:W-:Y:S01]  /*e840*/  F2FP.BF16.F32.PACK_AB R56, R19, R18 ;  /* 0x000000121338723e */ /* 0x000fe200000010ff */
[--C-:B------:R-:W-:Y:S01]  /*e850*/  FFMA2 R8, R92.F32x2.HI_LO, UR36.F32, R0.reuse.F32 ;  /* 0x000000245c087c49 */ /* 0x100fe20009200000 */
[----:B------:R-:W-:Y:S01]  /*e860*/  F2FP.BF16.F32.PACK_AB R57, R23, R22 ;  /* 0x000000161739723e */ /* 0x000fe200000010ff */
[--C-:B------:R-:W-:Y:S01]  /*e870*/  FFMA2 R6, R94.F32x2.HI_LO, UR36.F32, R0.reuse.F32 ;  /* 0x000000245e067c49 */ /* 0x100fe20009200000 */
[----:B------:R-:W1:Y:S01]  /*e880*/  MUFU.EX2 R129, R129 ;  /* 0x0000008100817308 */ /* 0x000e620000000800 */
[----:B--2---:R-:W-:Y:S01]  /*e890*/  @!P4 FMUL R127, R127, R127 ;  /* 0x0000007f7f7fc220 */ /* 0x004fe20000400000 */
[----:B------:R-:W-:Y:S01]  /*e8a0*/  FSETP.GEU.AND P4, PT, R134, -126, PT ;  /* 0xc2fc00008600780b */ /* 0x000fe20003f8e000 */
[----:B------:R-:W-:Y:S01]  /*e8b0*/  @!P6 FMUL R132, R132, 0.5 ;  /* 0x3f0000008484e820 */ /* 0x000fe20000400000 */
[--C-:B------:R-:W-:Y:S01]  /*e8c0*/  FFMA2 R4, R96.F32x2.HI_LO, UR36.F32, R0.reuse.F32 ;  /* 0x0000002460047c49 */ /* 0x100fe20009200000 */
[----:B------:R-:W-:Y:S01]  /*e8d0*/  F2FP.BF16.F32.PACK_AB R58, R125, R124 ;  /* 0x0000007c7d3a723e */ /* 0x000fe200000010ff */
[--C-:B------:R-:W-:Y:S01]  /*e8e0*/  FFMA2 R10, R98.F32x2.HI_LO, UR36.F32, R0.reuse.F32 ;  /* 0x00000024620a7c49 */ /* 0x100fe20009200000 */
[----:B------:R-:W-:Y:S01]  /*e8f0*/  F2FP.BF16.F32.PACK_AB R59, R127, R126 ;  /* 0x0000007e7f3b723e */ /* 0x000fe200000010ff */
[----:B------:R-:W2:Y:S01]  /*e900*/  MUFU.EX2 R130, R130 ;  /* 0x0000008200827308 */ /* 0x000ea20000000800 */
[----:B---3--:R-:W-:Y:S01]  /*e910*/  @!P3 FMUL R128, R128, R128 ;  /* 0x000000808080b220 */ /* 0x008fe20000400000 */
[----:B------:R-:W-:Y:S01]  /*e920*/  FSETP.GEU.AND P3, PT, R135, -126, PT ;  /* 0xc2fc00008700780b */ /* 0x000fe20003f6e000 */
[----:B------:R-:W-:Y:S01]  /*e930*/  @!P5 FMUL R133, R133, 0.5 ;  /* 0x3f0000008585d820 */ /* 0x000fe20000400000 */
[----:B------:R-:W-:-:S02]  /*e940*/  FFMA2 R150, R122.F32x2.HI_LO, UR36.F32, R0.F32 ;  /* 0x000000247a967c49 */ /* 0x000fc40009200000 */
[--C-:B------:R-:W-:Y:S02]  /*e950*/  FFMA2 R24, R24.F32x2.HI_LO, UR36.F32, R0.reuse.F32 ;  /* 0x0000002418187c49 */ /* 0x100fe40009200000 */
[----:B------:R-:W3:Y:S01]  /*e960*/  MUFU.EX2 R131, R131 ;  /* 0x0000008300837308 */ /* 0x000ee20000000800 */
[----:B-1----:R-:W-:Y:S01]  /*e970*/  @!P2 FMUL R129, R129, R129 ;  /* 0x000000818181a220 */ /* 0x002fe20000400000 */
[----:B------:R-:W-:Y:S01]  /*e980*/  FSETP.GEU.AND P2, PT, R136, -126, PT ;  /* 0xc2fc00008800780b */ /* 0x000fe20003f4e000 */
[----:B------:R-:W-:Y:S01]  /*e990*/  @!P4 FMUL R134, R134, 0.5 ;  /* 0x3f0000008686c820 */ /* 0x000fe20000400000 */
[--C-:B------:R-:W-:Y:S02]  /*e9a0*/  FFMA2 R26, R26.F32x2.HI_LO, UR36.F32, R0.reuse.F32 ;  /* 0x000000241a1a7c49 */ /* 0x100fe40009200000 */
[--C-:B------:R-:W-:Y:S02]  /*e9b0*/  FFMA2 R28, R28.F32x2.HI_LO, UR36.F32, R0.reuse.F32 ;  /* 0x000000241c1c7c49 */ /* 0x100fe40009200000 */
[----:B------:R-:W-:Y:S01]  /*e9c0*/  @!P3 FMUL R135, R135, 0.5 ;  /* 0x3f0000008787b820 */ /* 0x000fe20000400000 */
[----:B--2---:R-:W-:Y:S01]  /*e9d0*/  @!P1 FMUL R130, R130, R130 ;  /* 0x0000008282829220 */ /* 0x004fe20000400000 */
[----:B------:R-:W-:Y:S01]  /*e9e0*/  FSETP.GEU.AND P1, PT, R137, -126, PT ;  /* 0xc2fc00008900780b */ /* 0x000fe20003f2e000 */
[----:B------:R-:W1:Y:S01]  /*e9f0*/  MUFU.EX2 R132, R132 ;  /* 0x0000008400847308 */ /* 0x000e620000000800 */
[----:B------:R-:W-:-:S02]  /*ea00*/  FFMA2 R30, R30.F32x2.HI_LO, UR36.F32, R0.F32 ;  /* 0x000000241e1e7c49 */ /* 0x000fc40009200000 */
[--C-:B------:R-:W-:Y:S02]  /*ea10*/  FFMA2 R32, R32.F32x2.HI_LO, UR36.F32, R0.reuse.F32 ;  /* 0x0000002420207c49 */ /* 0x100fe40009200000 */
[----:B------:R-:W-:Y:S01]  /*ea20*/  @!P2 FMUL R136, R136, 0.5 ;  /* 0x3f0000008888a820 */ /* 0x000fe20000400000 */
[----:B---3--:R-:W-:Y:S01]  /*ea30*/  @!P0 FMUL R131, R131, R131 ;  /* 0x0000008383838220 */ /* 0x008fe20000400000 */
[----:B------:R-:W-:Y:S01]  /*ea40*/  FSETP.GEU.AND P0, PT, R138, -126, PT ;  /* 0xc2fc00008a00780b */ /* 0x000fe20003f0e000 */
[----:B------:R-:W2:Y:S01]  /*ea50*/  MUFU.EX2 R133, R133 ;  /* 0x0000008500857308 */ /* 0x000ea20000000800 */
[--C-:B------:R-:W-:Y:S02]  /*ea60*/  FFMA2 R34, R34.F32x2.HI_LO, UR36.F32, R0.reuse.F32 ;  /* 0x0000002422227c49 */ /* 0x100fe40009200000 */
[--C-:B------:R-:W-:Y:S02]  /*ea70*/  FFMA2 R36, R36.F32x2.HI_LO, UR36.F32, R0.reuse.F32 ;  /* 0x0000002424247c49 */ /* 0x100fe40009200000 */
[----:B------:R-:W-:Y:S01]  /*ea80*/  @!P1 FMUL R137, R137, 0.5 ;  /* 0x3f00000089899820 */ /* 0x000fe20000400000 */
[----:B------:R-:W-:-:S02]  /*ea90*/  FFMA2 R38, R38.F32x2.HI_LO, UR36.F32, R0.F32 ;  /* 0x0000002426267c49 */ /* 0x000fc40009200000 */
[----:B------:R-:W3:Y:S01]  /*eaa0*/  MUFU.EX2 R134, R134 ;  /* 0x0000008600867308 */ /* 0x000ee20000000800 */
[----:B-1----:R-:W-:Y:S01]  /*eab0*/  @!P6 FMUL R132, R132, R132 ;  /* 0x000000848484e220 */ /* 0x002fe20000400000 */
[----:B------:R-:W-:Y:S01]  /*eac0*/  FSETP.GEU.AND P6, PT, R139, -126, PT ;  /* 0xc2fc00008b00780b */ /* 0x000fe20003fce000 */
[--C-:B------:R-:W-:Y:S02]  /*ead0*/  FFMA2 R40, R40.F32x2.HI_LO, UR36.F32, R0.reuse.F32 ;  /* 0x0000002428287c49 */ /* 0x100fe40009200000 */
[----:B------:R-:W-:Y:S01]  /*eae0*/  @!P0 FMUL R138, R138, 0.5 ;  /* 0x3f0000008a8a8820 */ /* 0x000fe20000400000 */
[--C-:B------:R-:W-:Y:S02]  /*eaf0*/  FFMA2 R42, R42.F32x2.HI_LO, UR36.F32, R0.reuse.F32 ;  /* 0x000000242a2a7c49 */ /* 0x100fe40009200000 */
[----:B------:R-:W1:Y:S01]  /*eb00*/  MUFU.EX2 R135, R135 ;  /* 0x0000008700877308 */ /* 0x000e620000000800 */
[----:B--2---:R-:W-:Y:S01]  /*eb10*/  @!P5 FMUL R133, R133, R133 ;  /* 0x000000858585d220 */ /* 0x004fe20000400000 */
[----:B------:R-:W-:Y:S01]  /*eb20*/  FSETP.GEU.AND P5, PT, R140, -126, PT ;  /* 0xc2fc00008c00780b */ /* 0x000fe20003fae000 */
[----:B------:R-:W-:-:S02]  /*eb30*/  FFMA2 R44, R44.F32x2.HI_LO, UR36.F32, R0.F32 ;  /* 0x000000242c2c7c49 */ /* 0x000fc40009200000 */
[--C-:B------:R-:W-:Y:S02]  /*eb40*/  FFMA2 R46, R46.F32x2.HI_LO, UR36.F32, R0.reuse.F32 ;  /* 0x000000242e2e7c49 */ /* 0x100fe40009200000 */
[----:B------:R-:W-:Y:S01]  /*eb50*/  @!P6 FMUL R139, R139, 0.5 ;  /* 0x3f0000008b8be820 */ /* 0x000fe20000400000 */
[----:B------:R-:W2:Y:S01]  /*eb60*/  MUFU.EX2 R136, R136 ;  /* 0x0000008800887308 */ /* 0x000ea20000000800 */
[----:B---3--:R-:W-:Y:S01]  /*eb70*/  @!P4 FMUL R134, R134, R134 ;  /* 0x000000868686c220 */ /* 0x008fe20000400000 */
[----:B------:R-:W-:Y:S01]  /*eb80*/  FSETP.GEU.AND P4, PT, R141, -126, PT ;  /* 0xc2fc00008d00780b */ /* 0x000fe20003f8e000 */
[--C-:B------:R-:W-:Y:S02]  /*eb90*/  FFMA2 R48, R48.F32x2.HI_LO, UR36.F32, R0.reuse.F32 ;  /* 0x0000002430307c49 */ /* 0x100fe40009200000 */
[--C-:B------:R-:W-:Y:S02]  /*eba0*/  FFMA2 R50, R50.F32x2.HI_LO, UR36.F32, R0.reuse.F32 ;  /* 0x0000002432327c49 */ /* 0x100fe40009200000 */
[----:B------:R-:W-:Y:S01]  /*ebb0*/  @!P5 FMUL R140, R140, 0.5 ;  /* 0x3f0000008c8cd820 */ /* 0x000fe20000400000 */
[----:B------:R-:W3:Y:S01]  /*ebc0*/  MUFU.EX2 R137, R137 ;  /* 0x0000008900897308 */ /* 0x000ee20000000800 */
[----:B-1----:R-:W-:Y:S01]  /*ebd0*/  @!P3 FMUL R135, R135, R135 ;  /* 0x000000878787b220 */ /* 0x002fe20000400000 */
[----:B------:R-:W-:Y:S01]  /*ebe0*/  FSETP.GEU.AND P3, PT, R142, -126, PT ;  /* 0xc2fc00008e00780b */ /* 0x000fe20003f6e000 */
[----:B------:R-:W-:-:S02]  /*ebf0*/  FFMA2 R52, R52.F32x2.HI_LO, UR36.F32, R0.F32 ;  /* 0x0000002434347c49 */ /* 0x000fc40009200000 */
[--C-:B------:R-:W-:Y:S02]  /*ec00*/  FFMA2 R54, R54.F32x2.HI_LO, UR36.F32, R0.reuse.F32 ;  /* 0x0000002436367c49 */ /* 0x100fe40009200000 */
[----:B------:R-:W-:Y:S01]  /*ec10*/  @!P4 FMUL R141, R141, 0.5 ;  /* 0x3f0000008d8dc820 */ /* 0x000fe20000400000 */
[----:B------:R-:W1:Y:S01]  /*ec20*/  MUFU.EX2 R138, R138 ;  /* 0x0000008a008a7308 */ /* 0x000e620000000800 */
[----:B--2---:R-:W-:Y:S01]  /*ec30*/  @!P2 FMUL R136, R136, R136 ;  /* 0x000000888888a220 */ /* 0x004fe20000400000 */
[----:B------:R-:W-:Y:S01]  /*ec40*/  FSETP.GEU.AND P2, PT, R143, -126, PT ;  /* 0xc2fc00008f00780b */ /* 0x000fe20003f4e000 */
[--C-:B------:R-:W-:Y:S02]  /*ec50*/  FFMA2 R60, R60.F32x2.HI_LO, UR36.F32, R0.reuse.F32 ;  /* 0x000000243c3c7c49 */ /* 0x100fe40009200000 */
[--C-:B------:R-:W-:Y:S02]  /*ec60*/  FFMA2 R62, R62.F32x2.HI_LO, UR36.F32, R0.reuse.F32 ;  /* 0x000000243e3e7c49 */ /* 0x100fe40009200000 */
[----:B------:R-:W-:Y:S01]  /*ec70*/  @!P3 FMUL R142, R142, 0.5 ;  /* 0x3f0000008e8eb820 */ /* 0x000fe20000400000 */
[----:B------:R-:W2:Y:S01]  /*ec80*/  MUFU.EX2 R139, R139 ;  /* 0x0000008b008b7308 */ /* 0x000ea20000000800 */
[----:B---3--:R-:W-:Y:S01]  /*ec90*/  @!P1 FMUL R137, R137, R137 ;  /* 0x0000008989899220 */ /* 0x008fe20000400000 */
[----:B------:R-:W-:Y:S01]  /*eca0*/  FSETP.GEU.AND P1, PT, R144, -126, PT ;  /* 0xc2fc00009000780b */ /* 0x000fe20003f2e000 */
[----:B------:R-:W-:-:S02]  /*ecb0*/  FFMA2 R64, R64.F32x2.HI_LO, UR36.F32, R0.F32 ;  /* 0x0000002440407c49 */ /* 0x000fc40009200000 */
[--C-:B------:R-:W-:Y:S02]  /*ecc0*/  FFMA2 R66, R66.F32x2.HI_LO, UR36.F32, R0.reuse.F32 ;  /* 0x0000002442427c49 */ /* 0x100fe40009200000 */
[----:B------:R-:W-:Y:S01]  /*ecd0*/  @!P2 FMUL R143, R143, 0.5 ;  /* 0x3f0000008f8fa820 */ /* 0x000fe20000400000 */
[----:B------:R-:W3:Y:S01]  /*ece0*/  MUFU.EX2 R140, R140 ;  /* 0x0000008c008c7308 */ /* 0x000ee20000000800 */
[----:B-1----:R-:W-:Y:S01]  /*ecf0*/  @!P0 FMUL R138, R138, R138 ;  /* 0x0000008a8a8a8220 */ /* 0x002fe20000400000 */
[----:B------:R-:W-:Y:S01]  /*ed00*/  FSETP.GEU.AND P0, PT, R145, -126, PT ;  /* 0xc2fc00009100780b */ /* 0x000fe20003f0e000 */
[--C-:B------:R-:W-:Y:S02]  /*ed10*/  FFMA2 R68, R68.F32x2.HI_LO, UR36.F32, R0.reuse.F32 ;  /* 0x0000002444447c49 */ /* 0x100fe40009200000 */
[--C-:B------:R-:W-:Y:S02]  /*ed20*/  FFMA2 R70, R70.F32x2.HI_LO, UR36.F32, R0.reuse.F32 ;  /* 0x0000002446467c49 */ /* 0x100fe40009200000 */
[----:B------:R-:W-:Y:S01]  /*ed30*/  @!P1 FMUL R144, R144, 0.5 ;  /* 0x3f00000090909820 */ /* 0x000fe20000400000 */
        /* <DEDUP_REMOVED lines=22> */
[----:B------:R-:W-:Y:S02]  /*eea0*/  FFMA2 R86, R86.F32x2.HI_LO, UR36.F32, R0.F32 ;  /* 0x0000002456567c49 */ /* 0x000fe40009200000 */
[----:B------:R-:W-:Y:S01]  /*eeb0*/  @!P4 FMUL R148, R148, 0.5 ;  /* 0x3f0000009494c820 */ /* 0x000fe20000400000 */
[----:B------:R-:W2:Y:S01]  /*eec0*/  MUFU.EX2 R145, R145 ;  /* 0x0000009100917308 */ /* 0x000ea20000000800 */
[----:B---3--:R-:W-:Y:S01]  /*eed0*/  @!P2 FMUL R143, R143, R143 ;  /* 0x0000008f8f8fa220 */ /* 0x008fe20000400000 */
[----:B------:R-:W-:-:S05]  /*eee0*/  FSETP.GEU.AND P2, PT, R154, -126, PT ;  /* 0xc2fc00009a00780b */ /* 0x000fca0003f4e000 */
[----:B------:R-:W-:Y:S01]  /*eef0*/  @!P3 FMUL R149, R149, 0.5 ;  /* 0x3f0000009595b820 */ /* 0x000fe20000400000 */
[----:B------:R-:W3:Y:S01]  /*ef00*/  MUFU.EX2 R146, R146 ;  /* 0x0000009200927308 */ /* 0x000ee20000000800 */
[----:B-1----:R-:W-:Y:S01]  /*ef10*/  @!P1 FMUL R144, R144, R144 ;  /* 0x0000009090909220 */ /* 0x002fe20000400000 */
[----:B------:R-:W-:-:S05]  /*ef20*/  FSETP.GEU.AND P1, PT, R155, -126, PT ;  /* 0xc2fc00009b00780b */ /* 0x000fca0003f2e000 */
[----:B------:R-:W-:Y:S01]  /*ef30*/  @!P2 FMUL R154, R154, 0.5 ;  /* 0x3f0000009a9aa820 */ /* 0x000fe20000400000 */
[----:B------:R-:W1:Y:S01]  /*ef40*/  MUFU.EX2 R147, R147 ;  /* 0x0000009300937308 */ /* 0x000e620000000800 */
[----:B--2---:R-:W-:Y:S01]  /*ef50*/  @!P0 FMUL R145, R145, R145 ;  /* 0x0000009191918220 */ /* 0x004fe20000400000 */
[----:B------:R-:W-:-:S05]  /*ef60*/  FSETP.GEU.AND P0, PT, R8, -126, PT ;  /* 0xc2fc00000800780b */ /* 0x000fca0003f0e000 */
        /* <DEDUP_REMOVED lines=21> */
[----:B------:R1:W4:Y:S01]  /*f0c0*/  MUFU.EX2 R95, R9 ;  /* 0x00000009005f7308 */ /* 0x0003220000000800 */
[----:B--2---:R-:W-:Y:S01]  /*f0d0*/  @!P1 FMUL R93, R93, R93 ;  /* 0x0000005d5d5d9220 */ /* 0x004fe20000400000 */
[----:B------:R-:W-:-:S05]  /*f0e0*/  FSETP.GEU.AND P1, PT, R10, -126, PT ;  /* 0xc2fc00000a00780b */ /* 0x000fca0003f2e000 */
[----:B------:R-:W-:Y:S01]  /*f0f0*/  @!P2 FMUL R5, R5, 0.5 ;  /* 0x3f0000000505a820 */ /* 0x000fe20000400000 */
[----:B------:R-:W2:Y:S01]  /*f100*/  MUFU.EX2 R96, R6 ;  /* 0x0000000600607308 */ /* 0x000ea20000000800 */
[----:B---3--:R-:W-:Y:S01]  /*f110*/  @!P0 FMUL R94, R94, R94 ;  /* 0x0000005e5e5e8220 */ /* 0x008fe20000400000 */
[----:B------:R-:W-:-:S05]  /*f120*/  FSETP.GEU.AND P0, PT, R11, -126, PT ;  /* 0xc2fc00000b00780b */ /* 0x000fca0003f0e000 */
[----:B------:R-:W-:Y:S01]  /*f130*/  @!P1 FMUL R10, R10, 0.5 ;  /* 0x3f0000000a0a9820 */ /* 0x000fe20000400000 */
[----:B------:R3:W5:Y:S01]  /*f140*/  MUFU.EX2 R97, R7 ;  /* 0x0000000700617308 */ /* 0x0007620000000800 */
[----:B-1----:R-:W-:Y:S02]  /*f150*/  FFMA2 R8, R100.F32x2.HI_LO, UR36.F32, R0.F32 ;  /* 0x0000002464087c49 */ /* 0x002fe40009200000 */
[----:B----4-:R-:W-:-:S03]  /*f160*/  @!P6 FMUL R95, R95, R95 ;  /* 0x0000005f5f5fe220 */ /* 0x010fc60000400000 */
[----:B------:R-:W-:Y:S01]  /*f170*/  FSETP.GEU.AND P6, PT, R8, -126, PT ;  /* 0xc2fc00000800780b */ /* 0x000fe20003fce000 */
[----:B------:R-:W-:Y:S01]  /*f180*/  @!P0 FMUL R11, R11, 0.5 ;  /* 0x3f0000000b0b8820 */ /* 0x000fe20000400000 */
[----:B------:R-:W1:Y:S01]  /*f190*/  MUFU.EX2 R98, R4 ;  /* 0x0000000400627308 */ /* 0x000e620000000800 */
[----:B--2---:R-:W-:Y:S01]  /*f1a0*/  @!P5 FMUL R96, R96, R96 ;  /* 0x000000606060d220 */ /* 0x004fe20000400000 */
[----:B------:R-:W-:-:S06]  /*f1b0*/  FSETP.GEU.AND P5, PT, R9, -126, PT ;  /* 0xc2fc00000900780b */ /* 0x000fcc0003fae000 */
[----:B------:R2:W4:Y:S01]  /*f1c0*/  MUFU.EX2 R99, R5 ;  /* 0x0000000500637308 */ /* 0x0005220000000800 */
[----:B---3--:R-:W-:Y:S02]  /*f1d0*/  FFMA2 R6, R102.F32x2.HI_LO, UR36.F32, R0.F32 ;  /* 0x0000002466067c49 */ /* 0x008fe40009200000 */
[----:B-----5:R-:W-:Y:S01]  /*f1e0*/  @!P4 FMUL R97, R97, R97 ;  /* 0x000000616161c220 */ /* 0x020fe20000400000 */
[----:B------:R-:W-:Y:S02]  /*f1f0*/  @!P6 FMUL R8, R8, 0.5 ;  /* 0x3f0000000808e820 */ /* 0x000fe40000400000 */
[----:B------:R-:W-:Y:S01]  /*f200*/  FSETP.GEU.AND P4, PT, R6, -126, PT ;  /* 0xc2fc00000600780b */ /* 0x000fe20003f8e000 */
[----:B------:R-:W-:Y:S01]  /*f210*/  @!P5 FMUL R9, R9, 0.5 ;  /* 0x3f0000000909d820 */ /* 0x000fe20000400000 */
[----:B------:R-:W3:Y:S01]  /*f220*/  MUFU.EX2 R100, R10 ;  /* 0x0000000a00647308 */ /* 0x000ee20000000800 */
[----:B-1----:R-:W-:Y:S01]  /*f230*/  @!P3 FMUL R98, R98, R98 ;  /* 0x000000626262b220 */ /* 0x002fe20000400000 */
[----:B------:R-:W-:-:S06]  /*f240*/  FSETP.GEU.AND P3, PT, R7, -126, PT ;  /* 0xc2fc00000700780b */ /* 0x000fcc0003f6e000 */
[----:B------:R1:W5:Y:S01]  /*f250*/  MUFU.EX2 R101, R11 ;  /* 0x0000000b00657308 */ /* 0x0003620000000800 */
[----:B--2---:R-:W-:Y:S02]  /*f260*/  FFMA2 R4, R104.F32x2.HI_LO, UR36.F32, R0.F32 ;  /* 0x0000002468047c49 */ /* 0x004fe40009200000 */
[----:B----4-:R-:W-:Y:S01]  /*f270*/  @!P2 FMUL R99, R99, R99 ;  /* 0x000000636363a220 */ /* 0x010fe20000400000 */
[----:B------:R-:W-:Y:S02]  /*f280*/  @!P4 FMUL R6, R6, 0.5 ;  /* 0x3f0000000606c820 */ /* 0x000fe40000400000 */
[----:B------:R-:W-:Y:S01]  /*f290*/  FSETP.GEU.AND P2, PT, R4, -126, PT ;  /* 0xc2fc00000400780b */ /* 0x000fe20003f4e000 */
[----:B------:R-:W-:Y:S01]  /*f2a0*/  @!P3 FMUL R7, R7, 0.5 ;  /* 0x3f0000000707b820 */ /* 0x000fe20000400000 */
[----:B------:R-:W2:Y:S01]  /*f2b0*/  MUFU.EX2 R102, R8 ;  /* 0x0000000800667308 */ /* 0x000ea20000000800 */
[----:B---3--:R-:W-:Y:S01]  /*f2c0*/  @!P1 FMUL R100, R100, R100 ;  /* 0x0000006464649220 */ /* 0x008fe20000400000 */
[----:B------:R-:W-:-:S06]  /*f2d0*/  FSETP.GEU.AND P1, PT, R5, -126, PT ;  /* 0xc2fc00000500780b */ /* 0x000fcc0003f2e000 */
[----:B------:R3:W4:Y:S01]  /*f2e0*/  MUFU.EX2 R103, R9 ;  /* 0x0000000900677308 */ /* 0x0007220000000800 */
[----:B-1----:R-:W-:Y:S02]  /*f2f0*/  FFMA2 R10, R106.F32x2.HI_LO, UR36.F32, R0.F32 ;  /* 0x000000246a0a7c49 */ /* 0x002fe40009200000 */
[----:B-----5:R-:W-:Y:S01]  /*f300*/  @!P0 FMUL R101, R101, R101 ;  /* 0x0000006565658220 */ /* 0x020fe20000400000 */
[----:B------:R-:W-:Y:S02]  /*f310*/  @!P2 FMUL R4, R4, 0.5 ;  /* 0x3f0000000404a820 */ /* 0x000fe40000400000 */
[----:B------:R-:W-:Y:S01]  /*f320*/  FSETP.GEU.AND P0, PT, R10, -126, PT ;  /* 0xc2fc00000a00780b */ /* 0x000fe20003f0e000 */
[----:B------:R-:W-:Y:S01]  /*f330*/  @!P1 FMUL R5, R5, 0.5 ;  /* 0x3f00000005059820 */ /* 0x000fe20000400000 */
[----:B------:R-:W1:Y:S01]  /*f340*/  MUFU.EX2 R104, R6 ;  /* 0x0000000600687308 */ /* 0x000e620000000800 */
[----:B--2---:R-:W-:Y:S01]  /*f350*/  @!P6 FMUL R102, R102, R102 ;  /* 0x000000666666e220 */ /* 0x004fe20000400000 */
[----:B------:R-:W-:-:S06]  /*f360*/  FSETP.GEU.AND P6, PT, R11, -126, PT ;  /* 0xc2fc00000b00780b */ /* 0x000fcc0003fce000 */
[----:B------:R2:W5:Y:S01]  /*f370*/  MUFU.EX2 R105, R7 ;  /* 0x0000000700697308 */ /* 0x0005620000000800 */
[----:B---3--:R-:W-:Y:S02]  /*f380*/  FFMA2 R8, R108.F32x2.HI_LO, UR36.F32, R0.F32 ;  /* 0x000000246c087c49 */ /* 0x008fe40009200000 */
[----:B------:R-:W-:Y:S01]  /*f390*/  @!P0 FMUL R10, R10, 0.5 ;  /* 0x3f0000000a0a8820 */ /* 0x000fe20000400000 */
[----:B----4-:R-:W-:Y:S02]  /*f3a0*/  @!P5 FMUL R103, R103, R103 ;  /* 0x000000676767d220 */ /* 0x010fe40000400000 */
[----:B------:R-:W-:Y:S01]  /*f3b0*/  FSETP.GEU.AND P5, PT, R8, -126, PT ;  /* 0xc2fc00000800780b */ /* 0x000fe20003fae000 */
[----:B------:R-:W-:Y:S01]  /*f3c0*/  @!P6 FMUL R11, R11, 0.5 ;  /* 0x3f0000000b0be820 */ /* 0x000fe20000400000 */
[----:B------:R-:W3:Y:S01]  /*f3d0*/  MUFU.EX2 R106, R4 ;  /* 0x00000004006a7308 */ /* 0x000ee20000000800 */
[----:B-1----:R-:W-:Y:S01]  /*f3e0*/  @!P4 FMUL R104, R104, R104 ;  /* 0x000000686868c220 */ /* 0x002fe20000400000 */
[----:B------:R-:W-:-:S06]  /*f3f0*/  FSETP.GEU.AND P4, PT, R9, -126, PT ;  /* 0xc2fc00000900780b */ /* 0x000fcc0003f8e000 */
[----:B------:R1:W4:Y:S01]  /*f400*/  MUFU.EX2 R107, R5 ;  /* 0x00000005006b7308 */ /* 0x0003220000000800 */
[----:B--2---:R-:W-:Y:S02]  /*f410*/  FFMA2 R6, R110.F32x2.HI_LO, UR36.F32, R0.F32 ;  /* 0x000000246e067c49 */ /* 0x004fe40009200000 */
[----:B-----5:R-:W-:Y:S01]  /*f420*/  @!P3 FMUL R105, R105, R105 ;  /* 0x000000696969b220 */ /* 0x020fe20000400000 */
[----:B------:R-:W-:Y:S02]  /*f430*/  @!P5 FMUL R8, R8, 0.5 ;  /* 0x3f0000000808d820 */ /* 0x000fe40000400000 */
[----:B------:R-:W-:Y:S01]  /*f440*/  FSETP.GEU.AND P3, PT, R6, -126, PT ;  /* 0xc2fc00000600780b */ /* 0x000fe20003f6e000 */
[----:B------:R-:W-:Y:S01]  /*f450*/  @!P4 FMUL R9, R9, 0.5 ;  /* 0x3f0000000909c820 */ /* 0x000fe20000400000 */
[----:B------:R-:W2:Y:S01]  /*f460*/  MUFU.EX2 R108, R10 ;  /* 0x0000000a006c7308 */ /* 0x000ea20000000800 */
[----:B---3--:R-:W-:Y:S01]  /*f470*/  @!P2 FMUL R106, R106, R106 ;  /* 0x0000006a6a6aa220 */ /* 0x008fe20000400000 */
[----:B------:R-:W-:-:S06]  /*f480*/  FSETP.GEU.AND P2, PT, R7, -126, PT ;  /* 0xc2fc00000700780b */ /* 0x000fcc0003f4e000 */
[----:B------:R3:W5:Y:S01]  /*f490*/  MUFU.EX2 R109, R11 ;  /* 0x0000000b006d7308 */ /* 0x0007620000000800 */
[----:B-1----:R-:W-:Y:S02]  /*f4a0*/  FFMA2 R4, R112.F32x2.HI_LO, UR36.F32, R0.F32 ;  /* 0x0000002470047c49 */ /* 0x002fe40009200000 */
[----:B----4-:R-:W-:Y:S01]  /*f4b0*/  @!P1 FMUL R107, R107, R107 ;  /* 0x0000006b6b6b9220 */ /* 0x010fe20000400000 */
[----:B------:R-:W-:Y:S02]  /*f4c0*/  @!P3 FMUL R6, R6, 0.5 ;  /* 0x3f0000000606b820 */ /* 0x000fe40000400000 */
[----:B------:R-:W-:Y:S01]  /*f4d0*/  FSETP.GEU.AND P1, PT, R4, -126, PT ;  /* 0xc2fc00000400780b */ /* 0x000fe20003f2e000 */
[----:B------:R-:W-:Y:S01]  /*f4e0*/  @!P2 FMUL R7, R7, 0.5 ;  /* 0x3f0000000707a820 */ /* 0x000fe20000400000 */
[----:B------:R-:W1:Y:S01]  /*f4f0*/  MUFU.EX2 R110, R8 ;  /* 0x00000008006e7308 */ /* 0x000e620000000800 */
[----:B--2---:R-:W-:Y:S01]  /*f500*/  @!P0 FMUL R108, R108, R108 ;  /* 0x0000006c6c6c8220 */ /* 0x004fe20000400000 */
[----:B------:R-:W-:-:S06]  /*f510*/  FSETP.GEU.AND P0, PT, R5, -126, PT ;  /* 0xc2fc00000500780b */ /* 0x000fcc0003f0e000 */
[----:B------:R2:W4:Y:S01]  /*f520*/  MUFU.EX2 R111, R9 ;  /* 0x00000009006f7308 */ /* 0x0005220000000800 */
[----:B---3--:R-:W-:Y:S02]  /*f530*/  FFMA2 R10, R114.F32x2.HI_LO, UR36.F32, R0.F32 ;  /* 0x00000024720a7c49 */ /* 0x008fe40009200000 */
[----:B------:R-:W-:Y:S01]  /*f540*/  @!P1 FMUL R4, R4, 0.5 ;  /* 0x3f00000004049820 */ /* 0x000fe20000400000 */
[----:B-----5:R-:W-:Y:S02]  /*f550*/  @!P6 FMUL R109, R109, R109 ;  /* 0x0000006d6d6de220 */ /* 0x020fe40000400000 */
        /* <DEDUP_REMOVED lines=23> */
[----:B------:R-:W2:Y:S01]  /*f6d0*/  MUFU.EX2 R118, R8 ;  /* 0x0000000800767308 */ /* 0x000ea20000000800 */
[----:B---3--:R-:W-:Y:S01]  /*f6e0*/  FFMA2 R4, R120.F32x2.HI_LO, UR36.F32, R0.F32 ;  /* 0x0000002478047c49 */ /* 0x008fe20009200000 */
[----:B------:R-:W-:Y:S01]  /*f6f0*/  MOV R0, UR5 ;  /* 0x0000000500007c02 */ /* 0x000fe20008000f00 */
[----:B----4-:R-:W-:Y:S01]  /*f700*/  @!P0 FMUL R115, R115, R115 ;  /* 0x0000007373738220 */ /* 0x010fe20000400000 */
[----:B------:R-:W-:Y:S02]  /*f710*/  @!P2 FMUL R6, R6, 0.5 ;  /* 0x3f0000000606a820 */ /* 0x000fe40000400000 */
[----:B------:R-:W-:Y:S01]  /*f720*/  FSETP.GEU.AND P0, PT, R4, -126, PT ;  /* 0xc2fc00000400780b */ /* 0x000fe20003f0e000 */
[----:B------:R-:W-:Y:S01]  /*f730*/  @!P1 FMUL R7, R7, 0.5 ;  /* 0x3f00000007079820 */ /* 0x000fe20000400000 */
[----:B------:R-:W3:Y:S01]  /*f740*/  MUFU.EX2 R116, R10 ;  /* 0x0000000a00747308 */ /* 0x000ee20000000800 */
[----:B-1----:R-:W-:Y:S01]  /*f750*/  @!P5 FMUL R117, R117, R117 ;  /* 0x000000757575d220 */ /* 0x002fe20000400000 */
[----:B------:R-:W-:Y:S01]  /*f760*/  FSETP.GEU.AND P5, PT, R150, -126, PT ;  /* 0xc2fc00009600780b */ /* 0x000fe20003fae000 */
[----:B------:R1:W-:Y:S05]  /*f770*/  SYNCS.ARRIVE.TRANS64.A1T0 RZ, [R0+UR37+0x140d0], RZ ;  /* 0x0140d0ff00ff79a7 */ /* 0x0003ea0008100025 */
[----:B------:R-:W4:Y:S01]  /*f780*/  MUFU.EX2 R119, R9 ;  /* 0x0000000900777308 */ /* 0x000f220000000800 */
[----:B--2---:R-:W-:Y:S01]  /*f790*/  @!P4 FMUL R118, R118, R118 ;  /* 0x000000767676c220 */ /* 0x004fe20000400000 */
[----:B------:R-:W-:Y:S01]  /*f7a0*/  FSETP.GEU.AND P4, PT, R151, -126, PT ;  /* 0xc2fc00009700780b */ /* 0x000fe20003f8e000 */
[----:B------:R-:W-:-:S04]  /*f7b0*/  @!P0 FMUL R4, R4, 0.5 ;  /* 0x3f00000004048820 */ /* 0x000fc80000400000 */
[----:B------:R-:W-:Y:S01]  /*f7c0*/  @!P5 FMUL R150, R150, 0.5 ;  /* 0x3f0000009696d820 */ /* 0x000fe20000400000 */
[----:B------:R-:W2:Y:S01]  /*f7d0*/  MUFU.EX2 R120, R6 ;  /* 0x0000000600787308 */ /* 0x000ea20000000800 */
[----:B---3--:R-:W-:Y:S01]  /*f7e0*/  @!P6 FMUL R116, R116, R116 ;  /* 0x000000747474e220 */ /* 0x008fe20000400000 */
[----:B------:R-:W-:-:S05]  /*f7f0*/  FSETP.GEU.AND P6, PT, R5, -126, PT ;  /* 0xc2fc00000500780b */ /* 0x000fca0003fce000 */
[----:B------:R-:W-:Y:S01]  /*f800*/  @!P4 FMUL R151, R151, 0.5 ;  /* 0x3f0000009797c820 */ /* 0x000fe20000400000 */
[----:B------:R-:W3:Y:S01]  /*f810*/  MUFU.EX2 R121, R7 ;  /* 0x0000000700797308 */ /* 0x000ee20000000800 */
[----:B----4-:R-:W-:Y:S01]  /*f820*/  @!P3 FMUL R119, R119, R119 ;  /* 0x000000777777b220 */ /* 0x010fe20000400000 */
[----:B------:R-:W-:-:S05]  /*f830*/  FSETP.GEU.AND P3, PT, R24, -126, PT ;  /* 0xc2fc00001800780b */ /* 0x000fca0003f6e000 */
[----:B------:R-:W-:Y:S01]  /*f840*/  @!P6 FMUL R5, R5, 0.5 ;  /* 0x3f0000000505e820 */ /* 0x000fe20000400000 */
[----:B------:R-:W4:Y:S01]  /*f850*/  MUFU.EX2 R122, R4 ;  /* 0x00000004007a7308 */ /* 0x000f220000000800 */
        /* <DEDUP_REMOVED lines=29> */
[----:B------:R-:W-:-:S04]  /*fa30*/  FSETP.GEU.AND P2, PT, R32, -126, PT ;  /* 0xc2fc00002000780b */ /* 0x000fc80003f4e000 */
[----:B------:R-:W-:Y:S01]  /*fa40*/  F2FP.BF16.F32.PACK_AB R24, R153, R152 ;  /* 0x000000989918723e */ /* 0x000fe200000010ff */
[----:B------:R-:W-:Y:S01]  /*fa50*/  @!P3 FMUL R31, R31, 0.5 ;  /* 0x3f0000001f1fb820 */ /* 0x000fe20000400000 */
[----:B------:R-:W3:Y:S01]  /*fa60*/  MUFU.EX2 R158, R28 ;  /* 0x0000001c009e7308 */ /* 0x000ee20000000800 */
[----:B----4-:R-:W-:Y:S01]  /*fa70*/  @!P1 FMUL R154, R154, R154 ;  /* 0x0000009a9a9a9220 */ /* 0x010fe20000400000 */
[----:B------:R-:W-:-:S05]  /*fa80*/  FSETP.GEU.AND P1, PT, R33, -126, PT ;  /* 0xc2fc00002100780b */ /* 0x000fca0003f2e000 */
[----:B------:R-:W-:Y:S01]  /*fa90*/  @!P2 FMUL R32, R32, 0.5 ;  /* 0x3f0000002020a820 */ /* 0x000fe20000400000 */
[----:B------:R-:W4:Y:S01]  /*faa0*/  MUFU.EX2 R159, R29 ;  /* 0x0000001d009f7308 */ /* 0x000f220000000800 */
[----:B--2---:R-:W-:Y:S01]  /*fab0*/  @!P0 FMUL R155, R155, R155 ;  /* 0x0000009b9b9b8220 */ /* 0x004fe20000400000 */
[----:B------:R-:W-:-:S04]  /*fac0*/  FSETP.GEU.AND P0, PT, R34, -126, PT ;  /* 0xc2fc00002200780b */ /* 0x000fc80003f0e000 */
[----:B------:R-:W-:Y:S01]  /*fad0*/  F2FP.BF16.F32.PACK_AB R25, R155, R154 ;  /* 0x0000009a9b19723e */ /* 0x000fe200000010ff */
[----:B------:R-:W-:Y:S01]  /*fae0*/  @!P1 FMUL R33, R33, 0.5 ;  /* 0x3f00000021219820 */ /* 0x000fe20000400000 */
[----:B------:R-:W2:Y:S01]  /*faf0*/  MUFU.EX2 R160, R30 ;  /* 0x0000001e00a07308 */ /* 0x000ea20000000800 */
[----:B---3--:R-:W-:Y:S01]  /*fb00*/  @!P6 FMUL R158, R158, R158 ;  /* 0x0000009e9e9ee220 */ /* 0x008fe20000400000 */
[----:B------:R-:W-:-:S05]  /*fb10*/  FSETP.GEU.AND P6, PT, R35, -126, PT ;  /* 0xc2fc00002300780b */ /* 0x000fca0003fce000 */
[----:B------:R-:W-:Y:S01]  /*fb20*/  @!P0 FMUL R34, R34, 0.5 ;  /* 0x3f00000022228820 */ /* 0x000fe20000400000 */
[----:B------:R-:W3:Y:S01]  /*fb30*/  MUFU.EX2 R161, R31 ;  /* 0x0000001f00a17308 */ /* 0x000ee20000000800 */
[----:B----4-:R-:W-:Y:S01]  /*fb40*/  @!P5 FMUL R159, R159, R159 ;  /* 0x0000009f9f9fd220 */ /* 0x010fe20000400000 */
[----:B------:R-:W-:-:S04]  /*fb50*/  FSETP.GEU.AND P5, PT, R36, -126, PT ;  /* 0xc2fc00002400780b */ /* 0x000fc80003fae000 */
[----:B------:R-:W-:Y:S01]  /*fb60*/  F2FP.BF16.F32.PACK_AB R26, R159, R158 ;  /* 0x0000009e9f1a723e */ /* 0x000fe200000010ff */
        /* <DEDUP_REMOVED lines=120> */
[----:B------:R-:W-:Y:S02]  /*102f0*/  FSETP.GEU.AND P6, PT, R67, -126, PT ;  /* 0xc2fc00004300780b */ /* 0x000fe40003fce000 */
[----:B------:R-:W-:-:S03]  /*10300*/  F2FP.BF16.F32.PACK_AB R60, R129, R128 ;  /* 0x00000080813c723e */ /* 0x000fc600000010ff */
[----:B------:R-:W-:Y:S01]  /*10310*/  @!P0 FMUL R66, R66, 0.5 ;  /* 0x3f00000042428820 */ /* 0x000fe20000400000 */
[----:B------:R-:W4:Y:S01]  /*10320*/  MUFU.EX2 R189, R63 ;  /* 0x0000003f00bd7308 */ /* 0x000f220000000800 */
[----:B--2---:R-:W-:Y:S01]  /*10330*/  @!P5 FMUL R187, R187, R187 ;  /* 0x000000bbbbbbd220 */ /* 0x004fe20000400000 */
[----:B------:R-:W-:Y:S02]  /*10340*/  FSETP.GEU.AND P5, PT, R68, -126, PT ;  /* 0xc2fc00004400780b */ /* 0x000fe40003fae000 */
[----:B------:R-:W-:Y:S02]  /*10350*/  F2FP.BF16.F32.PACK_AB R61, R131, R130 ;  /* 0x00000082833d723e */ /* 0x000fe400000010ff */
[----:B------:R-:W-:Y:S01]  /*10360*/  F2FP.BF16.F32.PACK_AB R40, R187, R186 ;  /* 0x000000babb28723e */ /* 0x000fe200000010ff */
[----:B------:R-:W-:Y:S01]  /*10370*/  @!P6 FMUL R67, R67, 0.5 ;  /* 0x3f0000004343e820 */ /* 0x000fe20000400000 */
[----:B------:R-:W2:Y:S01]  /*10380*/  MUFU.EX2 R42, R64 ;  /* 0x00000040002a7308 */ /* 0x000ea20000000800 */
[----:B---3--:R-:W-:Y:S01]  /*10390*/  @!P4 FMUL R188, R188, R188 ;  /* 0x000000bcbcbcc220 */ /* 0x008fe20000400000 */
[----:B------:R-:W-:-:S02]  /*103a0*/  FSETP.GEU.AND P4, PT, R69, -126, PT ;  /* 0xc2fc00004500780b */ /* 0x000fc40003f8e000 */
[----:B------:R-:W-:-:S03]  /*103b0*/  F2FP.BF16.F32.PACK_AB R62, R133, R132 ;  /* 0x00000084853e723e */ /* 0x000fc600000010ff */
[----:B------:R-:W-:Y:S01]  /*103c0*/  @!P5 FMUL R68, R68, 0.5 ;  /* 0x3f0000004444d820 */ /* 0x000fe20000400000 */
[----:B------:R-:W3:Y:S01]  /*103d0*/  MUFU.EX2 R50, R65 ;  /* 0x0000004100327308 */ /* 0x000ee20000000800 */
[----:B----4-:R-:W-:Y:S01]  /*103e0*/  @!P3 FMUL R189, R189, R189 ;  /* 0x000000bdbdbdb220 */ /* 0x010fe20000400000 */
[----:B------:R-:W-:Y:S02]  /*103f0*/  FSETP.GEU.AND P3, PT, R70, -126, PT ;  /* 0xc2fc00004600780b */ /* 0x000fe40003f6e000 */
[----:B------:R-:W-:Y:S02]  /*10400*/  F2FP.BF16.F32.PACK_AB R63, R135, R134 ;  /* 0x00000086873f723e */ /* 0x000fe400000010ff */
[----:B------:R-:W-:Y:S01]  /*10410*/  F2FP.BF16.F32.PACK_AB R41, R189, R188 ;  /* 0x000000bcbd29723e */ /* 0x000fe200000010ff */
[----:B------:R-:W-:Y:S01]  /*10420*/  @!P4 FMUL R69, R69, 0.5 ;  /* 0x3f0000004545c820 */ /* 0x000fe20000400000 */
[----:B------:R-:W4:Y:S01]  /*10430*/  MUFU.EX2 R43, R66 ;  /* 0x00000042002b7308 */ /* 0x000f220000000800 */
[----:B--2---:R-:W-:Y:S01]  /*10440*/  @!P2 FMUL R42, R42, R42 ;  /* 0x0000002a2a2aa220 */ /* 0x004fe20000400000 */
[----:B------:R-:W-:-:S02]  /*10450*/  FSETP.GEU.AND P2, PT, R71, -126, PT ;  /* 0xc2fc00004700780b */ /* 0x000fc40003f4e000 */
[----:B------:R-:W-:Y:S02]  /*10460*/  F2FP.BF16.F32.PACK_AB R64, R137, R136 ;  /* 0x000000888940723e */ /* 0x000fe400000010ff */
[----:B------:R2:W-:Y:S01]  /*10470*/  STL [R1+0x18], R42 ;  /* 0x0000182a01007387 */ /* 0x0005e20000100800 */
[----:B------:R-:W-:Y:S01]  /*10480*/  @!P3 FMUL R70, R70, 0.5 ;  /* 0x3f0000004646b820 */ /* 0x000fe20000400000 */
[----:B------:R-:W5:Y:S01]  /*10490*/  MUFU.EX2 R49, R67 ;  /* 0x0000004300317308 */ /* 0x000f620000000800 */
[----:B---3--:R-:W-:Y:S01]  /*104a0*/  @!P1 FMUL R50, R50, R50 ;  /* 0x0000003232329220 */ /* 0x008fe20000400000 */
[----:B------:R-:W-:Y:S02]  /*104b0*/  FSETP.GEU.AND P1, PT, R72, -126, PT ;  /* 0xc2fc00004800780b */ /* 0x000fe40003f2e000 */
[----:B------:R-:W-:Y:S02]  /*104c0*/  F2FP.BF16.F32.PACK_AB R65, R139, R138 ;  /* 0x0000008a8b41723e */ /* 0x000fe400000010ff */
[----:B------:R-:W-:Y:S01]  /*104d0*/  STL [R1+0x1c], R50 ;  /* 0x00001c3201007387 */ /* 0x000fe20000100800 */
[----:B------:R-:W-:Y:S01]  /*104e0*/  @!P2 FMUL R71, R71, 0.5 ;  /* 0x3f0000004747a820 */ /* 0x000fe20000400000 */
[----:B------:R-:W3:Y:S01]  /*104f0*/  MUFU.EX2 R44, R68 ;  /* 0x00000044002c7308 */ /* 0x000ee20000000800 */
[----:B----4-:R-:W-:Y:S01]  /*10500*/  @!P0 FMUL R43, R43, R43 ;  /* 0x0000002b2b2b8220 */ /* 0x010fe20000400000 */
[----:B------:R-:W-:-:S02]  /*10510*/  FSETP.GEU.AND P0, PT, R73, -126, PT ;  /* 0xc2fc00004900780b */ /* 0x000fc40003f0e000 */
[----:B------:R-:W-:Y:S02]  /*10520*/  F2FP.BF16.F32.PACK_AB R66, R141, R140 ;  /* 0x0000008c8d42723e */ /* 0x000fe400000010ff */
[----:B------:R4:W-:Y:S01]  /*10530*/  STL [R1+0x20], R43 ;  /* 0x0000202b01007387 */ /* 0x0009e20000100800 */
[----:B------:R-:W-:Y:S01]  /*10540*/  @!P1 FMUL R72, R72, 0.5 ;  /* 0x3f00000048489820 */ /* 0x000fe20000400000 */
[----:B------:R-:W1:Y:S01]  /*10550*/  MUFU.EX2 R48, R69 ;  /* 0x0000004500307308 */ /* 0x000e620000000800 */
[----:B-----5:R-:W-:Y:S01]  /*10560*/  @!P6 FMUL R49, R49, R49 ;  /* 0x000000313131e220 */ /* 0x020fe20000400000 */
[----:B------:R-:W-:Y:S02]  /*10570*/  FSETP.GEU.AND P6, PT, R74, -126, PT ;  /* 0xc2fc00004a00780b */ /* 0x000fe40003fce000 */
[----:B------:R-:W-:Y:S02]  /*10580*/  F2FP.BF16.F32.PACK_AB R67, R143, R142 ;  /* 0x0000008e8f43723e */ /* 0x000fe400000010ff */
[----:B------:R-:W-:Y:S01]  /*10590*/  STL [R1+0x24], R49 ;  /* 0x0000243101007387 */ /* 0x000fe20000100800 */
[----:B------:R-:W-:Y:S01]  /*105a0*/  @!P0 FMUL R73, R73, 0.5 ;  /* 0x3f00000049498820 */ /* 0x000fe20000400000 */
[----:B------:R-:W5:Y:S01]  /*105b0*/  MUFU.EX2 R45, R70 ;  /* 0x00000046002d7308 */ /* 0x000f620000000800 */
[----:B---3--:R-:W-:Y:S01]  /*105c0*/  @!P5 FMUL R44, R44, R44 ;  /* 0x0000002c2c2cd220 */ /* 0x008fe20000400000 */
[----:B------:R-:W-:-:S02]  /*105d0*/  FSETP.GEU.AND P5, PT, R75, -126, PT ;  /* 0xc2fc00004b00780b */ /* 0x000fc40003fae000 */
[----:B--2---:R-:W-:Y:S02]  /*105e0*/  F2FP.BF16.F32.PACK_AB R42, R50, R42 ;  /* 0x0000002a322a723e */ /* 0x004fe400000010ff */
[----:B------:R2:W-:Y:S01]  /*105f0*/  STL [R1+0x28], R44 ;  /* 0x0000282c01007387 */ /* 0x0005e20000100800 */
[----:B------:R-:W-:Y:S01]  /*10600*/  @!P6 FMUL R74, R74, 0.5 ;  /* 0x3f0000004a4ae820 */ /* 0x000fe20000400000 */
[----:B------:R-:W3:Y:S01]  /*10610*/  MUFU.EX2 R47, R71 ;  /* 0x00000047002f7308 */ /* 0x000ee20000000800 */
[----:B-1----:R-:W-:Y:S01]  /*10620*/  @!P4 FMUL R48, R48, R48 ;  /* 0x000000303030c220 */ /* 0x002fe20000400000 */
[----:B------:R-:W-:Y:S02]  /*10630*/  FSETP.GEU.AND P4, PT, R76, -126, PT ;  /* 0xc2fc00004c00780b */ /* 0x000fe40003f8e000 */
[----:B------:R-:W-:Y:S02]  /*10640*/  F2FP.BF16.F32.PACK_AB R68, R145, R144 ;  /* 0x000000909144723e */ /* 0x000fe400000010ff */
[----:B------:R-:W-:Y:S01]  /*10650*/  STL [R1+0x2c], R48 ;  /* 0x00002c3001007387 */ /* 0x000fe20000100800 */
[----:B------:R-:W-:Y:S01]  /*10660*/  @!P5 FMUL R75, R75, 0.5 ;  /* 0x3f0000004b4bd820 */ /* 0x000fe20000400000 */
[----:B------:R-:W1:Y:S01]  /*10670*/  MUFU.EX2 R5, R72 ;  /* 0x0000004800057308 */ /* 0x000e620000000800 */
[----:B-----5:R-:W-:Y:S01]  /*10680*/  @!P3 FMUL R45, R45, R45 ;  /* 0x0000002d2d2db220 */ /* 0x020fe20000400000 */
[----:B------:R-:W-:-:S02]  /*10690*/  FSETP.GEU.AND P3, PT, R77, -126, PT ;  /* 0xc2fc00004d00780b */ /* 0x000fc40003f6e000 */
[----:B----4-:R-:W-:Y:S02]  /*106a0*/  F2FP.BF16.F32.PACK_AB R43, R49, R43 ;  /* 0x0000002b312b723e */ /* 0x010fe400000010ff */
        /* <DEDUP_REMOVED lines=9> */
[----:B-1----:R-:W-:Y:S01]  /*10740*/  @!P1 FMUL R5, R5, R5 ;  /* 0x0000000505059220 */ /* 0x002fe20000400000 */
[----:B------:R-:W-:-:S02]  /*10750*/  FSETP.GEU.AND P1, PT, R79, -126, PT ;  /* 0xc2fc00004f00780b */ /* 0x000fc40003f2e000 */
[----:B--2---:R-:W-:Y:S02]  /*10760*/  F2FP.BF16.F32.PACK_AB R44, R48, R44 ;  /* 0x0000002c302c723e */ /* 0x004fe400000010ff */
[----:B------:R-:W-:Y:S01]  /*10770*/  STL [R1+0x38], R5 ;  /* 0x0000380501007387 */ /* 0x000fe20000100800 */
[----:B------:R-:W-:Y:S01]  /*10780*/  @!P2 FMUL R78, R78, 0.5 ;  /* 0x3f0000004e4ea820 */ /* 0x000fe20000400000 */
[----:B------:R-:W1:Y:S01]  /*10790*/  MUFU.EX2 R4, R75 ;  /* 0x0000004b00047308 */ /* 0x000e620000000800 */
[----:B-----5:R-:W-:Y:S01]  /*107a0*/  @!P0 FMUL R46, R46, R46 ;  /* 0x0000002e2e2e8220 */ /* 0x020fe20000400000 */
[----:B------:R-:W-:Y:S02]  /*107b0*/  FSETP.GEU.AND P0, PT, R80, -126, PT ;  /* 0xc2fc00005000780b */ /* 0x000fe40003f0e000 */
[----:B------:R-:W-:Y:S02]  /*107c0*/  F2FP.BF16.F32.PACK_AB R70, R149, R148 ;  /* 0x000000949546723e */ /* 0x000fe400000010ff */
[----:B------:R2:W-:Y:S01]  /*107d0*/  STL [R1+0x3c], R46 ;  /* 0x00003c2e01007387 */ /* 0x0005e20000100800 */
[----:B------:R-:W-:Y:S01]  /*107e0*/  @!P1 FMUL R79, R79, 0.5 ;  /* 0x3f0000004f4f9820 */ /* 0x000fe20000400000 */
[----:B------:R-:W5:Y:S01]  /*107f0*/  MUFU.EX2 R9, R76 ;  /* 0x0000004c00097308 */ /* 0x000f620000000800 */
[----:B---3--:R-:W-:Y:S01]  /*10800*/  @!P6 FMUL R7, R7, R7 ;  /* 0x000000070707e220 */ /* 0x008fe20000400000 */
[----:B------:R-:W-:-:S02]  /*10810*/  FSETP.GEU.AND P6, PT, R81, -126, PT ;  /* 0xc2fc00005100780b */ /* 0x000fc40003fce000 */
[----:B----4-:R-:W-:Y:S02]  /*10820*/  F2FP.BF16.F32.PACK_AB R45, R47, R45 ;  /* 0x0000002d2f2d723e */ /* 0x010fe400000010ff */
[----:B------:R3:W-:Y:S01]  /*10830*/  STL [R1+0x40], R7 ;  /* 0x0000400701007387 */ /* 0x0007e20000100800 */
[----:B------:R-:W-:Y:S01]  /*10840*/  @!P0 FMUL R80, R80, 0.5 ;  /* 0x3f00000050508820 */ /* 0x000fe20000400000 */
[----:B------:R-:W4:Y:S01]  /*10850*/  MUFU.EX2 R6, R77 ;  /* 0x0000004d00067308 */ /* 0x000f220000000800 */
[----:B-1----:R-:W-:Y:S01]  /*10860*/  @!P5 FMUL R4, R4, R4 ;  /* 0x000000040404d220 */ /* 0x002fe20000400000 */
[----:B------:R-:W-:Y:S02]  /*10870*/  FSETP.GEU.AND P5, PT, R82, -126, PT ;  /* 0xc2fc00005200780b */ /* 0x000fe40003fae000 */
[----:B------:R-:W-:Y:S02]  /*10880*/  F2FP.BF16.F32.PACK_AB R71, R93, R92 ;  /* 0x0000005c5d47723e */ /* 0x000fe400000010ff */
[----:B------:R3:W-:Y:S01]  /*10890*/  STL [R1+0x44], R4 ;  /* 0x0000440401007387 */ /* 0x0007e20000100800 */
[----:B------:R-:W-:Y:S01]  /*108a0*/  @!P6 FMUL R81, R81, 0.5 ;  /* 0x3f0000005151e820 */ /* 0x000fe20000400000 */
[----:B------:R-:W1:Y:S01]  /*108b0*/  MUFU.EX2 R11, R78 ;  /* 0x0000004e000b7308 */ /* 0x000e620000000800 */
[----:B-----5:R-:W-:Y:S01]  /*108c0*/  @!P4 FMUL R9, R9, R9 ;  /* 0x000000090909c220 */ /* 0x020fe20000400000 */
[----:B------:R-:W-:-:S02]  /*108d0*/  FSETP.GEU.AND P4, PT, R83, -126, PT ;  /* 0xc2fc00005300780b */ /* 0x000fc40003f8e000 */
[----:B------:R-:W-:Y:S02]  /*108e0*/  F2FP.BF16.F32.PACK_AB R72, R95, R94 ;  /* 0x0000005e5f48723e */ /* 0x000fe400000010ff */
[----:B------:R3:W-:Y:S01]  /*108f0*/  STL [R1+0x48], R9 ;  /* 0x0000480901007387 */ /* 0x0007e20000100800 */
[----:B------:R-:W-:Y:S01]  /*10900*/  @!P5 FMUL R82, R82, 0.5 ;  /* 0x3f0000005252d820 */ /* 0x000fe20000400000 */
[----:B------:R-:W5:Y:S01]  /*10910*/  MUFU.EX2 R8, R79 ;  /* 0x0000004f00087308 */ /* 0x000f620000000800 */
[----:B----4-:R-:W-:Y:S01]  /*10920*/  @!P3 FMUL R6, R6, R6 ;  /* 0x000000060606b220 */ /* 0x010fe20000400000 */
[----:B------:R-:W-:Y:S02]  /*10930*/  FSETP.GEU.AND P3, PT, R84, -126, PT ;  /* 0xc2fc00005400780b */ /* 0x000fe40003f6e000 */
[----:B------:R-:W-:Y:S02]  /*10940*/  F2FP.BF16.F32.PACK_AB R73, R97, R96 ;  /* 0x000000606149723e */ /* 0x000fe400000010ff */
[----:B------:R3:W-:Y:S01]  /*10950*/  STL [R1+0x4c], R6 ;  /* 0x00004c0601007387 */ /* 0x0007e20000100800 */
[----:B------:R-:W-:Y:S01]  /*10960*/  @!P4 FMUL R83, R83, 0.5 ;  /* 0x3f0000005353c820 */ /* 0x000fe20000400000 */
[----:B------:R-:W4:Y:S01]  /*10970*/  MUFU.EX2 R157, R80 ;  /* 0x00000050009d7308 */ /* 0x000f220000000800 */
[----:B-1----:R-:W-:Y:S01]  /*10980*/  @!P2 FMUL R11, R11, R11 ;  /* 0x0000000b0b0ba220 */ /* 0x002fe20000400000 */
        /* <DEDUP_REMOVED lines=11> */
[----:B----4-:R-:W-:Y:S01]  /*10a40*/  @!P0 FMUL R157, R157, R157 ;  /* 0x0000009d9d9d8220 */ /* 0x010fe20000400000 */
[----:B------:R-:W-:-:S02]  /*10a50*/  FSETP.GEU.AND P0, PT, R87, -126, PT ;  /* 0xc2fc00005700780b */ /* 0x000fc40003f0e000 */
[----:B------:R-:W-:Y:S02]  /*10a60*/  F2FP.BF16.F32.PACK_AB R76, R103, R102 ;  /* 0x00000066674c723e */ /* 0x000fe400000010ff */
[----:B------:R3:W-:Y:S01]  /*10a70*/  STL [R1+0x58], R157 ;  /* 0x0000589d01007387 */ /* 0x0007e20000100800 */
[----:B------:R-:W-:Y:S01]  /*10a80*/  @!P1 FMUL R86, R86, 0.5 ;  /* 0x3f00000056569820 */ /* 0x000fe20000400000 */
[----:B------:R-:W4:Y:S01]  /*10a90*/  MUFU.EX2 R21, R83 ;  /* 0x0000005300157308 */ /* 0x000f220000000800 */
[----:B-1----:R-:W-:Y:S01]  /*10aa0*/  @!P6 FMUL R10, R10, R10 ;  /* 0x0000000a0a0ae220 */ /* 0x002fe20000400000 */
[----:B------:R-:W-:Y:S02]  /*10ab0*/  LOP3.LUT P6, RZ, R3, 0x3, R2, 0x48, !PT ;  /* 0x0000000303ff7812 */ /* 0x000fe400078c4802 */
[----:B------:R-:W-:Y:S02]  /*10ac0*/  F2FP.BF16.F32.PACK_AB R77, R105, R104 ;  /* 0x00000068694d723e */ /* 0x000fe400000010ff */
[----:B------:R3:W-:Y:S01]  /*10ad0*/  STL [R1+0x5c], R10 ;  /* 0x00005c0a01007387 */ /* 0x0007e20000100800 */
[----:B------:R-:W-:Y:S01]  /*10ae0*/  @!P0 FMUL R87, R87, 0.5 ;  /* 0x3f00000057578820 */ /* 0x000fe20000400000 */
[----:B------:R-:W1:Y:S01]  /*10af0*/  MUFU.EX2 R14, R84 ;  /* 0x00000054000e7308 */ /* 0x000e620000000800 */
[----:B-----5:R-:W-:Y:S01]  /*10b00*/  @!P5 FMUL R20, R20, R20 ;  /* 0x000000141414d220 */ /* 0x020fe20000400000 */
[----:B------:R-:W-:-:S02]  /*10b10*/  F2FP.BF16.F32.PACK_AB R78, R107, R106 ;  /* 0x0000006a6b4e723e */ /* 0x000fc400000010ff */
[----:B------:R-:W-:Y:S02]  /*10b20*/  F2FP.BF16.F32.PACK_AB R79, R109, R108 ;  /* 0x0000006c6d4f723e */ /* 0x000fe400000010ff */
[----:B------:R3:W-:Y:S01]  /*10b30*/  STL [R1+0x60], R20 ;  /* 0x0000601401007387 */ /* 0x0007e20000100800 */
[----:B------:R-:W-:Y:S01]  /*10b40*/  F2FP.BF16.F32.PACK_AB R80, R111, R110 ;  /* 0x0000006e6f50723e */ /* 0x000fe200000010ff */
[----:B------:R-:W5:Y:S01]  /*10b50*/  MUFU.EX2 R15, R85 ;  /* 0x00000055000f7308 */ /* 0x000f620000000800 */
[----:B----4-:R-:W-:Y:S01]  /*10b60*/  @!P4 FMUL R21, R21, R21 ;  /* 0x000000151515c220 */ /* 0x010fe20000400000 */
[----:B------:R-:W-:Y:S02]  /*10b70*/  F2FP.BF16.F32.PACK_AB R81, R113, R112 ;  /* 0x000000707151723e */ /* 0x000fe400000010ff */
[----:B------:R-:W-:Y:S02]  /*10b80*/  F2FP.BF16.F32.PACK_AB R82, R115, R114 ;  /* 0x000000727352723e */ /* 0x000fe400000010ff */
[----:B------:R3:W-:Y:S01]  /*10b90*/  STL [R1+0x64], R21 ;  /* 0x0000641501007387 */ /* 0x0007e20000100800 */
[----:B------:R-:W-:Y:S01]  /*10ba0*/  F2FP.BF16.F32.PACK_AB R83, R117, R116 ;  /* 0x000000747553723e */ /* 0x000fe200000010ff */
[----:B------:R-:W4:Y:S01]  /*10bb0*/  MUFU.EX2 R12, R86 ;  /* 0x00000056000c7308 */ /* 0x000f220000000800 */
[----:B-1----:R-:W-:Y:S01]  /*10bc0*/  @!P3 FMUL R14, R14, R14 ;  /* 0x0000000e0e0eb220 */ /* 0x002fe20000400000 */
[----:B------:R-:W-:-:S02]  /*10bd0*/  F2FP.BF16.F32.PACK_AB R84, R119, R118 ;  /* 0x000000767754723e */ /* 0x000fc400000010ff */
[----:B--2---:R-:W-:Y:S02]  /*10be0*/  F2FP.BF16.F32.PACK_AB R46, R46, R5 ;  /* 0x000000052e2e723e */ /* 0x004fe400000010ff */
[----:B------:R3:W-:Y:S01]  /*10bf0*/  STL [R1+0x70], R14 ;  /* 0x0000700e01007387 */ /* 0x0007e20000100800 */
[----:B------:R-:W-:Y:S01]  /*10c00*/  F2FP.BF16.F32.PACK_AB R47, R4, R7 ;  /* 0x00000007042f723e */ /* 0x000fe200000010ff */
[----:B------:R-:W1:Y:S01]  /*10c10*/  MUFU.EX2 R13, R87 ;  /* 0x00000057000d7308 */ /* 0x000e620000000800 */
[----:B-----5:R-:W-:Y:S01]  /*10c20*/  @!P2 FMUL R15, R15, R15 ;  /* 0x0000000f0f0fa220 */ /* 0x020fe20000400000 */
[----:B------:R-:W-:Y:S02]  /*10c30*/  F2FP.BF16.F32.PACK_AB R85, R121, R120 ;  /* 0x000000787955723e */ /* 0x000fe400000010ff */
[----:B------:R-:W-:Y:S02]  /*10c40*/  F2FP.BF16.F32.PACK_AB R48, R6, R9 ;  /* 0x000000090630723e */ /* 0x000fe400000010ff */
[----:B------:R3:W-:Y:S01]  /*10c50*/  STL [R1+0x74], R15 ;  /* 0x0000740f01007387 */ /* 0x0007e20000100800 */
[----:B------:R-:W-:Y:S01]  /*10c60*/  F2FP.BF16.F32.PACK_AB R49, R8, R11 ;  /* 0x0000000b0831723e */ /* 0x000fe200000010ff */
[----:B----4-:R-:W-:Y:S01]  /*10c70*/  @!P1 FMUL R12, R12, R12 ;  /* 0x0000000c0c0c9220 */ /* 0x010fe20000400000 */
[----:B------:R-:W-:-:S02]  /*10c80*/  F2FP.BF16.F32.PACK_AB R86, R123, R122 ;  /* 0x0000007a7b56723e */ /* 0x000fc400000010ff */
[----:B------:R-:W-:Y:S02]  /*10c90*/  F2FP.BF16.F32.PACK_AB R50, R10, R157 ;  /* 0x0000009d0a32723e */ /* 0x000fe400000010ff */
[----:B------:R3:W-:Y:S01]  /*10ca0*/  STL [R1+0x68], R12 ;  /* 0x0000680c01007387 */ /* 0x0007e20000100800 */
[----:B------:R-:W-:Y:S01]  /*10cb0*/  F2FP.BF16.F32.PACK_AB R51, R21, R20 ;  /* 0x000000141533723e */ /* 0x000fe200000010ff */
[----:B-1----:R-:W-:Y:S01]  /*10cc0*/  @!P0 FMUL R13, R13, R13 ;  /* 0x0000000d0d0d8220 */ /* 0x002fe20000400000 */
[----:B------:R-:W-:Y:S02]  /*10cd0*/  F2FP.BF16.F32.PACK_AB R87, R151, R150 ;  /* 0x000000969757723e */ /* 0x000fe400000010ff */
[----:B------:R-:W-:Y:S02]  /*10ce0*/  F2FP.BF16.F32.PACK_AB R52, R15, R14 ;  /* 0x0000000e0f34723e */ /* 0x000fe400000010ff */
[----:B------:R3:W-:Y:S01]  /*10cf0*/  STL [R1+0x6c], R13 ;  /* 0x00006c0d01007387 */ /* 0x0007e20000100800 */
[----:B------:R-:W-:Y:S01]  /*10d00*/  F2FP.BF16.F32.PACK_AB R53, R13, R12 ;  /* 0x0000000c0d35723e */ /* 0x000fe200000010ff */
[----:B------:R-:W-:Y:S06]  /*10d10*/  @!P6 BRA `(.L_x_245) ;  /* 0x000000000040e947 */ /* 0x000fec0003800000 */
[----:B------:R-:W-:Y:S01]  /*10d20*/  MOV R2, 0x8 ;  /* 0x0000000800027802 */ /* 0x000fe20000000f00 */
[----:B------:R-:W1:Y:S01]  /*10d30*/  LDCU.64 UR6, c[0x4][0xb0] ;  /* 0x01001600ff0677ac */ /* 0x000e620008000a00 */
[----:B---3--:R-:W-:Y:S02]  /*10d40*/  HFMA2 R12, -RZ, RZ, 0, 5.9604644775390625e-08 ;  /* 0x00000001ff0c7431 */ /* 0x008fe400000001ff */
[----:B------:R-:W-:Y:S01]  /*10d50*/  IMAD.MOV.U32 R8, RZ, RZ, 0x1be ;  /* 0x000001beff087424 */ /* 0x000fe200078e00ff */
[----:B------:R-:W2:Y:S01]  /*10d60*/  LDCU.64 UR4, c[0x4][0xb8] ;  /* 0x01001700ff0477ac */ /* 0x000ea20008000a00 */
[----:B------:R-:W3:Y:S01]  /*10d70*/  LDC.64 R2, c[0x4][R2] ;  /* 0x0100000002027b82 */ /* 0x000ee20000000a00 */
[----:B------:R-:W-:Y:S01]  /*10d80*/  IMAD.MOV.U32 R13, RZ, RZ, RZ ;  /* 0x000000ffff0d7224 */ /* 0x000fe200078e00ff */
[----:B------:R-:W4:Y:S01]  /*10d90*/  LDCU.64 UR8, c[0x4][0x20] ;  /* 0x01000400ff0877ac */ /* 0x000f220008000a00 */
[----:B-1----:R-:W-:Y:S01]  /*10da0*/  IMAD.U32 R4, RZ, RZ, UR6 ;  /* 0x00000006ff047e24 */ /* 0x002fe2000f8e00ff */
[----:B------:R-:W-:Y:S01]  /*10db0*/  MOV R5, UR7 ;  /* 0x0000000700057c02 */ /* 0x000fe20008000f00 */
[----:B--2---:R-:W-:Y:S01]  /*10dc0*/  IMAD.U32 R6, RZ, RZ, UR4 ;  /* 0x00000004ff067e24 */ /* 0x004fe2000f8e00ff */
[----:B------:R-:W-:Y:S01]  /*10dd0*/  MOV R7, UR5 ;  /* 0x0000000500077c02 */ /* 0x000fe20008000f00 */
[----:B----4-:R-:W-:Y:S01]  /*10de0*/  IMAD.U32 R10, RZ, RZ, UR8 ;  /* 0x00000008ff0a7e24 */ /* 0x010fe2000f8e00ff */
[----:B------:R-:W-:-:S02]  /*10df0*/  MOV R11, UR9 ;  /* 0x00000009000b7c02 */ /* 0x000fc40008000f00 */
[----:B------:R-:W-:-:S07]  /*10e00*/  LEPC R20, `(.L_x_245) ;  /* 0x000000001014794e */ /* 0x000fce0000000000 */
[----:B---3--:R-:W-:Y:S05]  /*10e10*/  CALL.ABS.NOINC R2 ;  /* 0x0000000002007343 */ /* 0x008fea0003c00000 */
.L_x_245:
[C---:B------:R-:W-:Y:S01]  /*10e20*/  FSETP.NEU.AND P0, PT, R17.reuse, -INF , PT ;  /* 0xff8000001100780b */ /* 0x040fe20003f0d000 */
[----:B------:R-:W1:Y:S01]  /*10e30*/  S2R R2, SR_TID.X ;  /* 0x0000000000027919 */ /* 0x000e620000002100 */
[----:B------:R-:W-:Y:S05]  /*10e40*/  WARPSYNC.ALL ;  /* 0x0000000000007948 */ /* 0x000fea0003800000 */
[----:B------:R-:W-:Y:S01]  /*10e50*/  FSEL R0, R17, RZ, P0 ;  /* 0x000000ff11007208 */ /* 0x000fe20000000000 */
[----:B------:R-:W-:Y:S01]  /*10e60*/  UIADD3 UR4, UPT, UPT, UR40, 0x20, URZ ;  /* 0x0000002028047890 */ /* 0x000fe2000fffe0ff */
[----:B------:R2:W-:Y:S03]  /*10e70*/  STTM.x32 tmem[UR40], R56 ;  /* 0x00000038000079ed */ /* 0x0005e600082c0028 */
[----:B------:R-:W-:Y:S01]  /*10e80*/  FMUL R0, R0, -UR36 ;  /* 0x8000002400007c20 */ /* 0x000fe20008400000 */
[----:B------:R-:W-:-:S03]  /*10e90*/  USHF.R.U32.HI UR4, URZ, 0x15, UR4 ;  /* 0x00000015ff047899 */ /* 0x000fc60008011604 */
[--C-:B------:R-:W-:Y:S02]  /*10ea0*/  FFMA2 R88, R88.F32x2.HI_LO, UR36.F32, R0.reuse.F32 ;  /* 0x0000002458587c49 */ /* 0x100fe40009200000 */
[----:B------:R-:W-:Y:S01]  /*10eb0*/  FFMA2 R90, R90.F32x2.HI_LO, UR36.F32, R0.F32 ;  /* 0x000000245a5a7c49 */ /* 0x000fe20009200000 */
[----:B------:R-:W-:Y:S02]  /*10ec0*/  MOV R0, UR4 ;  /* 0x0000000400007c02 */ /* 0x000fe40008000f00 */
[----:B------:R-:W-:Y:S02]  /*10ed0*/  FSETP.GEU.AND P4, PT, R88, -126, PT ;  /* 0xc2fc00005800780b */ /* 0x000fe40003f8e000 */
[----:B------:R-:W-:Y:S02]  /*10ee0*/  FSETP.GEU.AND P3, PT, R89, -126, PT ;  /* 0xc2fc00005900780b */ /* 0x000fe40003f6e000 */
[----:B------:R-:W-:Y:S02]  /*10ef0*/  FSETP.GEU.AND P2, PT, R90, -126, PT ;  /* 0xc2fc00005a00780b */ /* 0x000fe40003f4e000 */
[----:B------:R-:W-:-:S02]  /*10f00*/  FSETP.GEU.AND P1, PT, R91, -126, PT ;  /* 0xc2fc00005b00780b */ /* 0x000fc40003f2e000 */
[----:B-1----:R-:W-:-:S05]  /*10f10*/  SHF.R.U32.HI R3, RZ, 0x5, R2 ;  /* 0x00000005ff037819 */ /* 0x002fca0000011602 */
[----:B------:R-:W-:Y:S02]  /*10f20*/  @!P4 FMUL R88, R88, 0.5 ;  /* 0x3f0000005858c820 */ /* 0x000fe40000400000 */
[----:B------:R-:W-:Y:S01]  /*10f30*/  @!P3 FMUL R89, R89, 0.5 ;  /* 0x3f0000005959b820 */ /* 0x000fe20000400000 */
[----:B------:R-:W-:Y:S01]  /*10f40*/  LOP3.LUT P0, RZ, R0, 0x3, R3, 0x48, !PT ;  /* 0x0000000300ff7812 */ /* 0x000fe20007804803 */
[----:B------:R-:W-:Y:S02]  /*10f50*/  @!P2 FMUL R90, R90, 0.5 ;  /* 0x3f0000005a5aa820 */ /* 0x000fe40000400000 */
[----:B------:R-:W-:Y:S01]  /*10f60*/  @!P1 FMUL R91, R91, 0.5 ;  /* 0x3f0000005b5b9820 */ /* 0x000fe20000400000 */
[----:B--2---:R-:W1:Y:S08]  /*10f70*/  MUFU.EX2 R58, R88 ;  /* 0x00000058003a7308 */ /* 0x004e700000000800 */
[----:B------:R-:W2:Y:S08]  /*10f80*/  MUFU.EX2 R59, R89 ;  /* 0x00000059003b7308 */ /* 0x000eb00000000800 */
[----:B------:R-:W4:Y:S01]  /*10f90*/  MUFU.EX2 R56, R90 ;  /* 0x0000005a00387308 */ /* 0x000f220000000800 */
[----:B-1----:R-:W-:-:S07]  /*10fa0*/  @!P4 FMUL R58, R58, R58 ;  /* 0x0000003a3a3ac220 */ /* 0x002fce0000400000 */
[----:B------:R-:W1:Y:S01]  /*10fb0*/  MUFU.EX2 R57, R91 ;  /* 0x0000005b00397308 */ /* 0x000e620000000800 */
[----:B--2---:R-:W-:-:S05]  /*10fc0*/  @!P3 FMUL R59, R59, R59 ;  /* 0x0000003b3b3bb220 */ /* 0x004fca0000400000 */
[----:B------:R-:W-:Y:S01]  /*10fd0*/  F2FP.BF16.F32.PACK_AB R54, R59, R58 ;  /* 0x0000003a3b36723e */ /* 0x000fe200000010ff */
[----:B----4-:R-:W-:Y:S01]  /*10fe0*/  @!P2 FMUL R56, R56, R56 ;  /* 0x000000383838a220 */ /* 0x010fe20000400000 */
[----:B-1----:R-:W-:-:S05]  /*10ff0*/  @!P1 FMUL R57, R57, R57 ;  /* 0x0000003939399220 */ /* 0x002fca0000400000 */
[----:B------:R-:W-:Y:S01]  /*11000*/  F2FP.BF16.F32.PACK_AB R55, R57, R56 ;  /* 0x000000383937723e */ /* 0x000fe200000010ff */
[----:B------:R-:W-:Y:S06]  /*11010*/  @!P0 BRA `(.L_x_246) ;  /* 0x0000000000408947 */ /* 0x000fec0003800000 */
[----:B---3--:R-:W-:Y:S01]  /*11020*/  MOV R14, 0x8 ;  /* 0x00000008000e7802 */ /* 0x008fe20000000f00 */
[----:B------:R-:W1:Y:S01]  /*11030*/  LDCU.64 UR8, c[0x4][0xb0] ;  /* 0x01001600ff0877ac */ /* 0x000e620008000a00 */
[----:B------:R-:W-:Y:S02]  /*11040*/  HFMA2 R12, -RZ, RZ, 0, 5.9604644775390625e-08 ;  /* 0x00000001ff0c7431 */ /* 0x000fe400000001ff */
        /* <DEDUP_REMOVED lines=13> */
.L_x_246:
[----:B------:R-:W-:-:S04]  /*11120*/  UISETP.NE.AND UP0, UPT, UR55, URZ, UPT ;  /* 0x000000ff3700728c */ /* 0x000fc8000bf05270 */
[----:B------:R-:W-:-:S06]  /*11130*/  USEL UR4, UR48, UR47, UP0 ;  /* 0x0000002f30047287 */ /* 0x000fcc0008000000 */
[----:B------:R-:W-:Y:S01]  /*11140*/  MOV R0, UR4 ;  /* 0x0000000400007c02 */ /* 0x000fe20008000f00 */
[----:B------:R-:W-:Y:S05]  /*11150*/  WARPSYNC.ALL ;  /* 0x0000000000007948 */ /* 0x000fea0003800000 */
[----:B------:R-:W-:Y:S01]  /*11160*/  ISETP.GT.U32.AND P1, PT, R0, 0x1, PT ;  /* 0x000000010000780c */ /* 0x000fe20003f24070 */
[----:B------:R1:W-:Y:S01]  /*11170*/  STTM.x32 tmem[UR40+0x20], R24 ;  /* 0x00002018000079ed */ /* 0x0003e200082c0028 */
[----:B------:R-:W2:Y:S11]  /*11180*/  FENCE.VIEW.ASYNC.T ;  /* 0x00000000000073c6 */ /* 0x000eb60000000200 */
[----:B------:R-:W-:Y:S05]  /*11190*/  @P1 BRA `(.L_x_247) ;  /* 0x0000000000081947 */ /* 0x000fea0003800000 */
[----:B------:R-:W-:Y:S05]  /*111a0*/  BPT.TRAP 0x1 ;  /* 0x000000040000795c */ /* 0x000fea0000300000 */
[----:B------:R-:W-:Y:S05]  /*111b0*/  BPT.TRAP 0x1 ;  /* 0x000000040000795c */ /* 0x000fea0000300000 */
.L_x_247:
[----:B------:R-:W4:Y:S01]  /*111c0*/  S2UR UR5, SR_CgaCtaId ;  /* 0x00000000000579c3 */ /* 0x000f220000008800 */
[----:B------:R-:W-:Y:S01]  /*111d0*/  UISETP.NE.AND UP0, UPT, UR55, URZ, UPT ;  /* 0x000000ff3700728c */ /* 0x000fe2000bf05270 */
[----:B------:R-:W-:Y:S02]  /*111e0*/  UMOV UR4, 0x400 ;  /* 0x0000040000047882 */ /* 0x000fe40000000000 */
[----:B----4-:R-:W-:-:S04]  /*111f0*/  ULEA UR4, UR5, UR4, 0x18 ;  /* 0x0000000405047291 */ /* 0x010fc8000f8ec0ff */
[----:B------:R-:W-:-:S04]  /*11200*/  UIADD3 UR6, UPT, UPT, UR4, 0x14068, URZ ;  /* 0x0001406804067890 */ /* 0x000fc8000fffe0ff */
[----:B------:R-:W-:-:S04]  /*11210*/  @UP0 UIADD3 UR6, UPT, UPT, UR4, 0x14058, URZ ;  /* 0x0001405804060890 */ /* 0x000fc8000fffe0ff */
[----:B------:R-:W-:Y:S02]  /*11220*/  UPRMT UR6, UR5, 0x654, UR6 ;  /* 0x0000065405067896 */ /* 0x000fe40008000006 */
[----:B------:R-:W-:-:S04]  /*11230*/  USEL UR5, UR51, UR50, UP0 ;  /* 0x0000003233057287 */ /* 0x000fc80008000000 */
[----:B------:R-:W-:-:S03]  /*11240*/  ULOP3.LUT UR5, UR5, 0x1, URZ, 0x3c, !UPT ;  /* 0x0000000105057892 */ /* 0x000fc6000f8e3cff */
[----:B--2---:R-:W-:Y:S01]  /*11250*/  SYNCS.ARRIVE.TRANS64.RED.A1T0 RZ, [UR6], RZ ;  /* 0x000000ffffff79a7 */ /* 0x004fe20008100406 */
[----:B------:R-:W-:Y:S02]  /*11260*/  USEL UR51, UR5, UR51, UP0 ;  /* 0x0000003305337287 */ /* 0x000fe40008000000 */
[----:B------:R-:W-:Y:S02]  /*11270*/  USEL UR50, UR50, UR5, UP0 ;  /* 0x0000000532327287 */ /* 0x000fe40008000000 */
[----:B------:R-:W-:-:S09]  /*11280*/  UISETP.NE.AND UP0, UPT, UR46, URZ, UPT ;  /* 0x000000ff2e00728c */ /* 0x000fd2000bf05270 */
[----:B------:R-:W-:Y:S05]  /*11290*/  BRA.U UP0, `(.L_x_248) ;  /* 0x0000000100047547 */ /* 0x000fea000b800000 */
[----:B------:R-:W-:Y:S05]  /*112a0*/  BPT.TRAP 0x1 ;  /* 0x000000040000795c */ /* 0x000fea0000300000 */
.L_x_248:
[----:B------:R-:W-:Y:S01]  /*112b0*/  UISETP.NE.AND UP0, UPT, UR55, URZ, UPT ;  /* 0x000000ff3700728c */ /* 0x000fe2000bf05270 */
[----:B------:R-:W-:Y:S01]  /*112c0*/  MOV R0, UR39 ;  /* 0x0000002700007c02 */ /* 0x000fe20008000f00 */
[----:B------:R-:W-:Y:S01]  /*112d0*/  UIADD3 UR6, UPT, UPT, UR4, 0x14078, URZ ;  /* 0x0001407804067890 */ /* 0x000fe2000fffe0ff */
[----:B------:R-:W-:Y:S01]  /*112e0*/  FADD2 R22, R22.F32x2.HI_LO, RZ.F32 ;  /* 0x000000ff1616724b */ /* 0x000fe20000200000 */
[----:B------:R-:W-:Y:S01]  /*112f0*/  FSETP.NEU.AND P0, PT, R17, -INF , PT ;  /* 0xff8000001100780b */ /* 0x000fe20003f0d000 */
[----:B------:R-:W-:Y:S01]  /*11300*/  FADD2 R124, R124.F32x2.HI_LO, RZ.F32 ;  /* 0x000000ff7c7c724b */ /* 0x000fe20000200000 */
[----:B------:R-:W-:Y:S01]  /*11310*/  SHF.L.U32 R0, R0, 0x1f, RZ ;  /* 0x0000001f00007819 */ /* 0x000fe200000006ff */
[----:B------:R-:W-:Y:S01]  /*11320*/  FADD2 R22, R22.F32x2.HI_LO, R130.F32x2.HI_LO ;  /* 0x000000821616724b */ /* 0x000fe20000000000 */
[----:B------:R-:W-:Y:S01]  /*11330*/  FSEL R3, R17, RZ, P0 ;  /* 0x000000ff11037208 */ /* 0x000fe20000000000 */
[----:B------:R-:W-:Y:S02]  /*11340*/  FADD2 R126, R126.F32x2.HI_LO, RZ.F32 ;  /* 0x000000ff7e7e724b */ /* 0x000fe40000200000 */
[----:B------:R-:W-:Y:S01]  /*11350*/  @!UP0 UIADD3 UR6, UPT, UPT, UR4, 0x14088, URZ ;  /* 0x0001408804068890 */ /* 0x000fe2000fffe0ff */
[----:B------:R-:W-:Y:S01]  /*11360*/  FADD2 R124, R124.F32x2.HI_LO, R132.F32x2.HI_LO ;  /* 0x000000847c7c724b */ /* 0x000fe20000000000 */
[----:B------:R-:W-:Y:S01]  /*11370*/  FSETP.NEU.AND P0, PT, R156, R3, PT ;  /* 0x000000039c00720b */ /* 0x000fe20003f0d000 */
[----:B------:R-:W-:-:S02]  /*11380*/  FADD2 R126, R126.F32x2.HI_LO, R134.F32x2.HI_LO ;  /* 0x000000867e7e724b */ /* 0x000fc40000000000 */
[----:B------:R-:W-:Y:S02]  /*11390*/  FADD2 R22, R22.F32x2.HI_LO, R138.F32x2.HI_LO ;  /* 0x0000008a1616724b */ /* 0x000fe40000000000 */
[----:B------:R-:W-:Y:S02]  /*113a0*/  FADD2 R124, R124.F32x2.HI_LO, R140.F32x2.HI_LO ;  /* 0x0000008c7c7c724b */ /* 0x000fe40000000000 */
[----:B------:R-:W2:Y:S01]  /*113b0*/  SYNCS.PHASECHK.TRANS64.TRYWAIT P2, [UR6], R0 ;  /* 0x00000000ff0075a7 */ /* 0x000ea20008041106 */
[----:B------:R-:W-:Y:S02]  /*113c0*/  FADD2 R126, R126.F32x2.HI_LO, R142.F32x2.HI_LO ;  /* 0x0000008e7e7e724b */ /* 0x000fe40000000000 */
[----:B------:R-:W-:Y:S02]  /*113d0*/  FADD2 R22, R22.F32x2.HI_LO, R146.F32x2.HI_LO ;  /* 0x000000921616724b */ /* 0x000fe40000000000 */
[----:B------:R-:W-:Y:S02]  /*113e0*/  FADD2 R124, R124.F32x2.HI_LO, R148.F32x2.HI_LO ;  /* 0x000000947c7c724b */ /* 0x000fe40000000000 */
[----:B------:R-:W-:-:S02]  /*113f0*/  FADD2 R126, R126.F32x2.HI_LO, R92.F32x2.HI_LO ;  /* 0x0000005c7e7e724b */ /* 0x000fc40000000000 */
[----:B------:R-:W-:Y:S02]  /*11400*/  FADD2 R22, R22.F32x2.HI_LO, R96.F32x2.HI_LO ;  /* 0x000000601616724b */ /* 0x000fe40000000000 */
[----:B------:R-:W-:Y:S02]  /*11410*/  FADD2 R124, R124.F32x2.HI_LO, R98.F32x2.HI_LO ;  /* 0x000000627c7c724b */ /* 0x000fe40000000000 */
[----:B------:R-:W-:Y:S02]  /*11420*/  FADD2 R126, R126.F32x2.HI_LO, R100.F32x2.HI_LO ;  /* 0x000000647e7e724b */ /* 0x000fe40000000000 */
[----:B------:R-:W-:Y:S01]  /*11430*/  FADD2 R22, R22.F32x2.HI_LO, R104.F32x2.HI_LO ;  /* 0x000000681616724b */ /* 0x000fe20000000000 */
[----:B--2---:R-:W-:Y:S06]  /*11440*/  @!P2 BRA `(.L_x_249) ;  /* 0x000000a800d0a947 */ /* 0x004fec0003800000 */
.L_x_421:
[----:B------:R-:W-:Y:S01]  /*11450*/  BSSY.RECONVERGENT B0, `(.L_x_250) ;  /* 0x000000a000007945 */ /* 0x000fe20003800200 */
[----:B--2---:R-:W-:-:S03]  /*11460*/  MOV R5, 0x3f000000 ;  /* 0x3f00000000057802 */ /* 0x004fc60000000f00 */
[----:B------:R-:W-:Y:S05]  /*11470*/  @!P0 BRA `(.L_x_251) ;  /* 0x00000000001c8947 */ /* 0x000fea0003800000 */
[----:B------:R-:W-:-:S04]  /*11480*/  FADD R0, -R3, R156 ;  /* 0x0000009c03007221 */ /* 0x000fc80000000100 */
[----:B------:R-:W-:-:S05]  /*11490*/  FMUL R0, R0, UR36 ;  /* 0x0000002400007c20 */ /* 0x000fca0008400000 */
[----:B------:R-:W-:-:S13]  /*114a0*/  FSETP.GEU.AND P0, PT, R0, -126, PT ;  /* 0xc2fc00000000780b */ /* 0x000fda0003f0e000 */
[----:B------:R-:W-:-:S04]  /*114b0*/  @!P0 FMUL R0, R0, 0.5 ;  /* 0x3f00000000008820 */ /* 0x000fc80000400000 */
[----:B------:R-:W2:Y:S02]  /*114c0*/  MUFU.EX2 R5, R0 ;  /* 0x0000000000057308 */ /* 0x000ea40000000800 */
[----:B--2---:R-:W-:-:S04]  /*114d0*/  @!P0 FMUL R5, R5, R5 ;  /* 0x0000000505058220 */ /* 0x004fc80000400000 */
[----:B------:R-:W-:Y:S02]  /*114e0*/  FMUL R5, R5, 0.5 ;  /* 0x3f00000005057820 */ /* 0x000fe40000400000 */
.L_x_251:
[----:B------:R-:W-:Y:S05]  /*114f0*/  BSYNC.RECONVERGENT B0 ;  /* 0x0000000000007941 */ /* 0x000fea0003800200 */
.L_x_250:
[----:B-1----:R-:W2:Y:S04]  /*11500*/  LDL.LU.64 R34, [R1+0x18] ;  /* 0x0000180001227983 */ /* 0x002ea80000300a00 */
[----:B------:R-:W4:Y:S04]  /*11510*/  LDL.LU.64 R32, [R1+0x20] ;  /* 0x0000200001207983 */ /* 0x000f280000300a00 */
[----:B------:R-:W5:Y:S04]  /*11520*/  LDL.LU.64 R30, [R1+0x30] ;  /* 0x00003000011e7983 */ /* 0x000f680000300a00 */
[----:B------:R-:W5:Y:S04]  /*11530*/  LDL.LU.64 R28, [R1+0x38] ;  /* 0x00003800011c7983 */ /* 0x000f680000300a00 */
[----:B------:R-:W5:Y:S04]  /*11540*/  LDL.LU.64 R26, [R1+0x40] ;  /* 0x00004000011a7983 */ /* 0x000f680000300a00 */
[----:B---3--:R-:W3:Y:S04]  /*11550*/  LDL.LU.64 R14, [R1+0x28] ;  /* 0x00002800010e7983 */ /* 0x008ee80000300a00 */
[----:B------:R-:W3:Y:S04]  /*11560*/  LDL.LU.64 R24, [R1+0x50] ;  /* 0x0000500001187983 */ /* 0x000ee80000300a00 */
[----:B------:R-:W3:Y:S04]  /*11570*/  LDL.LU.64 R20, [R1+0x58] ;  /* 0x0000580001147983 */ /* 0x000ee80000300a00 */
[----:B------:R-:W3:Y:S04]  /*11580*/  LDL.LU.64 R12, [R1+0x60] ;  /* 0x00006000010c7983 */ /* 0x000ee80000300a00 */
[----:B------:R-:W3:Y:S04]  /*11590*/  LDL.LU.64 R8, [R1+0x48] ;  /* 0x0000480001087983 */ /* 0x000ee80000300a00 */
[----:B------:R-:W3:Y:S04]  /*115a0*/  LDL.LU.64 R10, [R1+0x68] ;  /* 0x00006800010a7983 */ /* 0x000ee80000300a00 */
[----:B------:R-:W3:Y:S01]  /*115b0*/  LDL.LU.64 R6, [R1+0x70] ;  /* 0x0000700001067983 */ /* 0x000ee20000300a00 */
[----:B------:R-:W-:-:S04]  /*115c0*/  FMUL R16, R5, R16 ;  /* 0x0000001005107220 */ /* 0x000fc80000400000 */
[----:B------:R-:W-:-:S04]  /*115d0*/  FADD2 R18, R16.F32, R18.F32x2.HI_LO ;  /* 0x000000121012724b */ /* 0x000fc80000040000 */
[----:B------:R-:W-:-:S04]  /*115e0*/  FADD2 R18, R18.F32x2.HI_LO, R128.F32x2.HI_LO ;  /* 0x000000801212724b */ /* 0x000fc80000000000 */
[----:B------:R-:W-:-:S04]  /*115f0*/  FADD2 R18, R18.F32x2.HI_LO, R136.F32x2.HI_LO ;  /* 0x000000881212724b */ /* 0x000fc80000000000 */
[----:B------:R-:W-:-:S04]  /*11600*/  FADD2 R18, R18.F32x2.HI_LO, R144.F32x2.HI_LO ;  /* 0x000000901212724b */ /* 0x000fc80000000000 */
[----:B------:R-:W-:Y:S02]  /*11610*/  FADD2 R18, R18.F32x2.HI_LO, R94.F32x2.HI_LO ;  /* 0x0000005e1212724b */ /* 0x000fe40000000000 */
[----:B------:R-:W-:Y:S02]  /*11620*/  FADD2 R124, R124.F32x2.HI_LO, R106.F32x2.HI_LO ;  /* 0x0000006a7c7c724b */ /* 0x000fe40000000000 */
[----:B------:R-:W-:Y:S02]  /*11630*/  FADD2 R126, R126.F32x2.HI_LO, R108.F32x2.HI_LO ;  /* 0x0000006c7e7e724b */ /* 0x000fe40000000000 */
[----:B------:R-:W-:Y:S02]  /*11640*/  FADD2 R18, R18.F32x2.HI_LO, R102.F32x2.HI_LO ;  /* 0x000000661212724b */ /* 0x000fe40000000000 */
[----:B------:R-:W-:Y:S02]  /*11650*/  FADD2 R22, R22.F32x2.HI_LO, R112.F32x2.HI_LO ;  /* 0x000000701616724b */ /* 0x000fe40000000000 */
[----:B------:R-:W-:-:S02]  /*11660*/  FADD2 R124, R124.F32x2.HI_LO, R114.F32x2.HI_LO ;  /* 0x000000727c7c724b */ /* 0x000fc40000000000 */
        /* <DEDUP_REMOVED lines=23> */
[----:B------:R-:W-:Y:S01]  /*117e0*/  FADD2 R18, R18.F32x2.HI_LO, R186.F32x2.HI_LO ;  /* 0x000000ba1212724b */ /* 0x000fe20000000000 */
[----:B------:R-:W-:Y:S01]  /*117f0*/  ULOP3.LUT UP0, URZ, UR41, UR38, URZ, 0xfc, !UPT ;  /* 0x0000002629ff7292 */ /* 0x000fe2000f80fcff */
[----:B--2---:R-:W-:-:S02]  /*11800*/  FADD2 R124, R124.F32x2.HI_LO, R34.F32x2.HI_LO ;  /* 0x000000227c7c724b */ /* 0x004fc40000000000 */
[----:B----4-:R-:W-:Y:S02]  /*11810*/  FADD2 R126, R126.F32x2.HI_LO, R32.F32x2.HI_LO ;  /* 0x000000207e7e724b */ /* 0x010fe40000000000 */
[----:B-----5:R-:W-:Y:S02]  /*11820*/  FADD2 R22, R22.F32x2.HI_LO, R30.F32x2.HI_LO ;  /* 0x0000001e1616724b */ /* 0x020fe40000000000 */
[----:B------:R-:W-:Y:S02]  /*11830*/  FADD2 R124, R124.F32x2.HI_LO, R28.F32x2.HI_LO ;  /* 0x0000001c7c7c724b */ /* 0x000fe40000000000 */
[----:B------:R-:W-:Y:S02]  /*11840*/  FADD2 R126, R126.F32x2.HI_LO, R26.F32x2.HI_LO ;  /* 0x0000001a7e7e724b */ /* 0x000fe40000000000 */
[----:B---3--:R-:W-:Y:S02]  /*11850*/  FADD2 R18, R18.F32x2.HI_LO, R14.F32x2.HI_LO ;  /* 0x0000000e1212724b */ /* 0x008fe40000000000 */
        /* <DEDUP_REMOVED lines=9> */
[----:B------:R-:W-:-:S04]  /*118f0*/  FADD2 R18, R18.F32x2.HI_LO, R22.F32x2.HI_LO ;  /* 0x000000161212724b */ /* 0x000fc80000000000 */
[----:B------:R-:W-:-:S04]  /*11900*/  FADD2 R18, R18.F32x2.HI_LO, R124.F32x2.HI_LO ;  /* 0x0000007c1212724b */ /* 0x000fc80000000000 */
[----:B------:R-:W-:Y:S01]  /*11910*/  FADD R16, R18, R19 ;  /* 0x0000001312107221 */ /* 0x000fe20000000000 */
[----:B------:R-:W-:Y:S06]  /*11920*/  BRA.U UP0, `(.L_x_252) ;  /* 0x0000000100947547 */ /* 0x000fec000b800000 */
[----:B------:R-:W-:Y:S05]  /*11930*/  @P1 BRA `(.L_x_253) ;  /* 0x0000000000041947 */ /* 0x000fea0003800000 */
[----:B------:R-:W-:Y:S05]  /*11940*/  BPT.TRAP 0x1 ;  /* 0x000000040000795c */ /* 0x000fea0000300000 */
.L_x_253:
[----:B------:R-:W-:Y:S01]  /*11950*/  UISETP.NE.AND UP0, UPT, UR55, URZ, UPT ;  /* 0x000000ff3700728c */ /* 0x000fe2000bf05270 */
[----:B------:R-:W-:Y:S01]  /*11960*/  IMAD.U32 R0, RZ, RZ, UR5 ;  /* 0x00000005ff007e24 */ /* 0x000fe2000f8e00ff */
[----:B------:R-:W-:Y:S01]  /*11970*/  UIADD3 UR6, UPT, UPT, UR4, 0x14060, URZ ;  /* 0x0001406004067890 */ /* 0x000fe2000fffe0ff */
[----:B------:R-:W-:Y:S01]  /*11980*/  IMAD.U32 R4, R2, 0x10000, RZ ;  /* 0x0001000002047824 */ /* 0x000fe200078e00ff */
[----:B------:R-:W-:Y:S02]  /*11990*/  SHF.R.U32.HI R2, RZ, 0x5, R2 ;  /* 0x00000005ff027819 */ /* 0x000fe40000011602 */
[----:B------:R-:W-:Y:S02]  /*119a0*/  SHF.L.U32 R0, R0, 0x1f, RZ ;  /* 0x0000001f00007819 */ /* 0x000fe400000006ff */
[----:B------:R-:W-:Y:S02]  /*119b0*/  LOP3.LUT R4, R4, 0x600000, RZ, 0xc0, !PT ;  /* 0x0060000004047812 */ /* 0x000fe400078ec0ff */
[----:B------:R-:W-:Y:S01]  /*119c0*/  LOP3.LUT R2, R2, 0x3, RZ, 0xc0, !PT ;  /* 0x0000000302027812 */ /* 0x000fe200078ec0ff */
[----:B------:R-:W-:Y:S01]  /*119d0*/  @UP0 UIADD3 UR6, UPT, UPT, UR4, 0x14050, URZ ;  /* 0x0001405004060890 */ /* 0x000fe2000fffe0ff */
[----:B------:R-:W-:Y:S01]  /*119e0*/  SHF.R.U32.HI R3, RZ, 0x15, R4 ;  /* 0x00000015ff037819 */ /* 0x000fe20000011604 */
[----:B------:R-:W-:-:S03]  /*119f0*/  USEL UR4, URZ, 0x80, UP0 ;  /* 0x00000080ff047887 */ /* 0x000fc60008000000 */
[----:B------:R-:W-:-:S03]  /*11a00*/  ISETP.NE.AND P0, PT, R2, R3, PT ;  /* 0x000000030200720c */ /* 0x000fc60003f05270 */
[----:B------:R-:W-:Y:S01]  /*11a10*/  LOP3.LUT R2, R4, UR4, RZ, 0xfc, !PT ;  /* 0x0000000404027c12 */ /* 0x000fe2000f8efcff */
[----:B------:R-:W1:Y:S02]  /*11a20*/  SYNCS.PHASECHK.TRANS64.TRYWAIT P1, [UR6], R0 ;  /* 0x00000000ff0075a7 */ /* 0x000e640008021106 */
[----:B-1----:R-:W-:Y:S07]  /*11a30*/  @!P1 BRA `(.L_x_254) ;  /* 0x000000a4006c9947 */ /* 0x002fee0003800000 */
.L_x_423:
        /* <DEDUP_REMOVED lines=17> */
.L_x_255:
[----:B------:R-:W-:Y:S05]  /*11b50*/  WARPSYNC.ALL ;  /* 0x0000000000007948 */ /* 0x000fea0003800000 */
[----:B------:R-:W-:-:S13]  /*11b60*/  R2UR UR4, R2 ;  /* 0x00000000020472ca */ /* 0x000fda00000e0000 */
[----:B------:R2:W-:Y:S02]  /*11b70*/  STTM.x2 tmem[UR4], R16 ;  /* 0x00000010000079ed */ /* 0x0005e400080c0004 */
.L_x_252:
[----:B------:R-:W-:Y:S01]  /*11b80*/  UIADD3 UR6, UPT, UPT, UR41, 0x1, URZ ;  /* 0x0000000129067890 */ /* 0x000fe2000fffe0ff */
[----:B------:R-:W-:Y:S01]  /*11b90*/  MOV R156, R17 ;  /* 0x00000011009c7202 */ /* 0x000fe20000000f00 */
[----:B------:R-:W-:Y:S02]  /*11ba0*/  UIADD3 UR5, UPT, UPT, -UR53, UR38, URZ ;  /* 0x0000002635057290 */ /* 0x000fe4000fffe1ff */
[----:B------:R-:W-:Y:S02]  /*11bb0*/  UISETP.GT.U32.AND UP0, UPT, UR6, 0x1, UPT ;  /* 0x000000010600788c */ /* 0x000fe4000bf04070 */
[----:B------:R-:W-:Y:S02]  /*11bc0*/  USHF.L.U32 UR5, UR5, 0x7, URZ ;  /* 0x0000000705057899 */ /* 0x000fe400080006ff */
[----:B------:R-:W-:-:S04]  /*11bd0*/  UIADD3 UR4, UPT, UPT, UR41, -0x1, URZ ;  /* 0xffffffff29047890 */ /* 0x000fc8000fffe0ff */
[----:B------:R-:W-:-:S03]  /*11be0*/  MOV R2, UR5 ;  /* 0x0000000500027c02 */ /* 0x000fc60008000f00 */
[----:B------:R-:W-:Y:S01]  /*11bf0*/  UMOV UR41, UR4 ;  /* 0x0000000400297c82 */ /* 0x000fe20008000000 */
[----:B------:R-:W-:Y:S05]  /*11c00*/  BRA.U UP0, `(.L_x_256) ;  /* 0xffffffb900847547 */ /* 0x000fea000b83ffff */
.L_x_235:
[----:B------:R-:W-:-:S09]  /*11c10*/  UISETP.GE.AND UP0, UPT, UR38, 0x1, UPT ;  /* 0x000000012600788c */ /* 0x000fd2000bf06270 */
[----:B------:R-:W-:Y:S05]  /*11c20*/  BRA.U !UP0, `(.L_x_257) ;  /* 0x0000006d08ac7547 */ /* 0x000fea000b800000 */
[----:B------:R-:W3:Y:S01]  /*11c30*/  S2UR UR40, SR_CgaCtaId ;  /* 0x00000000002879c3 */ /* 0x000ee20000008800 */
[----:B------:R-:W-:Y:S01]  /*11c40*/  UMOV UR4, 0x400 ;  /* 0x0000040000047882 */ /* 0x000fe20000000000 */
[----:B------:R-:W4:Y:S01]  /*11c50*/  LDCU UR36, c[0x0][0x704] ;  /* 0x0000e080ff2477ac */ /* 0x000f220008000800 */
[----:B------:R-:W1:Y:S01]  /*11c60*/  LDCU UR37, c[0x0][0x384] ;  /* 0x00007080ff2577ac */ /* 0x000e620008000800 */
[----:B------:R-:W-:Y:S02]  /*11c70*/  ULOP3.LUT UR41, UR45, 0x8, URZ, 0x3c, !UPT ;  /* 0x000000082d297892 */ /* 0x000fe4000f8e3cff */
[----:B-1-34-:R-:W-:-:S12]  /*11c80*/  ULEA UR40, UR40, UR4, 0x18 ;  /* 0x0000000428287291 */ /* 0x01afd8000f8ec0ff */
.L_x_278:
[----:B--2---:R-:W1:Y:S01]  /*11c90*/  S2R R18, SR_TID.X ;  /* 0x0000000000127919 */ /* 0x004e620000002100 */
[----:B------:R-:W-:Y:S01]  /*11ca0*/  UISETP.NE.AND UP0, UPT, UR55, URZ, UPT ;  /* 0x000000ff3700728c */ /* 0x000fe2000bf05270 */
[----:B------:R-:W-:-:S03]  /*11cb0*/  UMOV UR4, 0x20 ;  /* 0x0000002000047882 */ /* 0x000fc60000000000 */
[----:B------:R-:W-:Y:S02]  /*11cc0*/  USEL UR4, UR4, 0xa0, UP0 ;  /* 0x000000a004047887 */ /* 0x000fe40008000000 */
[----:B------:R-:W-:Y:S01]  /*11cd0*/  USEL UR5, UR51, UR50, UP0 ;  /* 0x0000003233057287 */ /* 0x000fe20008000000 */
[----:B-1----:R-:W-:-:S05]  /*11ce0*/  IMAD.U32 R160, R18, 0x10000, RZ ;  /* 0x0001000012a07824 */ /* 0x002fca00078e00ff */
[----:B------:R-:W-:-:S05]  /*11cf0*/  LOP3.LUT R160, R160, 0x600000, RZ, 0xc0, !PT ;  /* 0x00600000a0a07812 */ /* 0x000fca00078ec0ff */
[----:B------:R-:W-:Y:S01]  /*11d00*/  VIADD R0, R160, UR4 ;  /* 0x00000004a0007c36 */ /* 0x000fe20008000000 */
[----:B------:R-:W-:-:S04]  /*11d10*/  USEL UR4, UR48, UR47, UP0 ;  /* 0x0000002f30047287 */ /* 0x000fc80008000000 */
[----:B------:R-:W-:Y:S01]  /*11d20*/  UISETP.GT.U32.AND UP0, UPT, UR4, 0x1, UPT ;  /* 0x000000010400788c */ /* 0x000fe2000bf04070 */
[----:B------:R-:W1:Y:S02]  /*11d30*/  SHFL.IDX PT, R0, R0, RZ, 0x1f ;  /* 0x00001fff00007589 */ /* 0x000e6400000e0000 */
[----:B-1----:R-:W-:-:S06]  /*11d40*/  R2UR UR43, R0 ;  /* 0x00000000002b72ca */ /* 0x002fcc00000e0000 */
[----:B------:R-:W-:Y:S09]  /*11d50*/  BRA.U UP0, `(.L_x_258) ;  /* 0x0000000100047547 */ /* 0x000ff2000b800000 */
[----:B------:R-:W-:Y:S05]  /*11d60*/  BPT.TRAP 0x1 ;  /* 0x000000040000795c */ /* 0x000fea0000300000 */
.L_x_258:
        /* <DEDUP_REMOVED lines=8> */
[----:B------:R-:W-:-:S04]  /*11df0*/  LOP3.LUT R161, R0, 0x3, RZ, 0xc0, !PT ;  /* 0x0000000300a17812 */ /* 0x000fc800078ec0ff */
[----:B------:R-:W-:Y:S01]  /*11e00*/  ISETP.NE.AND P0, PT, R161, R174, PT ;  /* 0x000000aea100720c */ /* 0x000fe20003f05270 */
[----:B-1----:R-:W-:-:S04]  /*11e10*/  ULEA UR38, UR38, UR4, 0x18 ;  /* 0x0000000426267291 */ /* 0x002fc8000f8ec0ff */
[----:B------:R-:W-:Y:S02]  /*11e20*/  UIADD3 UR4, UPT, UPT, UR38, 0x14060, URZ ;  /* 0x0001406026047890 */ /* 0x000fe4000fffe0ff */
[----:B------:R-:W-:-:S09]  /*11e30*/  @UP0 UIADD3 UR4, UPT, UPT, UR38, 0x14050, URZ ;  /* 0x0001405026040890 */ /* 0x000fd2000fffe0ff */
[----:B------:R-:W1:Y:S02]  /*11e40*/  SYNCS.PHASECHK.TRANS64.TRYWAIT P1, [UR4], R3 ;  /* 0x00000003ff0075a7 */ /* 0x000e640008021104 */
[----:B-1----:R-:W-:Y:S05]  /*11e50*/  @!P1 BRA `(.L_x_259) ;  /* 0x000000a0007c9947 */ /* 0x002fea0003800000 */
.L_x_425:
[----:B------:R-:W-:Y:S01]  /*11e60*/  LOP3.LUT R160, R160, UR39, RZ, 0xfc, !PT ;  /* 0x00000027a0a07c12 */ /* 0x000fe2000f8efcff */
        /* <DEDUP_REMOVED lines=17> */
.L_x_260:
        /* <DEDUP_REMOVED lines=23> */
.L_x_261:
        /* <DEDUP_REMOVED lines=23> */
.L_x_262:
        /* <DEDUP_REMOVED lines=23> */
.L_x_263:
[----:B------:R-:W1:Y:S01]  /*123d0*/  S2R R3, SR_CTAID.X ;  /* 0x0000000000037919 */ /* 0x000e620000002500 */
[----:B------:R-:W-:Y:S05]  /*123e0*/  WARPSYNC.ALL ;  /* 0x0000000000007948 */ /* 0x000fea0003800000 */
[----:B------:R-:W-:Y:S01]  /*123f0*/  R2UR UR4, R160 ;  /* 0x00000000a00472ca */ /* 0x000fe200000e0000 */
[----:B------:R-:W-:Y:S01]  /*12400*/  VIADD R0, R2, 0x1 ;  /* 0x0000000102007836 */ /* 0x000fe20000000000 */
[----:B------:R-:W-:Y:S01]  /*12410*/  LOP3.LUT R18, R18, 0x7f, RZ, 0xc0, !PT ;  /* 0x0000007f12127812 */ /* 0x000fe200078ec0ff */
[C---:B------:R-:W-:Y:S02]  /*12420*/  VIADD R4, R2.reuse, 0x7f ;  /* 0x0000007f02047836 */ /* 0x040fe40000000000 */
[----:B------:R-:W-:Y:S01]  /*12430*/  VIADD R13, R2, 0x55 ;  /* 0x00000055020d7836 */ /* 0x000fe20000000000 */
[----:B------:R-:W-:Y:S01]  /*12440*/  ISETP.GE.AND P3, PT, R0, UR37, PT ;  /* 0x0000002500007c0c */ /* 0x000fe2000bf66270 */
[----:B------:R-:W-:Y:S01]  /*12450*/  VIADD R0, R2, 0x2 ;  /* 0x0000000202007836 */ /* 0x000fe20000000000 */
[----:B------:R-:W-:Y:S01]  /*12460*/  ISETP.GE.AND P1, PT, R4, UR37, PT ;  /* 0x0000002504007c0c */ /* 0x000fe2000bf26270 */
[C---:B------:R-:W-:Y:S01]  /*12470*/  VIADD R11, R2.reuse, 0x56 ;  /* 0x00000056020b7836 */ /* 0x040fe20000000000 */
[----:B------:R-:W-:Y:S01]  /*12480*/  FSEL R89, R89, -INF , !P3 ;  /* 0xff80000059597808 */ /* 0x000fe20005800000 */
[----:B------:R-:W-:Y:S01]  /*12490*/  VIADD R7, R2, 0x59 ;  /* 0x0000005902077836 */ /* 0x000fe20000000000 */
[----:B------:R-:W-:Y:S01]  /*124a0*/  ISETP.GE.AND P0, PT, R0, UR37, PT ;  /* 0x0000002500007c0c */ /* 0x000fe2000bf06270 */
[----:B------:R-:W3:Y:S01]  /*124b0*/  LDTM.x32 R120, tmem[UR4+0x60] ;  /* 0x00006004007879ee */ /* 0x000ee200082c0000 */
[----:B------:R-:W-:-:S02]  /*124c0*/  VIADD R5, R2, 0x5a ;  /* 0x0000005a02057836 */ /* 0x000fc40000000000 */
[----:B------:R-:W-:Y:S01]  /*124d0*/  FSEL R90, R90, -INF , !P0 ;  /* 0xff8000005a5a7808 */ /* 0x000fe20004000000 */
[C---:B------:R-:W-:Y:S02]  /*124e0*/  VIADD R186, R2.reuse, 0x5d ;  /* 0x0000005d02ba7836 */ /* 0x040fe40000000000 */
[C---:B------:R-:W-:Y:S02]  /*124f0*/  VIADD R184, R2.reuse, 0x5e ;  /* 0x0000005e02b87836 */ /* 0x040fe40000000000 */
[C---:B------:R-:W-:Y:S02]  /*12500*/  VIADD R169, R2.reuse, 0x54 ;  /* 0x0000005402a97836 */ /* 0x040fe40000000000 */
[C---:B------:R-:W-:Y:S02]  /*12510*/  VIADD R180, R2.reuse, 0x61 ;  /* 0x0000006102b47836 */ /* 0x040fe40000000000 */
[----:B------:R-:W-:Y:S02]  /*12520*/  VIADD R178, R2, 0x62 ;  /* 0x0000006202b27836 */ /* 0x000fe40000000000 */
[----:B-1----:R-:W-:-:S02]  /*12530*/  IMAD R3, R3, 0x100, R18 ;  /* 0x0000010003037824 */ /* 0x002fc400078e0212 */
[C---:B------:R-:W-:Y:S02]  /*12540*/  VIADD R9, R2.reuse, 0x58 ;  /* 0x0000005802097836 */ /* 0x040fe40000000000 */
[----:B------:R-:W-:Y:S02]  /*12550*/  VIADD R3, R3, UR39 ;  /* 0x0000002703037c36 */ /* 0x000fe40008000000 */
[C---:B------:R-:W-:Y:S02]  /*12560*/  VIADD R172, R2.reuse, 0x65 ;  /* 0x0000006502ac7836 */ /* 0x040fe40000000000 */
[C---:B------:R-:W-:Y:S01]  /*12570*/  VIADD R170, R2.reuse, 0x66 ;  /* 0x0000006602aa7836 */ /* 0x040fe20000000000 */
[C---:B------:R-:W-:Y:S01]  /*12580*/  ISETP.GE.U32.AND P5, PT, R3.reuse, R4, PT ;  /* 0x000000040300720c */ /* 0x040fe20003fa6070 */
[C---:B------:R-:W-:Y:S01]  /*12590*/  VIADD R4, R2.reuse, 0x4 ;  /* 0x0000000402047836 */ /* 0x040fe20000000000 */
[----:B------:R-:W-:Y:S01]  /*125a0*/  ISETP.GE.U32.AND P4, PT, R3, R0, PT ;  /* 0x000000000300720c */ /* 0x000fe20003f86070 */
[C---:B------:R-:W-:Y:S01]  /*125b0*/  VIADD R0, R2.reuse, 0x5 ;  /* 0x0000000502007836 */ /* 0x040fe20000000000 */
[----:B---3--:R-:W-:Y:S01]  /*125c0*/  FSEL R19, R151, -INF , !P1 ;  /* 0xff80000097137808 */ /* 0x008fe20004800000 */
[----:B------:R-:W-:Y:S01]  /*125d0*/  VIADD R188, R2, 0x5c ;  /* 0x0000005c02bc7836 */ /* 0x000fe20000000000 */
[----:B------:R-:W-:Y:S01]  /*125e0*/  ISETP.GE.AND P2, PT, R4, UR37, PT ;  /* 0x0000002504007c0c */ /* 0x000fe2000bf46270 */
[C---:B------:R-:W-:Y:S01]  /*125f0*/  VIADD R166, R2.reuse, 0x69 ;  /* 0x0000006902a67836 */ /* 0x040fe20000000000 */
[----:B------:R-:W-:Y:S01]  /*12600*/  ISETP.GE.U32.AND P6, PT, R3, R4, PT ;  /* 0x000000040300720c */ /* 0x000fe20003fc6070 */
[C---:B------:R-:W-:Y:S01]  /*12610*/  VIADD R4, R2.reuse, 0x6 ;  /* 0x0000000602047836 */ /* 0x040fe20000000000 */
[----:B------:R-:W-:Y:S01]  /*12620*/  FSEL R19, R19, -INF , P5 ;  /* 0xff80000013137808 */ /* 0x000fe20002800000 */
[----:B------:R-:W-:Y:S01]  /*12630*/  VIADD R164, R2, 0x6a ;  /* 0x0000006a02a47836 */ /* 0x000fe20000000000 */
[----:B------:R-:W-:Y:S01]  /*12640*/  ISETP.GE.AND P1, PT, R0, UR37, PT ;  /* 0x0000002500007c0c */ /* 0x000fe2000bf26270 */
[C---:B------:R-:W-:Y:S01]  /*12650*/  VIADD R182, R2.reuse, 0x60 ;  /* 0x0000006002b67836 */ /* 0x040fe20000000000 */
[C---:B------:R-:W-:Y:S01]  /*12660*/  ISETP.GE.U32.AND P5, PT, R3.reuse, R0, PT ;  /* 0x000000000300720c */ /* 0x040fe20003fa6070 */
[----:B------:R-:W-:Y:S01]  /*12670*/  VIADD R0, R2, 0x8 ;  /* 0x0000000802007836 */ /* 0x000fe20000000000 */
[----:B------:R-:W-:Y:S01]  /*12680*/  FSEL R22, R92, -INF , !P2 ;  /* 0xff8000005c167808 */ /* 0x000fe20005000000 */
[----:B------:R-:W-:Y:S01]  /*12690*/  VIADD R158, R2, 0x6d ;  /* 0x0000006d029e7836 */ /* 0x000fe20000000000 */
[----:B------:R-:W-:Y:S01]  /*126a0*/  FSEL R90, R90, -INF , P4 ;  /* 0xff8000005a5a7808 */ /* 0x000fe20002000000 */
[----:B------:R-:W-:Y:S01]  /*126b0*/  VIADD R156, R2, 0x6e ;  /* 0x0000006e029c7836 */ /* 0x000fe20000000000 */
[----:B------:R-:W-:Y:S01]  /*126c0*/  ISETP.GE.AND P0, PT, R4, UR37, PT ;  /* 0x0000002504007c0c */ /* 0x000fe2000bf06270 */
[C---:B------:R-:W-:Y:S01]  /*126d0*/  VIADD R176, R2.reuse, 0x64 ;  /* 0x0000006402b07836 */ /* 0x040fe20000000000 */
[----:B------:R-:W-:Y:S01]  /*126e0*/  ISETP.GE.U32.AND P4, PT, R3, R4, PT ;  /* 0x000000040300720c */ /* 0x000fe20003f86070 */
[C---:B------:R-:W-:Y:S01]  /*126f0*/  VIADD R4, R2.reuse, 0x9 ;  /* 0x0000000902047836 */ /* 0x040fe20000000000 */
[----:B------:R-:W-:Y:S01]  /*12700*/  FSEL R23, R93, -INF , !P1 ;  /* 0xff8000005d177808 */ /* 0x000fe20004800000 */
[----:B------:R-:W-:Y:S01]  /*12710*/  VIADD R152, R2, 0x71 ;  /* 0x0000007102987836 */ /* 0x000fe20000000000 */
[----:B------:R-:W-:Y:S01]  /*12720*/  FSEL R22, R22, -INF , P6 ;  /* 0xff80000016167808 */ /* 0x000fe20003000000 */
[----:B------:R-:W-:Y:S01]  /*12730*/  VIADD R168, R2, 0x68 ;  /* 0x0000006802a87836 */ /* 0x000fe20000000000 */
[----:B------:R-:W-:Y:S01]  /*12740*/  ISETP.GE.AND P2, PT, R0, UR37, PT ;  /* 0x0000002500007c0c */ /* 0x000fe2000bf46270 */
[C---:B------:R-:W-:Y:S01]  /*12750*/  VIADD R18, R2.reuse, 0x75 ;  /* 0x0000007502127836 */ /* 0x040fe20000000000 */
[----:B------:R-:W-:Y:S01]  /*12760*/  ISETP.GE.U32.AND P6, PT, R3, R0, PT ;  /* 0x000000000300720c */ /* 0x000fe20003fc6070 */
[----:B------:R-:W-:Y:S01]  /*12770*/  VIADD R0, R2, 0xa ;  /* 0x0000000a02007836 */ /* 0x000fe20000000000 */
[----:B------:R-:W-:Y:S01]  /*12780*/  FSEL R94, R94, -INF , !P0 ;  /* 0xff8000005e5e7808 */ /* 0x000fe20004000000 */
        /* <DEDUP_REMOVED lines=41> */
[----:B------:R-:W-:-:S02]  /*12a20*/  FSEL R96, R96, -INF , P6 ;  /* 0xff80000060607808 */ /* 0x000fc40003000000 */
[----:B------:R-:W-:Y:S02]  /*12a30*/  ISETP.GE.AND P2, PT, R0, UR37, PT ;  /* 0x0000002500007c0c */ /* 0x000fe4000bf46270 */
[----:B------:R-:W-:Y:S01]  /*12a40*/  ISETP.GE.U32.AND P6, PT, R3, R0, PT ;  /* 0x000000000300720c */ /* 0x000fe20003fc6070 */
[----:B------:R-:W-:Y:S01]  /*12a50*/  VIADD R0, R2, 0x12 ;  /* 0x0000001202007836 */ /* 0x000fe20000000000 */
[----:B------:R-:W-:Y:S02]  /*12a60*/  FSEL R102, R102, -INF , !P0 ;  /* 0xff80000066667808 */ /* 0x000fe40004000000 */
[----:B------:R-:W-:Y:S02]  /*12a70*/  FSEL R97, R97, -INF , P5 ;  /* 0xff80000061617808 */ /* 0x000fe40002800000 */
[----:B------:R-:W-:Y:S02]  /*12a80*/  ISETP.GE.AND P1, PT, R4, UR37, PT ;  /* 0x0000002504007c0c */ /* 0x000fe4000bf26270 */
[----:B------:R-:W-:Y:S01]  /*12a90*/  ISETP.GE.U32.AND P5, PT, R3, R4, PT ;  /* 0x000000040300720c */ /* 0x000fe20003fa6070 */
[----:B------:R-:W-:Y:S01]  /*12aa0*/  VIADD R4, R2, 0x14 ;  /* 0x0000001402047836 */ /* 0x000fe20000000000 */
[----:B------:R-:W-:-:S02]  /*12ab0*/  FSEL R100, R104, -INF , !P2 ;  /* 0xff80000068647808 */ /* 0x000fc40005000000 */
[----:B------:R-:W-:Y:S02]  /*12ac0*/  FSEL R102, R102, -INF , P4 ;  /* 0xff80000066667808 */ /* 0x000fe40002000000 */
[----:B------:R-:W-:Y:S02]  /*12ad0*/  ISETP.GE.AND P0, PT, R0, UR37, PT ;  /* 0x0000002500007c0c */ /* 0x000fe4000bf06270 */
[----:B------:R-:W-:Y:S01]  /*12ae0*/  ISETP.GE.U32.AND P4, PT, R3, R0, PT ;  /* 0x000000000300720c */ /* 0x000fe20003f86070 */
[----:B------:R-:W-:Y:S01]  /*12af0*/  VIADD R0, R2, 0x15 ;  /* 0x0000001502007836 */ /* 0x000fe20000000000 */
[----:B------:R-:W-:Y:S02]  /*12b00*/  FSEL R101, R105, -INF , !P1 ;  /* 0xff80000069657808 */ /* 0x000fe40004800000 */
[----:B------:R-:W-:Y:S02]  /*12b10*/  FSEL R100, R100, -INF , P6 ;  /* 0xff80000064647808 */ /* 0x000fe40003000000 */
[----:B------:R-:W-:-:S02]  /*12b20*/  ISETP.GE.AND P2, PT, R4, UR37, PT ;  /* 0x0000002504007c0c */ /* 0x000fc4000bf46270 */
        /* <DEDUP_REMOVED lines=47> */
[----:B------:R-:W-:Y:S01]  /*12e20*/  FSEL R116, R118, -INF , !P0 ;  /* 0xff80000076747808 */ /* 0x000fe20004000000 */
[----:B------:R-:W-:Y:S01]  /*12e30*/  VIADD R118, R2, 0x72 ;  /* 0x0000007202767836 */ /* 0x000fe20000000000 */
        /* <DEDUP_REMOVED lines=154> */
[----:B------:R-:W-:-:S02]  /*137e0*/  FSEL R30, R30, -INF , P4 ;  /* 0xff8000001e1e7808 */ /* 0x000fc40002000000 */
[----:B------:R-:W-:Y:S02]  /*137f0*/  FSEL R32, R32, -INF , !P2 ;  /* 0xff80000020207808 */ /* 0x000fe40005000000 */
[----:B------:R-:W-:Y:S02]  /*13800*/  ISETP.GE.AND P0, PT, R0, UR37, PT ;  /* 0x0000002500007c0c */ /* 0x000fe4000bf06270 */
[----:B------:R-:W-:Y:S01]  /*13810*/  ISETP.GE.U32.AND P4, PT, R3, R0, PT ;  /* 0x000000000300720c */ /* 0x000fe20003f86070 */
[----:B------:R-:W-:Y:S01]  /*13820*/  VIADD R0, R2, 0x4d ;  /* 0x0000004d02007836 */ /* 0x000fe20000000000 */
[----:B------:R-:W-:Y:S02]  /*13830*/  FSEL R33, R33, -INF , !P1 ;  /* 0xff80000021217808 */ /* 0x000fe40004800000 */
[----:B------:R-:W-:Y:S02]  /*13840*/  ISETP.GE.AND P2, PT, R4, UR37, PT ;  /* 0x0000002504007c0c */ /* 0x000fe4000bf46270 */
[----:B------:R-:W-:-:S02]  /*13850*/  FSEL R32, R32, -INF , P6 ;  /* 0xff80000020207808 */ /* 0x000fc40003000000 */
[----:B------:R-:W-:Y:S01]  /*13860*/  ISETP.GE.U32.AND P6, PT, R3, R4, PT ;  /* 0x000000040300720c */ /* 0x000fe20003fc6070 */
[----:B------:R-:W-:Y:S01]  /*13870*/  VIADD R4, R2, 0x4e ;  /* 0x0000004e02047836 */ /* 0x000fe20000000000 */
[----:B------:R-:W-:Y:S02]  /*13880*/  FSEL R33, R33, -INF , P5 ;  /* 0xff80000021217808 */ /* 0x000fe40002800000 */
[----:B------:R-:W-:Y:S02]  /*13890*/  FSEL R34, R34, -INF , !P0 ;  /* 0xff80000022227808 */ /* 0x000fe40004000000 */
[----:B------:R-:W-:Y:S02]  /*138a0*/  ISETP.GE.AND P1, PT, R0, UR37, PT ;  /* 0x0000002500007c0c */ /* 0x000fe4000bf26270 */
[----:B------:R-:W-:Y:S01]  /*138b0*/  ISETP.GE.U32.AND P5, PT, R3, R0, PT ;  /* 0x000000000300720c */ /* 0x000fe20003fa6070 */
[----:B------:R-:W-:Y:S01]  /*138c0*/  VIADD R0, R2, 0x50 ;  /* 0x0000005002007836 */ /* 0x000fe20000000000 */
[----:B------:R-:W-:-:S02]  /*138d0*/  FSEL R36, R36, -INF , !P2 ;  /* 0xff80000024247808 */ /* 0x000fc40005000000 */
[----:B------:R-:W-:Y:S02]  /*138e0*/  FSEL R34, R34, -INF , P4 ;  /* 0xff80000022227808 */ /* 0x000fe40002000000 */
[----:B------:R-:W-:Y:S02]  /*138f0*/  ISETP.GE.AND P0, PT, R4, UR37, PT ;  /* 0x0000002504007c0c */ /* 0x000fe4000bf06270 */
[C---:B------:R-:W-:Y:S01]  /*13900*/  ISETP.GE.U32.AND P4, PT, R3.reuse, R4, PT ;  /* 0x000000040300720c */ /* 0x040fe20003f86070 */
[----:B------:R-:W-:Y:S01]  /*13910*/  VIADD R4, R2, 0x51 ;  /* 0x0000005102047836 */ /* 0x000fe20000000000 */
[----:B------:R-:W-:Y:S02]  /*13920*/  FSEL R36, R36, -INF , P6 ;  /* 0xff80000024247808 */ /* 0x000fe40003000000 */
[----:B------:R-:W-:Y:S02]  /*13930*/  ISETP.GE.AND P2, PT, R0, UR37, PT ;  /* 0x0000002500007c0c */ /* 0x000fe4000bf46270 */
[----:B------:R-:W-:Y:S01]  /*13940*/  ISETP.GE.U32.AND P6, PT, R3, R0, PT ;  /* 0x000000000300720c */ /* 0x000fe20003fc6070 */
[----:B------:R-:W-:Y:S01]  /*13950*/  VIADD R0, R2, 0x52 ;  /* 0x0000005202007836 */ /* 0x000fe20000000000 */
[----:B------:R-:W-:-:S02]  /*13960*/  FSEL R37, R37, -INF , !P1 ;  /* 0xff80000025257808 */ /* 0x000fc40004800000 */
[----:B------:R-:W-:Y:S02]  /*13970*/  ISETP.GE.AND P1, PT, R4, UR37, PT ;  /* 0x0000002504007c0c */ /* 0x000fe4000bf26270 */
[----:B------:R-:W-:Y:S02]  /*13980*/  FSEL R38, R38, -INF , !P0 ;  /* 0xff80000026267808 */ /* 0x000fe40004000000 */
[----:B------:R-:W-:Y:S02]  /*13990*/  ISETP.GE.AND P0, PT, R0, UR37, PT ;  /* 0x0000002500007c0c */ /* 0x000fe4000bf06270 */
[----:B------:R-:W-:Y:S02]  /*139a0*/  FSEL R165, R41, -INF , !P1 ;  /* 0xff80000029a57808 */ /* 0x000fe40004800000 */
[----:B------:R-:W-:Y:S02]  /*139b0*/  ISETP.GE.AND P1, PT, R13, UR37, PT ;  /* 0x000000250d007c0c */ /* 0x000fe4000bf26270 */
        /* <DEDUP_REMOVED lines=11> */
[----:B------:R-:W-:Y:S02]  /*13a70*/  FSEL R153, R53, -INF , !P1 ;  /* 0xff80000035997808 */ /* 0x000fe40004800000 */
[----:B------:R-:W-:-:S02]  /*13a80*/  ISETP.GE.AND P2, PT, R169, UR37, PT ;  /* 0x00000025a9007c0c */ /* 0x000fc4000bf46270 */
[----:B------:R-:W-:Y:S02]  /*13a90*/  ISETP.GE.AND P1, PT, R180, UR37, PT ;  /* 0x00000025b4007c0c */ /* 0x000fe4000bf26270 */
[----:B------:R-:W-:Y:S02]  /*13aa0*/  FSEL R151, R54, -INF , !P0 ;  /* 0xff80000036977808 */ /* 0x000fe40004000000 */
[----:B------:R-:W-:Y:S02]  /*13ab0*/  ISETP.GE.AND P0, PT, R178, UR37, PT ;  /* 0x00000025b2007c0c */ /* 0x000fe4000bf06270 */
[----:B------:R-:W-:Y:S02]  /*13ac0*/  FSEL R44, R44, -INF , !P2 ;  /* 0xff8000002c2c7808 */ /* 0x000fe40005000000 */
[----:B------:R-:W-:Y:S02]  /*13ad0*/  FSEL R53, R121, -INF , !P1 ;  /* 0xff80000079357808 */ /* 0x000fe40004800000 */
[----:B------:R-:W-:-:S02]  /*13ae0*/  ISETP.GE.AND P2, PT, R9, UR37, PT ;  /* 0x0000002509007c0c */ /* 0x000fc4000bf46270 */
[----:B------:R-:W-:Y:S02]  /*13af0*/  ISETP.GE.AND P1, PT, R172, UR37, PT ;  /* 0x00000025ac007c0c */ /* 0x000fe4000bf26270 */
[----:B------:R-:W-:Y:S01]  /*13b00*/  FSEL R121, R122, -INF , !P0 ;  /* 0xff8000007a797808 */ /* 0x000fe20004000000 */
[----:B------:R-:W-:Y:S01]  /*13b10*/  VIADD R122, R2, 0x17 ;  /* 0x00000017027a7836 */ /* 0x000fe20000000000 */
        /* <DEDUP_REMOVED lines=13> */
[----:B------:R-:W-:Y:S01]  /*13bf0*/  FSEL R52, R120, -INF , !P2 ;  /* 0xff80000078347808 */ /* 0x000fe20005000000 */
[----:B------:R-:W-:Y:S01]  /*13c00*/  VIADD R120, R2, 0x13 ;  /* 0x0000001302787836 */ /* 0x000fe20000000000 */
        /* <DEDUP_REMOVED lines=12> */
[----:B------:R-:W-:Y:S02]  /*13cd0*/  FSEL R37, R37, -INF , P5 ;  /* 0xff80000025257808 */ /* 0x000fe40002800000 */
[----:B------:R-:W-:Y:S01]  /*13ce0*/  ISETP.GE.U32.AND P5, PT, R3, R4, PT ;  /* 0x000000040300720c */ /* 0x000fe20003fa6070 */
[----:B------:R-:W-:Y:S01]  /*13cf0*/  VIADD R4, R2, 0x7d ;  /* 0x0000007d02047836 */ /* 0x000fe20000000000 */
[----:B------:R-:W-:-:S02]  /*13d00*/  FSEL R128, R128, -INF , !P2 ;  /* 0xff80000080807808 */ /* 0x000fc40005000000 */
[----:B------:R-:W-:Y:S02]  /*13d10*/  FSEL R141, R141, -INF , !P1 ;  /* 0xff8000008d8d7808 */ /* 0x000fe40004800000 */
[----:B------:R-:W-:Y:S02]  /*13d20*/  FSEL R38, R38, -INF , P4 ;  /* 0xff80000026267808 */ /* 0x000fe40002000000 */
[----:B------:R-:W-:Y:S02]  /*13d30*/  ISETP.GE.AND P2, PT, R162, UR37, PT ;  /* 0x00000025a2007c0c */ /* 0x000fe4000bf46270 */
[----:B------:R-:W-:Y:S02]  /*13d40*/  ISETP.GE.AND P1, PT, R10, UR37, PT ;  /* 0x000000250a007c0c */ /* 0x000fe4000bf26270 */
[----:B------:R-:W-:Y:S01]  /*13d50*/  ISETP.GE.U32.AND P4, PT, R3, R0, PT ;  /* 0x000000000300720c */ /* 0x000fe20003f86070 */
[----:B------:R-:W-:Y:S01]  /*13d60*/  VIADD R0, R2, 0x7e ;  /* 0x0000007e02007836 */ /* 0x000fe20000000000 */
[----:B------:R-:W-:-:S02]  /*13d70*/  FSEL R142, R142, -INF , !P0 ;  /* 0xff8000008e8e7808 */ /* 0x000fc40004000000 */
[----:B------:R-:W-:Y:S02]  /*13d80*/  ISETP.GE.AND P0, PT, R8, UR37, PT ;  /* 0x0000002508007c0c */ /* 0x000fe4000bf06270 */
[----:B------:R-:W-:Y:S02]  /*13d90*/  FSEL R117, R132, -INF , !P2 ;  /* 0xff80000084757808 */ /* 0x000fe40005000000 */
[----:B------:R-:W-:Y:S02]  /*13da0*/  FSEL R145, R145, -INF , !P1 ;  /* 0xff80000091917808 */ /* 0x000fe40004800000 */
[----:B------:R-:W-:Y:S02]  /*13db0*/  ISETP.GE.AND P2, PT, R154, UR37, PT ;  /* 0x000000259a007c0c */ /* 0x000fe4000bf46270 */
[----:B------:R-:W-:Y:S02]  /*13dc0*/  ISETP.GE.AND P1, PT, R4, UR37, PT ;  /* 0x0000002504007c0c */ /* 0x000fe4000bf26270 */
[----:B------:R-:W-:-:S02]  /*13dd0*/  FSEL R146, R146, -INF , !P0 ;  /* 0xff80000092927808 */ /* 0x000fc40004000000 */
[----:B------:R-:W-:Y:S02]  /*13de0*/  ISETP.GE.AND P0, PT, R0, UR37, PT ;  /* 0x0000002500007c0c */ /* 0x000fe4000bf06270 */
[----:B------:R-:W-:Y:S02]  /*13df0*/  FSEL R136, R136, -INF , !P2 ;  /* 0xff80000088887808 */ /* 0x000fe40005000000 */
[----:B------:R-:W-:Y:S02]  /*13e00*/  FSEL R149, R149, -INF , !P1 ;  /* 0xff80000095957808 */ /* 0x000fe40004800000 */
[----:B------:R-:W-:Y:S02]  /*13e10*/  ISETP.GE.AND P2, PT, R20, UR37, PT ;  /* 0x0000002514007c0c */ /* 0x000fe4000bf46270 */
[----:B------:R-:W-:Y:S02]  /*13e20*/  ISETP.GE.U32.AND P1, PT, R3, R13, PT ;  /* 0x0000000d0300720c */ /* 0x000fe40003f26070 */
        /* <DEDUP_REMOVED lines=10> */
[----:B------:R-:W-:Y:S02]  /*13ed0*/  ISETP.GE.AND P0, PT, R173, UR37, PT ;  /* 0x00000025ad007c0c */ /* 0x000fe4000bf06270 */
[----:B------:R-:W-:Y:S02]  /*13ee0*/  FSEL R54, R148, -INF , !P2 ;  /* 0xff80000094367808 */ /* 0x000fe40005000000 */
[----:B------:R-:W-:-:S02]  /*13ef0*/  ISETP.GE.U32.AND P2, PT, R3, R169, PT ;  /* 0x000000a90300720c */ /* 0x000fc40003f46070 */
[----:B------:R-:W-:Y:S01]  /*13f00*/  FSEL R169, R95, -INF , !P3 ;  /* 0xff8000005fa97808 */ /* 0x000fe20005800000 */
[----:B------:R-:W-:Y:S01]  /*13f10*/  VIADD R95, R2, 0x1b ;  /* 0x0000001b025f7836 */ /* 0x000fe20000000000 */
[----:B------:R-:W-:Y:S02]  /*13f20*/  FSEL R99, R99, -INF , !P0 ;  /* 0xff80000063637808 */ /* 0x000fe40004000000 */
[----:B------:R-:W-:Y:S02]  /*13f30*/  ISETP.GE.AND P0, PT, R120, UR37, PT ;  /* 0x0000002578007c0c */ /* 0x000fe4000bf06270 */
[----:B------:R-:W-:Y:S02]  /*13f40*/  ISETP.GE.AND P3, PT, R124, UR37, PT ;  /* 0x000000257c007c0c */ /* 0x000fe4000bf66270 */
[----:B------:R-:W-:Y:S02]  /*13f50*/  FSEL R107, R107, -INF , !P0 ;  /* 0xff8000006b6b7808 */ /* 0x000fe40004000000 */
[----:B------:R-:W-:-:S02]  /*13f60*/  ISETP.GE.AND P0, PT, R95, UR37, PT ;  /* 0x000000255f007c0c */ /* 0x000fc4000bf06270 */
[----:B------:R-:W-:Y:S01]  /*13f70*/  FSEL R49, R165, -INF , P5 ;  /* 0xff800000a5317808 */ /* 0x000fe20002800000 */
[C---:B------:R-:W-:Y:S01]  /*13f80*/  VIADD R165, R2.reuse, 0x4f ;  /* 0x0000004f02a57836 */ /* 0x040fe20000000000 */
[----:B------:R-:W-:Y:S02]  /*13f90*/  FSEL R115, R115, -INF , !P0 ;  /* 0xff80000073737808 */ /* 0x000fe40004000000 */
[----:B------:R-:W-:Y:S01]  /*13fa0*/  ISETP.GE.U32.AND P0, PT, R3, R11, PT ;  /* 0x0000000b0300720c */ /* 0x000fe20003f06070 */
[C---:B------:R-:W-:Y:S01]  /*13fb0*/  VIADD R11, R2.reuse, 0x23 ;  /* 0x00000023020b7836 */ /* 0x040fe20000000000 */
[----:B------:R-:W-:Y:S02]  /*13fc0*/  FSEL R103, R103, -INF , !P3 ;  /* 0xff80000067677808 */ /* 0x000fe40005800000 */
[----:B------:R-:W-:Y:S01]  /*13fd0*/  ISETP.GE.U32.AND P5, PT, R3, R7, PT ;  /* 0x000000070300720c */ /* 0x000fe20003fa6070 */
[----:B------:R-:W-:Y:S01]  /*13fe0*/  VIADD R7, R2, 0x2b ;  /* 0x0000002b02077836 */ /* 0x000fe20000000000 */
[----:B------:R-:W-:-:S02]  /*13ff0*/  ISETP.GE.AND P3, PT, R122, UR37, PT ;  /* 0x000000257a007c0c */ /* 0x000fc4000bf66270 */
[----:B------:R-:W-:Y:S02]  /*14000*/  FSEL R41, R41, -INF , P5 ;  /* 0xff80000029297808 */ /* 0x000fe40002800000 */
[----:B------:R-:W-:Y:S02]  /*14010*/  FSEL R111, R111, -INF , !P3 ;  /* 0xff8000006f6f7808 */ /* 0x000fe40005800000 */
[----:B------:R-:W-:Y:S02]  /*14020*/  ISETP.GE.AND P5, PT, R11, UR37, PT ;  /* 0x000000250b007c0c */ /* 0x000fe4000bfa6270 */
        /* <DEDUP_REMOVED lines=8> */
[C---:B------:R-:W-:Y:S01]  /*140b0*/  ISETP.GE.U32.AND P3, PT, R3.reuse, R9, PT ;  /* 0x000000090300720c */ /* 0x040fe20003f66070 */
[C---:B------:R-:W-:Y:S01]  /*140c0*/  VIADD R9, R2.reuse, 0x27 ;  /* 0x0000002702097836 */ /* 0x040fe20000000000 */
[----:B------:R-:W-:Y:S01]  /*140d0*/  ISETP.GE.U32.AND P2, PT, R3, R188, PT ;  /* 0x000000bc0300720c */ /* 0x000fe20003f46070 */
[----:B------:R-:W-:Y:S01]  /*140e0*/  VIADD R188, R2, 0x2f ;  /* 0x0000002f02bc7836 */ /* 0x000fe20000000000 */
[----:B------:R-:W-:-:S02]  /*140f0*/  FSEL R42, R42, -INF , P0 ;  /* 0xff8000002a2a7808 */ /* 0x000fc40000000000 */
[----:B------:R-:W-:Y:S01]  /*14100*/  ISETP.GE.U32.AND P0, PT, R3, R184, PT ;  /* 0x000000b80300720c */ /* 0x000fe20003f06070 */
[----:B------:R-:W-:Y:S01]  /*14110*/  VIADD R184, R2, 0x3b ;  /* 0x0000003b02b87836 */ /* 0x000fe20000000000 */
[----:B------:R-:W-:Y:S02]  /*14120*/  FSEL R67, R67, -INF , !P5 ;  /* 0xff80000043437808 */ /* 0x000fe40006800000 */
[----:B------:R-:W-:Y:S02]  /*14130*/  ISETP.GE.AND P5, PT, R186, UR37, PT ;  /* 0x00000025ba007c0c */ /* 0x000fe4000bfa6270 */
[----:B------:R-:W-:Y:S02]  /*14140*/  FSEL R132, R155, -INF , P2 ;  /* 0xff8000009b847808 */ /* 0x000fe40001000000 */
[----:B------:R-:W-:Y:S02]  /*14150*/  FSEL R48, R167, -INF , P6 ;  /* 0xff800000a7307808 */ /* 0x000fe40003000000 */
[----:B------:R-:W-:Y:S01]  /*14160*/  ISETP.GE.U32.AND P2, PT, R3, R176, PT ;  /* 0x000000b00300720c */ /* 0x000fe20003f46070 */
[----:B------:R-:W-:Y:S01]  /*14170*/  VIADD R176, R2, 0x57 ;  /* 0x0000005702b07836 */ /* 0x000fe20000000000 */
[----:B------:R-:W-:-:S02]  /*14180*/  ISETP.GE.AND P6, PT, R9, UR37, PT ;  /* 0x0000002509007c0c */ /* 0x000fc4000bfc6270 */
[----:B------:R-:W-:Y:S02]  /*14190*/  FSEL R75, R75, -INF , !P5 ;  /* 0xff8000004b4b7808 */ /* 0x000fe40006800000 */
[----:B------:R-:W-:Y:S02]  /*141a0*/  FSEL R40, R40, -INF , P3 ;  /* 0xff80000028287808 */ /* 0x000fe40001800000 */
[----:B------:R-:W-:Y:S02]  /*141b0*/  ISETP.GE.AND P5, PT, R184, UR37, PT ;  /* 0x00000025b8007c0c */ /* 0x000fe4000bfa6270 */
[----:B------:R-:W-:Y:S02]  /*141c0*/  FSEL R50, R50, -INF , P2 ;  /* 0xff80000032327808 */ /* 0x000fe40001000000 */
[----:B------:R-:W-:Y:S01]  /*141d0*/  ISETP.GE.U32.AND P3, PT, R3, R182, PT ;  /* 0x000000b60300720c */ /* 0x000fe20003f66070 */
[----:B------:R-:W-:Y:S01]  /*141e0*/  VIADD R182, R2, 0x37 ;  /* 0x0000003702b67836 */ /* 0x000fe20000000000 */
[----:B------:R-:W-:-:S02]  /*141f0*/  FSEL R63, R63, -INF , !P6 ;  /* 0xff8000003f3f7808 */ /* 0x000fc40007000000 */
[----:B------:R-:W-:Y:S02]  /*14200*/  ISETP.GE.AND P2, PT, R185, UR37, PT ;  /* 0x00000025b9007c0c */ /* 0x000fe4000bf46270 */
[----:B------:R-:W-:Y:S02]  /*14210*/  ISETP.GE.AND P6, PT, R188, UR37, PT ;  /* 0x00000025bc007c0c */ /* 0x000fe4000bfc6270 */
[----:B------:R-:W-:Y:S02]  /*14220*/  FSEL R46, R163, -INF , P4 ;  /* 0xff800000a32e7808 */ /* 0x000fe40002000000 */
[----:B------:R-:W-:Y:S02]  /*14230*/  FSEL R83, R83, -INF , !P5 ;  /* 0xff80000053537808 */ /* 0x000fe40006800000 */
[C---:B------:R-:W-:Y:S01]  /*14240*/  ISETP.GE.U32.AND P4, PT, R3.reuse, R5, PT ;  /* 0x000000050300720c */ /* 0x040fe20003f86070 */
[C---:B------:R-:W-:Y:S01]  /*14250*/  VIADD R5, R2.reuse, 0x3f ;  /* 0x0000003f02057836 */ /* 0x040fe20000000000 */
[----:B------:R-:W-:Y:S01]  /*14260*/  ISETP.GE.U32.AND P5, PT, R3, R180, PT ;  /* 0x000000b40300720c */ /* 0x000fe20003fa6070 */
[----:B------:R-:W-:Y:S01]  /*14270*/  VIADD R180, R2, 0x53 ;  /* 0x0000005302b47836 */ /* 0x000fe20000000000 */
[----:B------:R-:W-:-:S02]  /*14280*/  FSEL R27, R27, -INF , !P2 ;  /* 0xff8000001b1b7808 */ /* 0x000fc40005000000 */
        /* <DEDUP_REMOVED lines=8> */
[----:B------:R-:W-:Y:S02]  /*14310*/  ISETP.GE.AND P2, PT, R180, UR37, PT ;  /* 0x00000025b4007c0c */ /* 0x000fe4000bf46270 */
[----:B------:R-:W-:Y:S02]  /*14320*/  ISETP.GE.AND P6, PT, R5, UR37, PT ;  /* 0x0000002505007c0c */ /* 0x000fe4000bfc6270 */
[----:B------:R-:W-:Y:S02]  /*14330*/  FSEL R163, R43, -INF , !P2 ;  /* 0xff8000002ba37808 */ /* 0x000fe40005000000 */
[----:B------:R-:W-:Y:S02]  /*14340*/  FSEL R87, R87, -INF , !P6 ;  /* 0xff80000057577808 */ /* 0x000fe40007000000 */
[----:B------:R-:W-:-:S02]  /*14350*/  FSEL R133, R153, -INF , P1 ;  /* 0xff80000099857808 */ /* 0x000fc40000800000 */
[----:B------:R-:W-:Y:S02]  /*14360*/  FSEL R148, R151, -INF , P0 ;  /* 0xff80000097947808 */ /* 0x000fe40000000000 */
[----:B------:R-:W-:Y:S02]  /*14370*/  ISETP.GE.AND P2, PT, R178, UR37, PT ;  /* 0x00000025b2007c0c */ /* 0x000fe4000bf46270 */
[C---:B------:R-:W-:Y:S02]  /*14380*/  ISETP.GE.U32.AND P1, PT, R3.reuse, R172, PT ;  /* 0x000000ac0300720c */ /* 0x040fe40003f26070 */
[----:B------:R-:W-:Y:S02]  /*14390*/  ISETP.GE.U32.AND P0, PT, R3, R170, PT ;  /* 0x000000aa0300720c */ /* 0x000fe40003f06070 */
[----:B------:R-:W-:Y:S02]  /*143a0*/  ISETP.GE.AND P6, PT, R183, UR37, PT ;  /* 0x00000025b7007c0c */ /* 0x000fe4000bfc6270 */
[----:B------:R-:W-:-:S02]  /*143b0*/  FSEL R52, R52, -INF , P3 ;  /* 0xff80000034347808 */ /* 0x000fc40001800000 */
[----:B------:R-:W-:Y:S02]  /*143c0*/  ISETP.GE.U32.AND P3, PT, R3, R168, PT ;  /* 0x000000a80300720c */ /* 0x000fe40003f66070 */
[----:B------:R-:W-:Y:S02]  /*143d0*/  FSEL R144, R121, -INF , P4 ;  /* 0xff80000079907808 */ /* 0x000fe40002000000 */
[----:B------:R-:W-:Y:S02]  /*143e0*/  FSEL R53, R53, -INF , P5 ;  /* 0xff80000035357808 */ /* 0x000fe40002800000 */
[----:B------:R-:W-:Y:S02]  /*143f0*/  FSEL R121, R51, -INF , !P2 ;  /* 0xff80000033797808 */ /* 0x000fe40005000000 */
[----:B------:R-:W-:Y:S02]  /*14400*/  ISETP.GE.U32.AND P5, PT, R3, R166, PT ;  /* 0x000000a60300720c */ /* 0x000fe40003fa6070 */
[----:B------:R-:W-:-:S02]  /*14410*/  FSEL R31, R31, -INF , !P6 ;  /* 0xff8000001f1f7808 */ /* 0x000fc40007000000 */
[----:B------:R-:W-:Y:S02]  /*14420*/  FSEL R51, R125, -INF , P1 ;  /* 0xff8000007d337808 */ /* 0x000fe40000800000 */
[----:B------:R-:W-:Y:S02]  /*14430*/  FSEL R172, R126, -INF , P0 ;  /* 0xff8000007eac7808 */ /* 0x000fe40000000000 */
[----:B------:R-:W-:Y:S02]  /*14440*/  ISETP.GE.U32.AND P4, PT, R3, R164, PT ;  /* 0x000000a40300720c */ /* 0x000fe40003f86070 */
[----:B------:R-:W-:Y:S02]  /*14450*/  ISETP.GE.AND P6, PT, R165, UR37, PT ;  /* 0x00000025a5007c0c */ /* 0x000fe4000bfc6270 */
[C---:B------:R-:W-:Y:S02]  /*14460*/  ISETP.GE.U32.AND P2, PT, R3.reuse, R162, PT ;  /* 0x000000a20300720c */ /* 0x040fe40003f46070 */
[----:B------:R-:W-:-:S02]  /*14470*/  ISETP.GE.U32.AND P1, PT, R3, R158, PT ;  /* 0x0000009e0300720c */ /* 0x000fc40003f26070 */
[C---:B------:R-:W-:Y:S02]  /*14480*/  ISETP.GE.U32.AND P0, PT, R3.reuse, R156, PT ;  /* 0x0000009c0300720c */ /* 0x040fe40003f06070 */
[----:B------:R-:W-:Y:S02]  /*14490*/  FSEL R158, R128, -INF , P3 ;  /* 0xff800000809e7808 */ /* 0x000fe40001800000 */
[----:B------:R-:W-:Y:S02]  /*144a0*/  ISETP.GE.U32.AND P3, PT, R3, R154, PT ;  /* 0x0000009a0300720c */ /* 0x000fe40003f66070 */
[----:B------:R-:W-:Y:S02]  /*144b0*/  FSEL R159, R129, -INF , P5 ;  /* 0xff800000819f7808 */ /* 0x000fe40002800000 */
[----:B------:R-:W-:Y:S02]  /*144c0*/  FSEL R39, R39, -INF , !P6 ;  /* 0xff80000027277808 */ /* 0x000fe40007000000 */
[----:B------:R-:W-:-:S02]  /*144d0*/  ISETP.GE.U32.AND P5, PT, R3, R152, PT ;  /* 0x000000980300720c */ /* 0x000fc40003fa6070 */
[----:B------:R-:W-:Y:S02]  /*144e0*/  FSEL R170, R130, -INF , P4 ;  /* 0xff80000082aa7808 */ /* 0x000fe40002000000 */
[----:B------:R-:W-:Y:S02]  /*144f0*/  FSEL R156, R117, -INF , P2 ;  /* 0xff800000759c7808 */ /* 0x000fe40001000000 */
[----:B------:R-:W-:Y:S02]  /*14500*/  FSEL R168, R134, -INF , P0 ;  /* 0xff80000086a87808 */ /* 0x000fe40000000000 */
[----:B------:R-:W-:Y:S02]  /*14510*/  ISETP.GE.AND P6, PT, R176, UR37, PT ;  /* 0x00000025b0007c0c */ /* 0x000fe4000bfc6270 */
[C---:B------:R-:W-:Y:S02]  /*14520*/  ISETP.GE.U32.AND P4, PT, R3.reuse, R118, PT ;  /* 0x000000760300720c */ /* 0x040fe40003f86070 */
[----:B------:R-:W-:-:S02]  /*14530*/  ISETP.GE.U32.AND P2, PT, R3, R20, PT ;  /* 0x000000140300720c */ /* 0x000fc40003f46070 */
[----:B------:R-:W-:Y:S02]  /*14540*/  FSEL R157, R157, -INF , P1 ;  /* 0xff8000009d9d7808 */ /* 0x000fe40000800000 */
[C---:B------:R-:W-:Y:S02]  /*14550*/  ISETP.GE.U32.AND P0, PT, R3.reuse, R14, PT ;  /* 0x0000000e0300720c */ /* 0x040fe40003f06070 */
[C---:B------:R-:W-:Y:S02]  /*14560*/  ISETP.GE.U32.AND P1, PT, R3.reuse, R18, PT ;  /* 0x000000120300720c */ /* 0x040fe40003f26070 */
[----:B------:R-:W-:Y:S02]  /*14570*/  FSEL R154, R136, -INF , P3 ;  /* 0xff800000889a7808 */ /* 0x000fe40001800000 */
[----:B------:R-:W-:Y:S02]  /*14580*/  ISETP.GE.U32.AND P3, PT, R3, R12, PT ;  /* 0x0000000c0300720c */ /* 0x000fe40003f66070 */
[----:B------:R-:W-:-:S02]  /*14590*/  FSEL R155, R137, -INF , P5 ;  /* 0xff800000899b7808 */ /* 0x000fc40002800000 */
[----:B------:R-:W-:Y:S02]  /*145a0*/  FSEL R43, R47, -INF , !P6 ;  /* 0xff8000002f2b7808 */ /* 0x000fe40007000000 */
[----:B------:R-:W-:Y:S02]  /*145b0*/  ISETP.GE.U32.AND P5, PT, R3, R10, PT ;  /* 0x0000000a0300720c */ /* 0x000fe40003fa6070 */
[----:B------:R-:W-:Y:S02]  /*145c0*/  FSEL R166, R138, -INF , P4 ;  /* 0xff8000008aa67808 */ /* 0x000fe40002000000 */
[----:B------:R-:W-:Y:S02]  /*145d0*/  FSEL R152, R21, -INF , P2 ;  /* 0xff80000015987808 */ /* 0x000fe40001000000 */
[----:B------:R-:W-:Y:S02]  /*145e0*/  FSEL R164, R142, -INF , P0 ;  /* 0xff8000008ea47808 */ /* 0x000fe40000000000 */
[----:B------:R-:W-:-:S02]  /*145f0*/  ISETP.GE.AND P6, PT, R179, UR37, PT ;  /* 0x00000025b3007c0c */ /* 0x000fc4000bfc6270 */
[C---:B------:R-:W-:Y:S02]  /*14600*/  ISETP.GE.U32.AND P4, PT, R3.reuse, R8, PT ;  /* 0x000000080300720c */ /* 0x040fe40003f86070 */
[----:B------:R-:W-:Y:S02]  /*14610*/  ISETP.GE.U32.AND P2, PT, R3, R6, PT ;  /* 0x000000060300720c */ /* 0x000fe40003f46070 */
[----:B------:R-:W-:Y:S02]  /*14620*/  FSEL R153, R141, -INF , P1 ;  /* 0xff8000008d997808 */ /* 0x000fe40000800000 */
[C---:B------:R-:W-:Y:S01]  /*14630*/  ISETP.GE.U32.AND P0, PT, R3.reuse, R0, PT ;  /* 0x000000000300720c */ /* 0x040fe20003f06070 */
[C---:B------:R-:W-:Y:S01]  /*14640*/  VIADD R0, R2.reuse, 0x67 ;  /* 0x0000006702007836 */ /* 0x040fe20000000000 */
[----:B------:R-:W-:Y:S01]  /*14650*/  ISETP.GE.U32.AND P1, PT, R3, R4, PT ;  /* 0x000000040300720c */ /* 0x000fe20003f26070 */
[----:B------:R-:W-:Y:S01]  /*14660*/  VIADD R4, R2, 0x63 ;  /* 0x0000006302047836 */ /* 0x000fe20000000000 */
[----:B------:R-:W-:-:S02]  /*14670*/  FSEL R150, R15, -INF , P3 ;  /* 0xff8000000f967808 */ /* 0x000fc40001800000 */
[----:B------:R-:W-:Y:S02]  /*14680*/  ISETP.GE.U32.AND P3, PT, R3, R177, PT ;  /* 0x000000b10300720c */ /* 0x000fe40003f66070 */
[----:B------:R-:W-:Y:S02]  /*14690*/  FSEL R151, R145, -INF , P5 ;  /* 0xff80000091977808 */ /* 0x000fe40002800000 */
[----:B------:R-:W-:Y:S02]  /*146a0*/  FSEL R167, R55, -INF , !P6 ;  /* 0xff80000037a77808 */ /* 0x000fe40007000000 */
[----:B------:R-:W-:Y:S02]  /*146b0*/  ISETP.GE.U32.AND P5, PT, R3, R175, PT ;  /* 0x000000af0300720c */ /* 0x000fe40003fa6070 */
[----:B------:R-:W-:Y:S02]  /*146c0*/  FSEL R162, R146, -INF , P4 ;  /* 0xff80000092a27808 */ /* 0x000fe40002000000 */
[----:B------:R-:W-:-:S02]  /*146d0*/  FSEL R54, R54, -INF , P2 ;  /* 0xff80000036367808 */ /* 0x000fc40001000000 */
[----:B------:R-:W-:Y:S02]  /*146e0*/  FSEL R18, R13, -INF , P0 ;  /* 0xff8000000d127808 */ /* 0x000fe40000000000 */
[C---:B------:R-:W-:Y:S02]  /*146f0*/  ISETP.GE.U32.AND P4, PT, R3.reuse, R173, PT ;  /* 0x000000ad0300720c */ /* 0x040fe40003f86070 */
[----:B------:R-:W-:Y:S02]  /*14700*/  ISETP.GE.U32.AND P2, PT, R3, R2, PT ;  /* 0x000000020300720c */ /* 0x000fe40003f46070 */
[----:B------:R-:W-:Y:S02]  /*14710*/  FSEL R55, R149, -INF , P1 ;  /* 0xff80000095377808 */ /* 0x000fe40000800000 */
[C---:B------:R-:W-:Y:S02]  /*14720*/  ISETP.GE.U32.AND P0, PT, R3.reuse, R124, PT ;  /* 0x0000007c0300720c */ /* 0x040fe40003f06070 */
[----:B------:R-:W-:-:S02]  /*14730*/  ISETP.GT.U32.AND P1, PT, R3, R2, PT ;  /* 0x000000020300720c */ /* 0x000fc40003f24070 */
[----:B------:R-:W-:Y:S02]  /*14740*/  FSEL R91, R91, -INF , P3 ;  /* 0xff8000005b5b7808 */ /* 0x000fe40001800000 */
[----:B------:R-:W-:Y:S02]  /*14750*/  ISETP.GE.U32.AND P3, PT, R3, R95, PT ;  /* 0x0000005f0300720c */ /* 0x000fe40003f66070 */
[----:B------:R-:W-:Y:S02]  /*14760*/  FSEL R95, R169, -INF , P5 ;  /* 0xff800000a95f7808 */ /* 0x000fe40002800000 */
[----:B------:R-:W-:Y:S02]  /*14770*/  FSEL R88, R88, -INF , P2 ;  /* 0xff80000058587808 */ /* 0x000fe40001000000 */
[----:B------:R-:W-:Y:S02]  /*14780*/  ISETP.GE.U32.AND P5, PT, R3, R171, PT ;  /* 0x000000ab0300720c */ /* 0x000fe40003fa6070 */
[----:B------:R-:W-:-:S02]  /*14790*/  FSEL R99, R99, -INF , P4 ;  /* 0xff80000063637808 */ /* 0x000fc40002000000 */
[----:B------:R-:W-:Y:S02]  /*147a0*/  FSEL R103, R103, -INF , P0 ;  /* 0xff80000067677808 */ /* 0x000fe40000000000 */
[----:B------:R-:W-:Y:S02]  /*147b0*/  ISETP.GE.U32.AND P2, PT, R3, R120, PT ;  /* 0x000000780300720c */ /* 0x000fe40003f46070 */
[----:B------:R-:W-:Y:S02]  /*147c0*/  FSEL R89, R89, -INF , P1 ;  /* 0xff80000059597808 */ /* 0x000fe40000800000 */
[C---:B------:R-:W-:Y:S02]  /*147d0*/  ISETP.GE.U32.AND P4, PT, R3.reuse, R11, PT ;  /* 0x0000000b0300720c */ /* 0x040fe40003f86070 */
[C---:B------:R-:W-:Y:S02]  /*147e0*/  ISETP.GE.U32.AND P0, PT, R3.reuse, R9, PT ;  /* 0x000000090300720c */ /* 0x040fe40003f06070 */
[----:B------:R-:W-:-:S02]  /*147f0*/  ISETP.GE.U32.AND P1, PT, R3, R122, PT ;  /* 0x0000007a0300720c */ /* 0x000fc40003f26070 */
[----:B------:R-:W-:Y:S02]  /*14800*/  FSEL R115, R115, -INF , P3 ;  /* 0xff80000073737808 */ /* 0x000fe40001800000 */
[----:B------:R-:W-:Y:S02]  /*14810*/  FSEL R117, R119, -INF , P5 ;  /* 0xff80000077757808 */ /* 0x000fe40002800000 */
[----:B------:R-:W-:Y:S02]  /*14820*/  FSEL R107, R107, -INF , P2 ;  /* 0xff8000006b6b7808 */ /* 0x000fe40001000000 */
[C---:B------:R-:W-:Y:S02]  /*14830*/  ISETP.GE.U32.AND P3, PT, R3.reuse, R186, PT ;  /* 0x000000ba0300720c */ /* 0x040fe40003f66070 */
        /* <DEDUP_REMOVED lines=23> */
[----:B------:R-:W-:Y:S02]  /*149b0*/  ISETP.GE.AND P3, PT, R4, UR37, PT ;  /* 0x0000002504007c0c */ /* 0x000fe4000bf66270 */
[----:B------:R-:W-:Y:S01]  /*149c0*/  ISETP.GE.U32.AND P5, PT, R3, R4, PT ;  /* 0x000000040300720c */ /* 0x000fe20003fa6070 */
[----:B------:R-:W-:Y:S01]  /*149d0*/  VIADD R4, R2, 0x6b ;  /* 0x0000006b02047836 */ /* 0x000fe20000000000 */
[----:B------:R-:W-:-:S02]  /*149e0*/  FSEL R47, R163, -INF , P4 ;  /* 0xff800000a32f7808 */ /* 0x000fc40002000000 */
[----:B------:R-:W-:Y:S02]  /*149f0*/  FSEL R43, R43, -INF , P0 ;  /* 0xff8000002b2b7808 */ /* 0x000fe40000000000 */
[----:B------:R-:W-:Y:S02]  /*14a00*/  ISETP.GE.U32.AND P2, PT, R3, R178, PT ;  /* 0x000000b20300720c */ /* 0x000fe40003f46070 */
[----:B------:R-:W-:Y:S02]  /*14a10*/  FSEL R31, R31, -INF , P1 ;  /* 0xff8000001f1f7808 */ /* 0x000fe40000800000 */
[----:B------:R-:W-:Y:S02]  /*14a20*/  ISETP.GE.AND P4, PT, R0, UR37, PT ;  /* 0x0000002500007c0c */ /* 0x000fe4000bf86270 */
[C---:B------:R-:W-:Y:S01]  /*14a30*/  ISETP.GE.U32.AND P0, PT, R3.reuse, R0, PT ;  /* 0x000000000300720c */ /* 0x040fe20003f06070 */
[----:B------:R-:W-:Y:S01]  /*14a40*/  VIADD R0, R2, 0x6f ;  /* 0x0000006f02007836 */ /* 0x000fe20000000000 */
[----:B------:R-:W-:-:S02]  /*14a50*/  ISETP.GE.U32.AND P1, PT, R3, R179, PT ;  /* 0x000000b30300720c */ /* 0x000fc40003f26070 */
        /* <DEDUP_REMOVED lines=15> */
[----:B------:R-:W-:Y:S02]  /*14b50*/  ISETP.GE.AND P2, PT, R0, UR37, PT ;  /* 0x0000002500007c0c */ /* 0x000fe4000bf46270 */
[----:B------:R-:W-:Y:S02]  /*14b60*/  FSEL R135, R135, -INF , !P1 ;  /* 0xff80000087877808 */ /* 0x000fe40004800000 */
[----:B------:R-:W-:Y:S02]  /*14b70*/  FSEL R139, R139, -INF , !P5 ;  /* 0xff8000008b8b7808 */ /* 0x000fe40006800000 */
[----:B------:R-:W-:Y:S02]  /*14b80*/  FSEL R143, R143, -INF , !P2 ;  /* 0xff8000008f8f7808 */ /* 0x000fe40005000000 */
[----:B------:R-:W-:Y:S02]  /*14b90*/  ISETP.GE.AND P1, PT, R4, UR37, PT ;  /* 0x0000002504007c0c */ /* 0x000fe4000bf26270 */
[----:B------:R-:W-:-:S02]  /*14ba0*/  ISETP.GE.U32.AND P5, PT, R3, R0, PT ;  /* 0x000000000300720c */ /* 0x000fc40003fa6070 */
[----:B------:R-:W-:Y:S02]  /*14bb0*/  ISETP.GE.U32.AND P2, PT, R3, R4, PT ;  /* 0x000000040300720c */ /* 0x000fe40003f46070 */
[C---:B------:R-:W-:Y:S02]  /*14bc0*/  FMNMX3 R5, R17.reuse, R88, R22, !PT ;  /* 0x0000005811057276 */ /* 0x040fe40007800016 */
[C---:B------:R-:W-:Y:S02]  /*14bd0*/  FMNMX3 R4, R17.reuse, R89, R23, !PT ;  /* 0x0000005911047276 */ /* 0x040fe40007800017 */
        /* <DEDUP_REMOVED lines=45> */
[----:B------:R-:W-:Y:S02]  /*14eb0*/  FSEL R173, R127, -INF , P0 ;  /* 0xff8000007fad7808 */ /* 0x000fe40000000000 */
[----:B------:R-:W-:Y:S02]  /*14ec0*/  FMNMX3 R0, R0, R141, R149, !PT ;  /* 0x0000008d00007276 */ /* 0x000fe40007800095 */
[----:B------:R-:W-:Y:S02]  /*14ed0*/  FMNMX3 R5, R5, R52, R50, !PT ;  /* 0x0000003405057276 */ /* 0x000fe40007800032 */
[----:B------:R-:W-:Y:S02]  /*14ee0*/  FMNMX3 R4, R4, R53, R51, !PT ;  /* 0x0000003504047276 */ /* 0x000fe40007800033 */
[----:B------:R-:W-:Y:S02]  /*14ef0*/  FMNMX3 R3, R3, R144, R172, !PT ;  /* 0x0000009003037276 */ /* 0x000fe400078000ac */
[----:B------:R-:W-:-:S02]  /*14f00*/  FSEL R171, R131, -INF , P6 ;  /* 0xff80000083ab7808 */ /* 0x000fc40003000000 */
[----:B------:R-:W-:Y:S02]  /*14f10*/  FSEL R169, R135, -INF , P3 ;  /* 0xff80000087a97808 */ /* 0x000fe40001800000 */
[----:B------:R-:W-:Y:S02]  /*14f20*/  FMNMX3 R0, R0, R145, R173, !PT ;  /* 0x0000009100007276 */ /* 0x000fe400078000ad */
[----:B------:R-:W-:Y:S02]  /*14f30*/  FMNMX3 R5, R5, R158, R156, !PT ;  /* 0x0000009e05057276 */ /* 0x000fe4000780009c */
[----:B------:R-:W-:Y:S02]  /*14f40*/  FMNMX3 R4, R4, R159, R157, !PT ;  /* 0x0000009f04047276 */ /* 0x000fe4000780009d */
[----:B------:R-:W-:Y:S02]  /*14f50*/  FMNMX3 R3, R3, R170, R168, !PT ;  /* 0x000000aa03037276 */ /* 0x000fe400078000a8 */
[----:B------:R-:W-:-:S02]  /*14f60*/  FSEL R147, R147, -INF , !P1 ;  /* 0xff80000093937808 */ /* 0x000fc40004800000 */
[----:B------:R-:W-:Y:S02]  /*14f70*/  FSEL R167, R139, -INF , P4 ;  /* 0xff8000008ba77808 */ /* 0x000fe40002000000 */
[----:B------:R-:W-:Y:S02]  /*14f80*/  FSEL R165, R143, -INF , P5 ;  /* 0xff8000008fa57808 */ /* 0x000fe40002800000 */
        /* <DEDUP_REMOVED lines=9> */
[----:B------:R-:W-:-:S02]  /*15020*/  FMNMX3 R0, R0, R163, R19, !PT ;  /* 0x000000a300007276 */ /* 0x000fc40007800013 */
[----:B------:R-:W-:Y:S02]  /*15030*/  FMNMX3 R3, R5, R4, R3, !PT ;  /* 0x0000000405037276 */ /* 0x000fe40007800003 */
[----:B------:R-:W-:Y:S02]  /*15040*/  ISETP.NE.AND P0, PT, R161, R174, PT ;  /* 0x000000aea100720c */ /* 0x000fe40003f05270 */
[----:B------:R-:W-:-:S04]  /*15050*/  FMNMX R187, R0, R3, !PT ;  /* 0x0000000300bb7209 */ /* 0x000fc80007800000 */
[C---:B------:R-:W-:Y:S01]  /*15060*/  FSETP.NEU.AND P1, PT, R187.reuse, -INF , PT ;  /* 0xff800000bb00780b */ /* 0x040fe20003f2d000 */
[----:B------:R1:W-:Y:S03]  /*15070*/  STL [R1+0x6c], R187 ;  /* 0x00006cbb01007387 */ /* 0x0003e60000100800 */
[----:B------:R-:W-:-:S03]  /*15080*/  FSEL R119, R187, RZ, P1 ;  /* 0x000000ffbb777208 */ /* 0x000fc60000800000 */
        /* <DEDUP_REMOVED lines=17> */
.L_x_264:
[----:B------:R-:W-:Y:S05]  /*151a0*/  WARPSYNC.ALL ;  /* 0x0000000000007948 */ /* 0x000fea0003800000 */
[----:B------:R-:W-:Y:S01]  /*151b0*/  R2UR UR4, R160 ;  /* 0x00000000a00472ca */ /* 0x000fe200000e0000 */
[----:B------:R-:W-:Y:S01]  /*151c0*/  IMAD.MOV.U32 R118, RZ, RZ, R17 ;  /* 0x000000ffff767224 */ /* 0x000fe200078e0011 */
[----:B------:R-:W-:-:S11]  /*151d0*/  ISETP.NE.AND P0, PT, RZ, UR46, PT ;  /* 0x0000002eff007c0c */ /* 0x000fd6000bf05270 */
[----:B------:R3:W-:Y:S02]  /*151e0*/  STTM.x2 tmem[UR4], R118 ;  /* 0x00000076000079ed */ /* 0x0007e400080c0004 */
[----:B------:R-:W-:Y:S05]  /*151f0*/  @P0 BRA `(.L_x_265) ;  /* 0x0000000000040947 */ /* 0x000fea0003800000 */
[----:B------:R-:W-:Y:S05]  /*15200*/  BPT.TRAP 0x1 ;  /* 0x000000040000795c */ /* 0x000fea0000300000 */
.L_x_265:
[----:B------:R-:W-:Y:S01]  /*15210*/  UISETP.NE.AND UP0, UPT, UR55, URZ, UPT ;  /* 0x000000ff3700728c */ /* 0x000fe2000bf05270 */
[----:B------:R-:W-:Y:S01]  /*15220*/  MOV R3, UR54 ;  /* 0x0000003600037c02 */ /* 0x000fe20008000f00 */
[----:B------:R-:W-:Y:S01]  /*15230*/  UIADD3 UR4, UPT, UPT, UR38, 0x14080, URZ ;  /* 0x0001408026047890 */ /* 0x000fe2000fffe0ff */
[----:B------:R-:W-:Y:S02]  /*15240*/  MOV R4, UR45 ;  /* 0x0000002d00047c02 */ /* 0x000fe40008000f00 */
[----:B------:R-:W-:Y:S02]  /*15250*/  SHF.L.U32 R3, R3, 0x1f, RZ ;  /* 0x0000001f03037819 */ /* 0x000fe400000006ff */
[----:B------:R-:W-:-:S04]  /*15260*/  FSETP.NEU.AND P0, PT, R187, -INF , PT ;  /* 0xff800000bb00780b */ /* 0x000fc80003f0d000 */
[----:B------:R-:W-:Y:S01]  /*15270*/  @UP0 UIADD3 UR4, UPT, UPT, UR38, 0x14070, URZ ;  /* 0x0001407026040890 */ /* 0x000fe2000fffe0ff */
[----:B------:R-:W-:Y:S01]  /*15280*/  FSEL R0, R187, RZ, P0 ;  /* 0x000000ffbb007208 */ /* 0x000fe20000000000 */
[----:B------:R-:W-:-:S04]  /*15290*/  USEL UR38, UR52, UR49, UP0 ;  /* 0x0000003134267287 */ /* 0x000fc80008000000 */
[----:B------:R-:W-:Y:S01]  /*152a0*/  FMUL R0, R0, -UR36 ;  /* 0x8000002400007c20 */ /* 0x000fe20008400000 */
[----:B------:R-:W-:Y:S02]  /*152b0*/  ULOP3.LUT UR38, UR38, 0x1, URZ, 0x3c, !UPT ;  /* 0x0000000126267892 */ /* 0x000fe4000f8e3cff */
[----:B------:R-:W-:Y:S01]  /*152c0*/  SYNCS.ARRIVE.TRANS64.A1T0 RZ, [UR4], RZ ;  /* 0x000000ffffff79a7 */ /* 0x000fe20008100004 */
[--C-:B------:R-:W-:Y:S02]  /*152d0*/  FFMA2 R88, R88.F32x2.HI_LO, UR36.F32, R0.reuse.F32 ;  /* 0x0000002458587c49 */ /* 0x100fe40009200000 */
[--C-:B------:R-:W-:Y:S02]  /*152e0*/  FFMA2 R90, R90.F32x2.HI_LO, UR36.F32, R0.reuse.F32 ;  /* 0x000000245a5a7c49 */ /* 0x100fe40009200000 */
[--C-:B------:R-:W-:Y:S01]  /*152f0*/  FFMA2 R22, R22.F32x2.HI_LO, UR36.F32, R0.reuse.F32 ;  /* 0x0000002416167c49 */ /* 0x100fe20009200000 */
[----:B------:R-:W-:Y:S01]  /*15300*/  FSETP.GEU.AND P4, PT, R88, -126, PT ;  /* 0xc2fc00005800780b */ /* 0x000fe20003f8e000 */
[----:B------:R-:W-:Y:S01]  /*15310*/  FFMA2 R6, R94.F32x2.HI_LO, UR36.F32, R0.F32 ;  /* 0x000000245e067c49 */ /* 0x000fe20009200000 */
[----:B------:R-:W4:Y:S01]  /*15320*/  SYNCS.PHASECHK.TRANS64.TRYWAIT P5, [R4+UR42+0x140d0], R3 ;  /* 0x0140d003040075a7 */ /* 0x000f2200080a112a */
[----:B------:R-:W-:-:S02]  /*15330*/  FSETP.GEU.AND P3, PT, R89, -126, PT ;  /* 0xc2fc00005900780b */ /* 0x000fc40003f6e000 */
[----:B------:R-:W-:Y:S02]  /*15340*/  FSETP.GEU.AND P2, PT, R90, -126, PT ;  /* 0xc2fc00005a00780b */ /* 0x000fe40003f4e000 */
[----:B------:R-:W-:Y:S02]  /*15350*/  FSETP.GEU.AND P1, PT, R91, -126, PT ;  /* 0xc2fc00005b00780b */ /* 0x000fe40003f2e000 */
[----:B------:R-:W-:Y:S02]  /*15360*/  FSETP.GEU.AND P0, PT, R22, -126, PT ;  /* 0xc2fc00001600780b */ /* 0x000fe40003f0e000 */
[----:B------:R-:W-:Y:S02]  /*15370*/  FSETP.GEU.AND P6, PT, R23, -126, PT ;  /* 0xc2fc00001700780b */ /* 0x000fe40003fce000 */
[----:B------:R-:W-:-:S03]  /*15380*/  @!P4 FMUL R88, R88, 0.5 ;  /* 0x3f0000005858c820 */ /* 0x000fc60000400000 */
[----:B------:R-:W-:Y:S02]  /*15390*/  @!P3 FMUL R89, R89, 0.5 ;  /* 0x3f0000005959b820 */ /* 0x000fe40000400000 */
[----:B------:R-:W-:Y:S01]  /*153a0*/  @!P2 FMUL R90, R90, 0.5 ;  /* 0x3f0000005a5aa820 */ /* 0x000fe20000400000 */
[----:B------:R-:W1:Y:S01]  /*153b0*/  MUFU.EX2 R88, R88 ;  /* 0x0000005800587308 */ /* 0x000e620000000800 */
[----:B------:R-:W-:-:S07]  /*153c0*/  @!P1 FMUL R91, R91, 0.5 ;  /* 0x3f0000005b5b9820 */ /* 0x000fce0000400000 */
[----:B------:R-:W1:Y:S08]  /*153d0*/  MUFU.EX2 R89, R89 ;  /* 0x0000005900597308 */ /* 0x000e700000000800 */
[----:B------:R-:W1:Y:S08]  /*153e0*/  MUFU.EX2 R90, R90 ;  /* 0x0000005a005a7308 */ /* 0x000e700000000800 */
[----:B------:R-:W1:Y:S02]  /*153f0*/  MUFU.EX2 R91, R91 ;  /* 0x0000005b005b7308 */ /* 0x000e640000000800 */
[----:B-1--4-:R-:W-:Y:S05]  /*15400*/  @!P5 BRA `(.L_x_266) ;  /* 0x0000006c0028d947 */ /* 0x012fea0003800000 */
.L_x_426:
[--C-:B------:R-:W-:Y:S01]  /*15410*/  FFMA2 R94, R92.F32x2.HI_LO, UR36.F32, R0.reuse.F32 ;  /* 0x000000245c5e7c49 */ /* 0x100fe20009200000 */
[----:B------:R-:W-:Y:S01]  /*15420*/  FSETP.GEU.AND P5, PT, R6, -126, PT ;  /* 0xc2fc00000600780b */ /* 0x000fe20003fae000 */
[----:B------:R-:W-:Y:S01]  /*15430*/  @!P2 FMUL R90, R90, R90 ;  /* 0x0000005a5a5aa220 */ /* 0x000fe20000400000 */
[----:B------:R-:W-:Y:S01]  /*15440*/  @!P0 FMUL R22, R22, 0.5 ;  /* 0x3f00000016168820 */ /* 0x000fe20000400000 */
[----:B------:R-:W-:Y:S01]  /*15450*/  @!P3 FMUL R89, R89, R89 ;  /* 0x000000595959b220 */ /* 0x000fe20000400000 */
[----:B------:R-:W-:Y:S01]  /*15460*/  FSETP.GEU.AND P2, PT, R95, -126, PT ;  /* 0xc2fc00005f00780b */ /* 0x000fe20003f4e000 */
[--C-:B-1----:R-:W-:Y:S01]  /*15470*/  FFMA2 R4, R98.F32x2.HI_LO, UR36.F32, R0.reuse.F32 ;  /* 0x0000002462047c49 */ /* 0x102fe20009200000 */
[----:B------:R-:W-:Y:S01]  /*15480*/  FSETP.GEU.AND P3, PT, R94, -126, PT ;  /* 0xc2fc00005e00780b */ /* 0x000fe20003f6e000 */
[----:B------:R-:W-:Y:S01]  /*15490*/  @!P4 FMUL R88, R88, R88 ;  /* 0x000000585858c220 */ /* 0x000fe20000400000 */
[----:B------:R-:W-:Y:S01]  /*154a0*/  FSETP.GEU.AND P4, PT, R7, -126, PT ;  /* 0xc2fc00000700780b */ /* 0x000fe20003f8e000 */
[----:B------:R-:W1:Y:S01]  /*154b0*/  MUFU.EX2 R22, R22 ;  /* 0x0000001600167308 */ /* 0x000e620000000800 */
[----:B------:R-:W-:Y:S01]  /*154c0*/  @!P1 FMUL R91, R91, R91 ;  /* 0x0000005b5b5b9220 */ /* 0x000fe20000400000 */
[----:B------:R-:W-:Y:S01]  /*154d0*/  FSETP.GEU.AND P1, PT, R4, -126, PT ;  /* 0xc2fc00000400780b */ /* 0x000fe20003f2e000 */
[--C-:B------:R-:W-:Y:S01]  /*154e0*/  FFMA2 R98, R96.F32x2.HI_LO, UR36.F32, R0.reuse.F32 ;  /* 0x0000002460627c49 */ /* 0x100fe20009200000 */
[----:B------:R-:W-:Y:S01]  /*154f0*/  USHF.R.U32.HI UR4, URZ, 0x15, UR43 ;  /* 0x00000015ff047899 */ /* 0x000fe2000801162b */
[----:B------:R-:W-:Y:S01]  /*15500*/  @!P5 FMUL R6, R6, 0.5 ;  /* 0x3f0000000606d820 */ /* 0x000fe20000400000 */
[----:B------:R-:W-:Y:S01]  /*15510*/  @!P6 FMUL R23, R23, 0.5 ;  /* 0x3f0000001717e820 */ /* 0x000fe20000400000 */
[--C-:B------:R-:W-:Y:S01]  /*15520*/  FFMA2 R116, R116.F32x2.HI_LO, UR36.F32, R0.reuse.F32 ;  /* 0x0000002474747c49 */ /* 0x100fe20009200000 */
[----:B------:R-:W-:Y:S01]  /*15530*/  UISETP.NE.AND UP0, UPT, UR55, URZ, UPT ;  /* 0x000000ff3700728c */ /* 0x000fe2000bf05270 */
[----:B------:R-:W-:Y:S01]  /*15540*/  @!P2 FMUL R95, R95, 0.5 ;  /* 0x3f0000005f5fa820 */ /* 0x000fe20000400000 */
[----:B------:R-:W-:Y:S01]  /*15550*/  @!P3 FMUL R94, R94, 0.5 ;  /* 0x3f0000005e5eb820 */ /* 0x000fe20000400000 */
[----:B------:R-:W4:Y:S01]  /*15560*/  MUFU.EX2 R92, R6 ;  /* 0x00000006005c7308 */ /* 0x000f220000000800 */
[----:B------:R-:W-:Y:S01]  /*15570*/  @!P4 FMUL R7, R7, 0.5 ;  /* 0x3f0000000707c820 */ /* 0x000fe20000400000 */
[--C-:B------:R-:W-:Y:S01]  /*15580*/  FFMA2 R56, R56.F32x2.HI_LO, UR36.F32, R0.reuse.F32 ;  /* 0x0000002438387c49 */ /* 0x100fe20009200000 */
[----:B------:R-:W-:Y:S01]  /*15590*/  USEL UR52, UR38, UR52, UP0 ;  /* 0x0000003426347287 */ /* 0x000fe20008000000 */
[----:B------:R-:W-:Y:S01]  /*155a0*/  @!P1 FMUL R4, R4, 0.5 ;  /* 0x3f00000004049820 */ /* 0x000fe20000400000 */
[--C-:B------:R-:W-:Y:S01]  /*155b0*/  FFMA2 R60, R60.F32x2.HI_LO, UR36.F32, R0.reuse.F32 ;  /* 0x000000243c3c7c49 */ /* 0x100fe20009200000 */
[----:B------:R-:W-:Y:S01]  /*155c0*/  USEL UR49, UR49, UR38, UP0 ;  /* 0x0000002631317287 */ /* 0x000fe20008000000 */
[----:B-1----:R-:W-:Y:S01]  /*155d0*/  @!P0 FMUL R22, R22, R22 ;  /* 0x0000001616168220 */ /* 0x002fe20000400000 */
[----:B------:R-:W1:Y:S01]  /*155e0*/  MUFU.EX2 R95, R95 ;  /* 0x0000005f005f7308 */ /* 0x000e620000000800 */
[----:B------:R-:W-:Y:S01]  /*155f0*/  FSETP.GEU.AND P0, PT, R5, -126, PT ;  /* 0xc2fc00000500780b */ /* 0x000fe20003f0e000 */
[----:B------:R-:W-:-:S02]  /*15600*/  FFMA2 R58, R58.F32x2.HI_LO, UR36.F32, R0.F32 ;  /* 0x000000243a3a7c49 */ /* 0x000fc40009200000 */
[--C-:B------:R-:W-:Y:S02]  /*15610*/  FFMA2 R62, R62.F32x2.HI_LO, UR36.F32, R0.reuse.F32 ;  /* 0x000000243e3e7c49 */ /* 0x100fe40009200000 */
[--C-:B------:R-:W-:Y:S02]  /*15620*/  FFMA2 R68, R68.F32x2.HI_LO, UR36.F32, R0.reuse.F32 ;  /* 0x0000002444447c49 */ /* 0x100fe40009200000 */
[----:B------:R5:W2:Y:S01]  /*15630*/  MUFU.EX2 R93, R7 ;  /* 0x00000007005d7308 */ /* 0x000aa20000000800 */
[----:B----4-:R-:W-:Y:S01]  /*15640*/  @!P5 FMUL R92, R92, R92 ;  /* 0x0000005c5c5cd220 */ /* 0x010fe20000400000 */
[----:B------:R-:W-:Y:S01]  /*15650*/  FSETP.GEU.AND P5, PT, R99, -126, PT ;  /* 0xc2fc00006300780b */ /* 0x000fe20003fae000 */
[--C-:B------:R-:W-:Y:S02]  /*15660*/  FFMA2 R66, R66.F32x2.HI_LO, UR36.F32, R0.reuse.F32 ;  /* 0x0000002442427c49 */ /* 0x100fe40009200000 */
[--C-:B------:R-:W-:Y:S02]  /*15670*/  FFMA2 R64, R64.F32x2.HI_LO, UR36.F32, R0.reuse.F32 ;  /* 0x0000002440407c49 */ /* 0x100fe40009200000 */
[----:B------:R-:W-:Y:S01]  /*15680*/  @!P0 FMUL R5, R5, 0.5 ;  /* 0x3f00000005058820 */ /* 0x000fe20000400000 */
[----:B------:R-:W4:Y:S01]  /*15690*/  MUFU.EX2 R94, R94 ;  /* 0x0000005e005e7308 */ /* 0x000f220000000800 */
[----:B-1----:R-:W-:Y:S01]  /*156a0*/  @!P2 FMUL R95, R95, R95 ;  /* 0x0000005f5f5fa220 */ /* 0x002fe20000400000 */
[----:B------:R-:W-:-:S02]  /*156b0*/  FFMA2 R70, R70.F32x2.HI_LO, UR36.F32, R0.F32 ;  /* 0x0000002446467c49 */ /* 0x000fc40009200000 */
[--C-:B------:R-:W-:Y:S02]  /*156c0*/  FFMA2 R74, R74.F32x2.HI_LO, UR36.F32, R0.reuse.F32 ;  /* 0x000000244a4a7c49 */ /* 0x100fe40009200000 */
[--C-:B------:R-:W-:Y:S02]  /*156d0*/  FFMA2 R72, R72.F32x2.HI_LO, UR36.F32, R0.reuse.F32 ;  /* 0x0000002448487c49 */ /* 0x100fe40009200000 */
[----:B------:R-:W1:Y:S01]  /*156e0*/  MUFU.EX2 R96, R4 ;  /* 0x0000000400607308 */ /* 0x000e620000000800 */
[--C-:B-----5:R-:W-:Y:S02]  /*156f0*/  FFMA2 R6, R102.F32x2.HI_LO, UR36.F32, R0.reuse.F32 ;  /* 0x0000002466067c49 */ /* 0x120fe40009200000 */
[--C-:B------:R-:W-:Y:S02]  /*15700*/  FFMA2 R102, R100.F32x2.HI_LO, UR36.F32, R0.reuse.F32 ;  /* 0x0000002464667c49 */ /* 0x100fe40009200000 */
[----:B--2---:R-:W-:Y:S01]  /*15710*/  @!P4 FMUL R93, R93, R93 ;  /* 0x0000005d5d5dc220 */ /* 0x004fe20000400000 */
[----:B------:R-:W-:Y:S01]  /*15720*/  FSETP.GEU.AND P4, PT, R6, -126, PT ;  /* 0xc2fc00000600780b */ /* 0x000fe20003f8e000 */
[----:B------:R-:W-:Y:S01]  /*15730*/  @!P5 FMUL R99, R99, 0.5 ;  /* 0x3f0000006363d820 */ /* 0x000fe20000400000 */
[----:B------:R-:W-:Y:S01]  /*15740*/  FSETP.GEU.AND P2, PT, R102, -126, PT ;  /* 0xc2fc00006600780b */ /* 0x000fe20003f4e000 */
[----:B------:R-:W2:Y:S01]  /*15750*/  MUFU.EX2 R23, R23 ;  /* 0x0000001700177308 */ /* 0x000ea20000000800 */
[----:B----4-:R-:W-:Y:S01]  /*15760*/  @!P3 FMUL R94, R94, R94 ;  /* 0x0000005e5e5eb220 */ /* 0x010fe20000400000 */
[----:B------:R-:W-:Y:S01]  /*15770*/  FSETP.GEU.AND P3, PT, R7, -126, PT ;  /* 0xc2fc00000700780b */ /* 0x000fe20003f6e000 */
[----:B------:R-:W-:-:S02]  /*15780*/  FFMA2 R76, R76.F32x2.HI_LO, UR36.F32, R0.F32 ;  /* 0x000000244c4c7c49 */ /* 0x000fc40009200000 */
[--C-:B------:R-:W-:Y:S02]  /*15790*/  FFMA2 R82, R82.F32x2.HI_LO, UR36.F32, R0.reuse.F32 ;  /* 0x0000002452527c49 */ /* 0x100fe40009200000 */
[--C-:B------:R-:W-:Y:S01]  /*157a0*/  FFMA2 R80, R80.F32x2.HI_LO, UR36.F32, R0.reuse.F32 ;  /* 0x0000002450507c49 */ /* 0x100fe20009200000 */
[----:B------:R4:W5:Y:S01]  /*157b0*/  MUFU.EX2 R97, R5 ;  /* 0x0000000500617308 */ /* 0x0009620000000800 */
[----:B-1----:R-:W-:Y:S01]  /*157c0*/  @!P1 FMUL R96, R96, R96 ;  /* 0x0000006060609220 */ /* 0x002fe20000400000 */
[----:B------:R-:W-:Y:S01]  /*157d0*/  FSETP.GEU.AND P1, PT, R103, -126, PT ;  /* 0xc2fc00006700780b */ /* 0x000fe20003f2e000 */
[----:B------:R-:W-:Y:S01]  /*157e0*/  @!P4 FMUL R6, R6, 0.5 ;  /* 0x3f0000000606c820 */ /* 0x000fe20000400000 */
[----:B------:R-:W-:Y:S01]  /*157f0*/  @!P2 FMUL R102, R102, 0.5 ;  /* 0x3f0000006666a820 */ /* 0x000fe20000400000 */
        /* <DEDUP_REMOVED lines=9> */
[--C-:B----4-:R-:W-:Y:S02]  /*15890*/  FFMA2 R4, R106.F32x2.HI_LO, UR36.F32, R0.reuse.F32 ;  /* 0x000000246a047c49 */ /* 0x110fe40009200000 */
[----:B-----5:R-:W-:Y:S01]  /*158a0*/  @!P0 FMUL R97, R97, R97 ;  /* 0x0000006161618220 */ /* 0x020fe20000400000 */
[--C-:B------:R-:W-:Y:S02]  /*158b0*/  FFMA2 R106, R104.F32x2.HI_LO, UR36.F32, R0.reuse.F32 ;  /* 0x00000024686a7c49 */ /* 0x100fe40009200000 */
[----:B------:R-:W-:Y:S01]  /*158c0*/  FSETP.GEU.AND P0, PT, R4, -126, PT ;  /* 0xc2fc00000400780b */ /* 0x000fe20003f0e000 */
[----:B------:R-:W-:Y:S01]  /*158d0*/  @!P6 FMUL R98, R98, 0.5 ;  /* 0x3f0000006262e820 */ /* 0x000fe20000400000 */
[----:B------:R4:W5:Y:S01]  /*158e0*/  MUFU.EX2 R101, R7 ;  /* 0x0000000700657308 */ /* 0x0009620000000800 */
[----:B-1----:R-:W-:Y:S01]  /*158f0*/  @!P4 FMUL R100, R100, R100 ;  /* 0x000000646464c220 */ /* 0x002fe20000400000 */
[----:B------:R-:W-:Y:S01]  /*15900*/  FSETP.GEU.AND P4, PT, R107, -126, PT ;  /* 0xc2fc00006b00780b */ /* 0x000fe20003f8e000 */
[----:B------:R-:W-:-:S02]  /*15910*/  FFMA2 R86, R86.F32x2.HI_LO, UR36.F32, R0.F32 ;  /* 0x0000002456567c49 */ /* 0x000fc40009200000 */
[--C-:B------:R-:W-:Y:S02]  /*15920*/  FFMA2 R26, R26.F32x2.HI_LO, UR36.F32, R0.reuse.F32 ;  /* 0x000000241a1a7c49 */ /* 0x100fe40009200000 */
[--C-:B------:R-:W-:Y:S01]  /*15930*/  FFMA2 R32, R32.F32x2.HI_LO, UR36.F32, R0.reuse.F32 ;  /* 0x0000002420207c49 */ /* 0x100fe20009200000 */
[----:B------:R-:W1:Y:S01]  /*15940*/  MUFU.EX2 R103, R103 ;  /* 0x0000006700677308 */ /* 0x000e620000000800 */
[----:B--2---:R-:W-:Y:S01]  /*15950*/  @!P2 FMUL R102, R102, R102 ;  /* 0x000000666666a220 */ /* 0x004fe20000400000 */
[--C-:B------:R-:W-:Y:S02]  /*15960*/  FFMA2 R30, R30.F32x2.HI_LO, UR36.F32, R0.reuse.F32 ;  /* 0x000000241e1e7c49 */ /* 0x100fe40009200000 */
[----:B------:R-:W-:Y:S01]  /*15970*/  @!P0 FMUL R4, R4, 0.5 ;  /* 0x3f00000004048820 */ /* 0x000fe20000400000 */
[--C-:B------:R-:W-:Y:S02]  /*15980*/  FFMA2 R28, R28.F32x2.HI_LO, UR36.F32, R0.reuse.F32 ;  /* 0x000000241c1c7c49 */ /* 0x100fe40009200000 */
[----:B------:R-:W-:Y:S01]  /*15990*/  @!P4 FMUL R107, R107, 0.5 ;  /* 0x3f0000006b6bc820 */ /* 0x000fe20000400000 */
[----:B------:R-:W2:Y:S01]  /*159a0*/  MUFU.EX2 R98, R98 ;  /* 0x0000006200627308 */ /* 0x000ea20000000800 */
[----:B----4-:R-:W-:-:S02]  /*159b0*/  FFMA2 R6, R110.F32x2.HI_LO, UR36.F32, R0.F32 ;  /* 0x000000246e067c49 */ /* 0x010fc40009200000 */
[----:B-----5:R-:W-:Y:S01]  /*159c0*/  @!P3 FMUL R101, R101, R101 ;  /* 0x000000656565b220 */ /* 0x020fe20000400000 */
[--C-:B------:R-:W-:Y:S02]  /*159d0*/  FFMA2 R110, R108.F32x2.HI_LO, UR36.F32, R0.reuse.F32 ;  /* 0x000000246c6e7c49 */ /* 0x100fe40009200000 */
[----:B------:R-:W-:Y:S01]  /*159e0*/  FSETP.GEU.AND P2, PT, R7, -126, PT ;  /* 0xc2fc00000700780b */ /* 0x000fe20003f4e000 */
[--C-:B------:R-:W-:Y:S01]  /*159f0*/  FFMA2 R34, R34.F32x2.HI_LO, UR36.F32, R0.reuse.F32 ;  /* 0x0000002422227c49 */ /* 0x100fe20009200000 */
[----:B------:R-:W4:Y:S01]  /*15a00*/  MUFU.EX2 R99, R99 ;  /* 0x0000006300637308 */ /* 0x000f220000000800 */
[----:B------:R-:W-:Y:S01]  /*15a10*/  FSETP.GEU.AND P3, PT, R6, -126, PT ;  /* 0xc2fc00000600780b */ /* 0x000fe20003f6e000 */
[----:B-1----:R-:W-:Y:S01]  /*15a20*/  @!P1 FMUL R103, R103, R103 ;  /* 0x0000006767679220 */ /* 0x002fe20000400000 */
[----:B------:R-:W-:Y:S01]  /*15a30*/  FSETP.GEU.AND P1, PT, R110, -126, PT ;  /* 0xc2fc00006e00780b */ /* 0x000fe20003f2e000 */
[--C-:B------:R-:W-:Y:S02]  /*15a40*/  FFMA2 R38, R38.F32x2.HI_LO, UR36.F32, R0.reuse.F32 ;  /* 0x0000002426267c49 */ /* 0x100fe40009200000 */
[----:B------:R-:W-:-:S02]  /*15a50*/  FFMA2 R36, R36.F32x2.HI_LO, UR36.F32, R0.F32 ;  /* 0x0000002424247c49 */ /* 0x000fc40009200000 */
[----:B------:R-:W1:Y:S01]  /*15a60*/  MUFU.EX2 R104, R4 ;  /* 0x0000000400687308 */ /* 0x000e620000000800 */
[----:B--2---:R-:W-:Y:S01]  /*15a70*/  @!P6 FMUL R98, R98, R98 ;  /* 0x000000626262e220 */ /* 0x004fe20000400000 */
[----:B------:R-:W-:Y:S01]  /*15a80*/  FSETP.GEU.AND P6, PT, R5, -126, PT ;  /* 0xc2fc00000500780b */ /* 0x000fe20003fce000 */
[----:B------:R-:W-:Y:S01]  /*15a90*/  @!P2 FMUL R7, R7, 0.5 ;  /* 0x3f0000000707a820 */ /* 0x000fe20000400000 */
[--C-:B------:R-:W-:Y:S02]  /*15aa0*/  FFMA2 R48, R48.F32x2.HI_LO, UR36.F32, R0.reuse.F32 ;  /* 0x0000002430307c49 */ /* 0x100fe40009200000 */
[----:B------:R-:W-:Y:S01]  /*15ab0*/  @!P3 FMUL R6, R6, 0.5 ;  /* 0x3f0000000606b820 */ /* 0x000fe20000400000 */
[--C-:B------:R-:W-:Y:S01]  /*15ac0*/  FFMA2 R44, R44.F32x2.HI_LO, UR36.F32, R0.reuse.F32 ;  /* 0x000000242c2c7c49 */ /* 0x100fe20009200000 */
[----:B------:R-:W2:Y:S01]  /*15ad0*/  MUFU.EX2 R109, R7 ;  /* 0x00000007006d7308 */ /* 0x000ea20000000800 */
[----:B----4-:R-:W-:Y:S01]  /*15ae0*/  @!P5 FMUL R99, R99, R99 ;  /* 0x000000636363d220 */ /* 0x010fe20000400000 */
[----:B------:R-:W-:Y:S01]  /*15af0*/  FSETP.GEU.AND P5, PT, R106, -126, PT ;  /* 0xc2fc00006a00780b */ /* 0x000fe20003fae000 */
[----:B------:R-:W-:Y:S01]  /*15b00*/  @!P1 FMUL R110, R110, 0.5 ;  /* 0x3f0000006e6e9820 */ /* 0x000fe20000400000 */
[----:B------:R-:W-:-:S02]  /*15b10*/  FFMA2 R42, R42.F32x2.HI_LO, UR36.F32, R0.F32 ;  /* 0x000000242a2a7c49 */ /* 0x000fc40009200000 */
[--C-:B------:R-:W-:Y:S02]  /*15b20*/  FFMA2 R46, R46.F32x2.HI_LO, UR36.F32, R0.reuse.F32 ;  /* 0x000000242e2e7c49 */ /* 0x100fe40009200000 */
[----:B------:R-:W4:Y:S01]  /*15b30*/  MUFU.EX2 R108, R6 ;  /* 0x00000006006c7308 */ /* 0x000f220000000800 */
[----:B-1----:R-:W-:Y:S01]  /*15b40*/  @!P0 FMUL R104, R104, R104 ;  /* 0x0000006868688220 */ /* 0x002fe20000400000 */
[----:B------:R-:W-:Y:S01]  /*15b50*/  FSETP.GEU.AND P0, PT, R111, -126, PT ;  /* 0xc2fc00006f00780b */ /* 0x000fe20003f0e000 */
[----:B------:R-:W-:Y:S01]  /*15b60*/  @!P6 FMUL R5, R5, 0.5 ;  /* 0x3f0000000505e820 */ /* 0x000fe20000400000 */
[--C-:B------:R-:W-:Y:S02]  /*15b70*/  FFMA2 R40, R40.F32x2.HI_LO, UR36.F32, R0.reuse.F32 ;  /* 0x0000002428287c49 */ /* 0x100fe40009200000 */
[--C-:B------:R-:W-:Y:S02]  /*15b80*/  FFMA2 R50, R50.F32x2.HI_LO, UR36.F32, R0.reuse.F32 ;  /* 0x0000002432327c49 */ /* 0x100fe40009200000 */
[----:B------:R-:W1:Y:S01]  /*15b90*/  MUFU.EX2 R107, R107 ;  /* 0x0000006b006b7308 */ /* 0x000e620000000800 */
[----:B--2---:R-:W-:Y:S01]  /*15ba0*/  @!P2 FMUL R109, R109, R109 ;  /* 0x0000006d6d6da220 */ /* 0x004fe20000400000 */
[----:B------:R-:W-:Y:S01]  /*15bb0*/  @!P5 FMUL R106, R106, 0.5 ;  /* 0x3f0000006a6ad820 */ /* 0x000fe20000400000 */
[----:B------:R-:W-:Y:S01]  /*15bc0*/  FSETP.GEU.AND P2, PT, R116, -126, PT ;  /* 0xc2fc00007400780b */ /* 0x000fe20003f4e000 */
[----:B------:R-:W-:-:S02]  /*15bd0*/  FFMA2 R52, R52.F32x2.HI_LO, UR36.F32, R0.F32 ;  /* 0x0000002434347c49 */ /* 0x000fc40009200000 */
[--C-:B------:R-:W-:Y:S02]  /*15be0*/  FFMA2 R10, R170.F32x2.HI_LO, UR36.F32, R0.reuse.F32 ;  /* 0x00000024aa0a7c49 */ /* 0x100fe40009200000 */
[----:B------:R-:W2:Y:S01]  /*15bf0*/  MUFU.EX2 R110, R110 ;  /* 0x0000006e006e7308 */ /* 0x000ea20000000800 */
[----:B------:R-:W-:Y:S01]  /*15c00*/  @!P0 FMUL R111, R111, 0.5 ;  /* 0x3f0000006f6f8820 */ /* 0x000fe20000400000 */
[----:B----4-:R-:W-:Y:S01]  /*15c10*/  @!P3 FMUL R108, R108, R108 ;  /* 0x0000006c6c6cb220 */ /* 0x010fe20000400000 */
[--C-:B------:R-:W-:Y:S02]  /*15c20*/  FFMA2 R6, R132.F32x2.HI_LO, UR36.F32, R0.reuse.F32 ;  /* 0x0000002484067c49 */ /* 0x100fe40009200000 */
[----:B------:R-:W-:-:S03]  /*15c30*/  FFMA2 R162, R162.F32x2.HI_LO, UR36.F32, R0.F32 ;  /* 0x00000024a2a27c49 */ /* 0x000fc60009200000 */
[----:B------:R4:W5:Y:S01]  /*15c40*/  MUFU.EX2 R105, R5 ;  /* 0x0000000500697308 */ /* 0x0009620000000800 */
[----:B-1----:R-:W-:Y:S01]  /*15c50*/  @!P4 FMUL R107, R107, R107 ;  /* 0x0000006b6b6bc220 */ /* 0x002fe20000400000 */
[----:B------:R-:W-:-:S06]  /*15c60*/  @!P2 FMUL R116, R116, 0.5 ;  /* 0x3f0000007474a820 */ /* 0x000fcc0000400000 */
[----:B------:R-:W1:Y:S01]  /*15c70*/  MUFU.EX2 R106, R106 ;  /* 0x0000006a006a7308 */ /* 0x000e620000000800 */
[----:B--2---:R-:W-:Y:S01]  /*15c80*/  @!P1 FMUL R110, R110, R110 ;  /* 0x0000006e6e6e9220 */ /* 0x004fe20000400000 */
[----:B------:R-:W-:-:S06]  /*15c90*/  FSETP.GEU.AND P1, PT, R117, -126, PT ;  /* 0xc2fc00007500780b */ /* 0x000fcc0003f2e000 */
[----:B------:R-:W2:Y:S01]  /*15ca0*/  MUFU.EX2 R111, R111 ;  /* 0x0000006f006f7308 */ /* 0x000ea20000000800 */
[--C-:B----4-:R-:W-:Y:S02]  /*15cb0*/  FFMA2 R4, R114.F32x2.HI_LO, UR36.F32, R0.reuse.F32 ;  /* 0x0000002472047c49 */ /* 0x110fe40009200000 */
[----:B------:R-:W-:Y:S02]  /*15cc0*/  FFMA2 R114, R112.F32x2.HI_LO, UR36.F32, R0.F32 ;  /* 0x0000002470727c49 */ /* 0x000fe40009200000 */
[----:B-----5:R-:W-:Y:S01]  /*15cd0*/  @!P6 FMUL R105, R105, R105 ;  /* 0x000000696969e220 */ /* 0x020fe20000400000 */
[----:B------:R-:W-:Y:S01]  /*15ce0*/  FSETP.GEU.AND P6, PT, R4, -126, PT ;  /* 0xc2fc00000400780b */ /* 0x000fe20003fce000 */
[----:B------:R-:W-:Y:S01]  /*15cf0*/  @!P1 FMUL R117, R117, 0.5 ;  /* 0x3f00000075759820 */ /* 0x000fe20000400000 */
[----:B------:R-:W-:Y:S01]  /*15d00*/  FSETP.GEU.AND P3, PT, R115, -126, PT ;  /* 0xc2fc00007300780b */ /* 0x000fe20003f6e000 */
[----:B------:R-:W4:Y:S01]  /*15d10*/  MUFU.EX2 R116, R116 ;  /* 0x0000007400747308 */ /* 0x000f220000000800 */
[----:B------:R-:W-:Y:S01]  /*15d20*/  FSETP.GEU.AND P4, PT, R114, -126, PT ;  /* 0xc2fc00007200780b */ /* 0x000fe20003f8e000 */
[----:B-1----:R-:W-:Y:S01]  /*15d30*/  @!P5 FMUL R106, R106, R106 ;  /* 0x0000006a6a6ad220 */ /* 0x002fe20000400000 */
[----:B------:R-:W-:Y:S01]  /*15d40*/  FSETP.GEU.AND P5, PT, R5, -126, PT ;  /* 0xc2fc00000500780b */ /* 0x000fe20003fae000 */
[----:B--2---:R-:W-:Y:S01]  /*15d50*/  @!P0 FMUL R111, R111, R111 ;  /* 0x0000006f6f6f8220 */ /* 0x004fe20000400000 */
[----:B------:R-:W-:-:S05]  /*15d60*/  FSETP.GEU.AND P0, PT, R56, -126, PT ;  /* 0xc2fc00003800780b */ /* 0x000fca0003f0e000 */
[----:B------:R-:W-:Y:S01]  /*15d70*/  @!P6 FMUL R4, R4, 0.5 ;  /* 0x3f0000000404e820 */ /* 0x000fe20000400000 */
[----:B------:R-:W1:Y:S01]  /*15d80*/  MUFU.EX2 R117, R117 ;  /* 0x0000007500757308 */ /* 0x000e620000000800 */
[----:B------:R-:W-:Y:S02]  /*15d90*/  @!P3 FMUL R115, R115, 0.5 ;  /* 0x3f0000007373b820 */ /* 0x000fe40000400000 */
[----:B------:R-:W-:Y:S02]  /*15da0*/  @!P4 FMUL R114, R114, 0.5 ;  /* 0x3f0000007272c820 */ /* 0x000fe40000400000 */
[----:B------:R-:W-:Y:S01]  /*15db0*/  @!P5 FMUL R5, R5, 0.5 ;  /* 0x3f0000000505d820 */ /* 0x000fe20000400000 */
[----:B----4-:R-:W-:Y:S01]  /*15dc0*/  @!P2 FMUL R116, R116, R116 ;  /* 0x000000747474a220 */ /* 0x010fe20000400000 */
[----:B------:R-:W-:Y:S01]  /*15dd0*/  FSETP.GEU.AND P2, PT, R61, -126, PT ;  /* 0xc2fc00003d00780b */ /* 0x000fe20003f4e000 */
[----:B------:R-:W2:Y:S01]  /*15de0*/  MUFU.EX2 R115, R115 ;  /* 0x0000007300737308 */ /* 0x000ea20000000800 */
[----:B------:R-:W-:-:S07]  /*15df0*/  @!P0 FMUL R56, R56, 0.5 ;  /* 0x3f00000038388820 */ /* 0x000fce0000400000 */
[----:B------:R-:W4:Y:S01]  /*15e00*/  MUFU.EX2 R114, R114 ;  /* 0x0000007200727308 */ /* 0x000f220000000800 */
[----:B-1----:R-:W-:Y:S01]  /*15e10*/  @!P1 FMUL R117, R117, R117 ;  /* 0x0000007575759220 */ /* 0x002fe20000400000 */
[----:B------:R-:W-:Y:S02]  /*15e20*/  FSETP.GEU.AND P1, PT, R62, -126, PT ;  /* 0xc2fc00003e00780b */ /* 0x000fe40003f2e000 */
[----:B------:R-:W-:-:S04]  /*15e30*/  @!P2 FMUL R61, R61, 0.5 ;  /* 0x3f0000003d3da820 */ /* 0x000fc80000400000 */
[----:B------:R-:W1:Y:S01]  /*15e40*/  MUFU.EX2 R112, R4 ;  /* 0x0000000400707308 */ /* 0x000e620000000800 */
[----:B--2---:R-:W-:Y:S01]  /*15e50*/  @!P3 FMUL R115, R115, R115 ;  /* 0x000000737373b220 */ /* 0x004fe20000400000 */
[----:B------:R-:W-:-:S05]  /*15e60*/  FSETP.GEU.AND P3, PT, R60, -126, PT ;  /* 0xc2fc00003c00780b */ /* 0x000fca0003f6e000 */
[----:B------:R-:W-:Y:S01]  /*15e70*/  @!P1 FMUL R62, R62, 0.5 ;  /* 0x3f0000003e3e9820 */ /* 0x000fe20000400000 */
[----:B------:R-:W2:Y:S01]  /*15e80*/  MUFU.EX2 R113, R5 ;  /* 0x0000000500717308 */ /* 0x000ea20000000800 */
[----:B----4-:R-:W-:Y:S01]  /*15e90*/  @!P4 FMUL R114, R114, R114 ;  /* 0x000000727272c220 */ /* 0x010fe20000400000 */
[----:B------:R-:W-:-:S05]  /*15ea0*/  FSETP.GEU.AND P4, PT, R59, -126, PT ;  /* 0xc2fc00003b00780b */ /* 0x000fca0003f8e000 */
[----:B------:R-:W-:Y:S01]  /*15eb0*/  @!P3 FMUL R60, R60, 0.5 ;  /* 0x3f0000003c3cb820 */ /* 0x000fe20000400000 */
[----:B---3--:R-:W3:Y:S01]  /*15ec0*/  MUFU.EX2 R118, R56 ;  /* 0x0000003800767308 */ /* 0x008ee20000000800 */
[----:B-1----:R-:W-:Y:S01]  /*15ed0*/  @!P6 FMUL R112, R112, R112 ;  /* 0x000000707070e220 */ /* 0x002fe20000400000 */
[----:B------:R-:W-:-:S05]  /*15ee0*/  FSETP.GEU.AND P6, PT, R57, -126, PT ;  /* 0xc2fc00003900780b */ /* 0x000fca0003fce000 */
[----:B------:R-:W-:Y:S01]  /*15ef0*/  @!P4 FMUL R59, R59, 0.5 ;  /* 0x3f0000003b3bc820 */ /* 0x000fe20000400000 */
[----:B------:R-:W1:Y:S01]  /*15f00*/  MUFU.EX2 R123, R61 ;  /* 0x0000003d007b7308 */ /* 0x000e620000000800 */
[----:B--2---:R-:W-:Y:S01]  /*15f10*/  @!P5 FMUL R113, R113, R113 ;  /* 0x000000717171d220 */ /* 0x004fe20000400000 */
[----:B------:R-:W-:Y:S01]  /*15f20*/  FSETP.GEU.AND P5, PT, R58, -126, PT ;  /* 0xc2fc00003a00780b */ /* 0x000fe20003fae000 */
[----:B------:R-:W-:-:S04]  /*15f30*/  FFMA2 R4, R148.F32x2.HI_LO, UR36.F32, R0.F32 ;  /* 0x0000002494047c49 */ /* 0x000fc80009200000 */
[----:B------:R-:W-:Y:S01]  /*15f40*/  @!P6 FMUL R57, R57, 0.5 ;  /* 0x3f0000003939e820 */ /* 0x000fe20000400000 */
[----:B------:R-:W2:Y:S01]  /*15f50*/  MUFU.EX2 R122, R60 ;  /* 0x0000003c007a7308 */ /* 0x000ea20000000800 */
[----:B---3--:R-:W-:Y:S01]  /*15f60*/  @!P0 FMUL R118, R118, R118 ;  /* 0x0000007676768220 */ /* 0x008fe20000400000 */
[----:B------:R-:W-:-:S05]  /*15f70*/  FSETP.GEU.AND P0, PT, R63, -126, PT ;  /* 0xc2fc00003f00780b */ /* 0x000fca0003f0e000 */
[----:B------:R-:W-:Y:S01]  /*15f80*/  @!P5 FMUL R58, R58, 0.5 ;  /* 0x3f0000003a3ad820 */ /* 0x000fe20000400000 */
[----:B------:R-:W3:Y:S01]  /*15f90*/  MUFU.EX2 R121, R59 ;  /* 0x0000003b00797308 */ /* 0x000ee20000000800 */
[----:B-1----:R-:W-:Y:S01]  /*15fa0*/  @!P2 FMUL R123, R123, R123 ;  /* 0x0000007b7b7ba220 */ /* 0x002fe20000400000 */
[----:B------:R-:W-:Y:S02]  /*15fb0*/  FSETP.GEU.AND P2, PT, R68, -126, PT ;  /* 0xc2fc00004400780b */ /* 0x000fe40003f4e000 */
[----:B------:R-:W-:-:S03]  /*15fc0*/  F2FP.BF16.F32.PACK_AB R61, R97, R96 ;  /* 0x00000060613d723e */ /* 0x000fc600000010ff */
[----:B------:R-:W-:Y:S01]  /*15fd0*/  @!P0 FMUL R63, R63, 0.5 ;  /* 0x3f0000003f3f8820 */ /* 0x000fe20000400000 */
[----:B------:R-:W1:Y:S01]  /*15fe0*/  MUFU.EX2 R124, R62 ;  /* 0x0000003e007c7308 */ /* 0x000e620000000800 */
[----:B--2---:R-:W-:Y:S01]  /*15ff0*/  @!P3 FMUL R122, R122, R122 ;  /* 0x0000007a7a7ab220 */ /* 0x004fe20000400000 */
[----:B------:R-:W-:Y:S02]  /*16000*/  FSETP.GEU.AND P3, PT, R67, -126, PT ;  /* 0xc2fc00004300780b */ /* 0x000fe40003f6e000 */
[----:B------:R-:W-:-:S03]  /*16010*/  F2FP.BF16.F32.PACK_AB R60, R95, R94 ;  /* 0x0000005e5f3c723e */ /* 0x000fc600000010ff */
[----:B------:R-:W-:Y:S01]  /*16020*/  @!P2 FMUL R68, R68, 0.5 ;  /* 0x3f0000004444a820 */ /* 0x000fe20000400000 */
[----:B------:R-:W2:Y:S01]  /*16030*/  MUFU.EX2 R119, R57 ;  /* 0x0000003900777308 */ /* 0x000ea20000000800 */
[----:B---3--:R-:W-:Y:S01]  /*16040*/  @!P4 FMUL R121, R121, R121 ;  /* 0x000000797979c220 */ /* 0x008fe20000400000 */
[----:B------:R-:W-:Y:S02]  /*16050*/  FSETP.GEU.AND P4, PT, R66, -126, PT ;  /* 0xc2fc00004200780b */ /* 0x000fe40003f8e000 */
[----:B------:R-:W-:-:S03]  /*16060*/  F2FP.BF16.F32.PACK_AB R59, R93, R92 ;  /* 0x0000005c5d3b723e */ /* 0x000fc600000010ff */
        /* <DEDUP_REMOVED lines=108> */
[----:B------:R-:W-:-:S05]  /*16730*/  FSETP.GEU.AND P1, PT, R26, -126, PT ;  /* 0xc2fc00001a00780b */ /* 0x000fca0003f2e000 */
        /* <DEDUP_REMOVED lines=9> */
[----:B------:R-:W-:Y:S02]  /*167d0*/  F2FP.BF16.F32.PACK_AB R79, R135, R134 ;  /* 0x00000086874f723e */ /* 0x000fe400000010ff */
[----:B------:R-:W-:Y:S01]  /*167e0*/  F2FP.BF16.F32.PACK_AB R83, R147, R146 ;  /* 0x000000929353723e */ /* 0x000fe200000010ff */
[----:B------:R-:W-:Y:S01]  /*167f0*/  @!P6 FMUL R85, R85, 0.5 ;  /* 0x3f0000005555e820 */ /* 0x000fe20000400000 */
[----:B------:R-:W3:Y:S01]  /*16800*/  MUFU.EX2 R180, R24 ;  /* 0x0000001800b47308 */ /* 0x000ee20000000800 */
[----:B-1----:R-:W-:Y:S01]  /*16810*/  @!P0 FMUL R176, R176, R176 ;  /* 0x000000b0b0b08220 */ /* 0x002fe20000400000 */
[----:B------:R-:W-:-:S02]  /*16820*/  FSETP.GEU.AND P0, PT, R27, -126, PT ;  /* 0xc2fc00001b00780b */ /* 0x000fc40003f0e000 */
[----:B------:R-:W-:-:S03]  /*16830*/  F2FP.BF16.F32.PACK_AB R84, R161, R160 ;  /* 0x000000a0a154723e */ /* 0x000fc600000010ff */
[----:B------:R-:W-:Y:S01]  /*16840*/  @!P5 FMUL R86, R86, 0.5 ;  /* 0x3f0000005656d820 */ /* 0x000fe20000400000 */
[----:B------:R-:W1:Y:S01]  /*16850*/  MUFU.EX2 R179, R87 ;  /* 0x0000005700b37308 */ /* 0x000e620000000800 */
[----:B--2---:R-:W-:Y:S01]  /*16860*/  @!P2 FMUL R181, R181, R181 ;  /* 0x000000b5b5b5a220 */ /* 0x004fe20000400000 */
[----:B------:R-:W-:-:S05]  /*16870*/  FSETP.GEU.AND P2, PT, R32, -126, PT ;  /* 0xc2fc00002000780b */ /* 0x000fca0003f4e000 */
[----:B------:R-:W-:Y:S01]  /*16880*/  @!P0 FMUL R27, R27, 0.5 ;  /* 0x3f0000001b1b8820 */ /* 0x000fe20000400000 */
[----:B------:R-:W2:Y:S01]  /*16890*/  MUFU.EX2 R182, R26 ;  /* 0x0000001a00b67308 */ /* 0x000ea20000000800 */
[----:B---3--:R-:W-:Y:S01]  /*168a0*/  @!P3 FMUL R180, R180, R180 ;  /* 0x000000b4b4b4b220 */ /* 0x008fe20000400000 */
[----:B------:R-:W-:Y:S01]  /*168b0*/  FSETP.GEU.AND P3, PT, R31, -126, PT ;  /* 0xc2fc00001f00780b */ /* 0x000fe20003f6e000 */
[----:B------:R-:W3:Y:S04]  /*168c0*/  S2R R24, SR_TID.X ;  /* 0x0000000000187919 */ /* 0x000ee80000002100 */
[----:B------:R-:W-:Y:S01]  /*168d0*/  @!P2 FMUL R32, R32, 0.5 ;  /* 0x3f0000002020a820 */ /* 0x000fe20000400000 */
[----:B------:R-:W4:Y:S01]  /*168e0*/  MUFU.EX2 R177, R85 ;  /* 0x0000005500b17308 */ /* 0x000f220000000800 */
        /* <DEDUP_REMOVED lines=8> */
[----:B----4-:R-:W-:Y:S01]  /*16970*/  @!P6 FMUL R177, R177, R177 ;  /* 0x000000b1b1b1e220 */ /* 0x010fe20000400000 */
[----:B------:R-:W-:Y:S02]  /*16980*/  FSETP.GEU.AND P6, PT, R28, -126, PT ;  /* 0xc2fc00001c00780b */ /* 0x000fe40003fce000 */
[----:B------:R-:W-:-:S03]  /*16990*/  F2FP.BF16.F32.PACK_AB R85, R175, R174 ;  /* 0x000000aeaf55723e */ /* 0x000fc600000010ff */
[----:B------:R-:W-:Y:S01]  /*169a0*/  @!P1 FMUL R33, R33, 0.5 ;  /* 0x3f00000021219820 */ /* 0x000fe20000400000 */
[----:B------:R-:W4:Y:S01]  /*169b0*/  MUFU.EX2 R188, R32 ;  /* 0x0000002000bc7308 */ /* 0x000f220000000800 */
[----:B-1----:R-:W-:Y:S01]  /*169c0*/  @!P5 FMUL R178, R178, R178 ;  /* 0x000000b2b2b2d220 */ /* 0x002fe20000400000 */
[----:B------:R-:W-:Y:S02]  /*169d0*/  FSETP.GEU.AND P5, PT, R29, -126, PT ;  /* 0xc2fc00001d00780b */ /* 0x000fe40003fae000 */
[----:B---3--:R-:W-:Y:S02]  /*169e0*/  SHF.R.U32.HI R24, RZ, 0x5, R24 ;  /* 0x00000005ff187819 */ /* 0x008fe40000011618 */
[----:B------:R-:W-:Y:S01]  /*169f0*/  F2FP.BF16.F32.PACK_AB R86, R177, R176 ;  /* 0x000000b0b156723e */ /* 0x000fe200000010ff */
[----:B------:R-:W-:Y:S01]  /*16a00*/  @!P6 FMUL R28, R28, 0.5 ;  /* 0x3f0000001c1ce820 */ /* 0x000fe20000400000 */
[----:B------:R-:W1:Y:S01]  /*16a10*/  MUFU.EX2 R187, R31 ;  /* 0x0000001f00bb7308 */ /* 0x000e620000000800 */
[----:B--2---:R-:W-:Y:S01]  /*16a20*/  @!P0 FMUL R183, R183, R183 ;  /* 0x000000b7b7b78220 */ /* 0x004fe20000400000 */
[----:B------:R-:W-:-:S02]  /*16a30*/  FSETP.GEU.AND P0, PT, R34, -126, PT ;  /* 0xc2fc00002200780b */ /* 0x000fc40003f0e000 */
[----:B------:R-:W-:Y:S02]  /*16a40*/  F2FP.BF16.F32.PACK_AB R87, R179, R178 ;  /* 0x000000b2b357723e */ /* 0x000fe400000010ff */
[----:B------:R-:W-:Y:S01]  /*16a50*/  F2FP.BF16.F32.PACK_AB R25, R183, R182 ;  /* 0x000000b6b719723e */ /* 0x000fe200000010ff */
[----:B------:R-:W-:Y:S01]  /*16a60*/  @!P5 FMUL R29, R29, 0.5 ;  /* 0x3f0000001d1dd820 */ /* 0x000fe20000400000 */
[----:B------:R-:W2:Y:S01]  /*16a70*/  MUFU.EX2 R186, R30 ;  /* 0x0000001e00ba7308 */ /* 0x000ea20000000800 */
[----:B----4-:R-:W-:Y:S01]  /*16a80*/  @!P2 FMUL R188, R188, R188 ;  /* 0x000000bcbcbca220 */ /* 0x010fe20000400000 */
        /* <DEDUP_REMOVED lines=27> */
[----:B------:R-:W-:-:S04]  /*16c40*/  FSETP.GEU.AND P0, PT, R49, -126, PT ;  /* 0xc2fc00003100780b */ /* 0x000fc80003f0e000 */
[----:B------:R-:W-:Y:S01]  /*16c50*/  STL [R1+0x18], R29 ;  /* 0x0000181d01007387 */ /* 0x000fe20000100800 */
[----:B------:R-:W-:Y:S01]  /*16c60*/  @!P5 FMUL R36, R36, 0.5 ;  /* 0x3f0000002424d820 */ /* 0x000fe20000400000 */
[----:B------:R-:W3:Y:S02]  /*16c70*/  MUFU.EX2 R3, R37 ;  /* 0x0000002500037308 */ /* 0x000ee40000000800 */
[----:B-1----:R1:W-:Y:S05]  /*16c80*/  STL [R1+0x2c], R8 ;  /* 0x00002c0801007387 */ /* 0x0023ea0000100800 */
[----:B------:R-:W-:Y:S01]  /*16c90*/  @!P0 FMUL R49, R49, 0.5 ;  /* 0x3f00000031318820 */ /* 0x000fe20000400000 */
[----:B------:R4:W5:Y:S01]  /*16ca0*/  MUFU.EX2 R32, R48 ;  /* 0x0000003000207308 */ /* 0x0009620000000800 */
[----:B--2---:R-:W-:Y:S01]  /*16cb0*/  @!P3 FMUL R31, R31, R31 ;  /* 0x0000001f1f1fb220 */ /* 0x004fe20000400000 */
[----:B------:R-:W-:-:S04]  /*16cc0*/  FSETP.GEU.AND P3, PT, R45, -126, PT ;  /* 0xc2fc00002d00780b */ /* 0x000fc80003f6e000 */
[----:B------:R2:W-:Y:S02]  /*16cd0*/  STL [R1+0x28], R31 ;  /* 0x0000281f01007387 */ /* 0x0005e40000100800 */
[----:B------:R-:W1:Y:S02]  /*16ce0*/  MUFU.EX2 R56, R35 ;  /* 0x0000002300387308 */ /* 0x000e640000000800 */
[----:B---3--:R3:W-:Y:S05]  /*16cf0*/  STL [R1+0x24], R3 ;  /* 0x0000240301007387 */ /* 0x0087ea0000100800 */
[----:B------:R-:W-:Y:S01]  /*16d00*/  @!P3 FMUL R45, R45, 0.5 ;  /* 0x3f0000002d2db820 */ /* 0x000fe20000400000 */
[----:B------:R-:W2:Y:S01]  /*16d10*/  MUFU.EX2 R30, R36 ;  /* 0x00000024001e7308 */ /* 0x000ea20000000800 */
[----:B----4-:R-:W-:Y:S01]  /*16d20*/  MOV R48, R8 ;  /* 0x0000000800307202 */ /* 0x010fe20000000f00 */
[----:B-----5:R-:W-:Y:S01]  /*16d30*/  @!P1 FMUL R32, R32, R32 ;  /* 0x0000002020209220 */ /* 0x020fe20000400000 */
[----:B------:R-:W-:Y:S01]  /*16d40*/  FSETP.GEU.AND P1, PT, R43, -126, PT ;  /* 0xc2fc00002b00780b */ /* 0x000fe20003f2e000 */
[----:B-1----:R-:W-:-:S02]  /*16d50*/  FFMA2 R8, R140.F32x2.HI_LO, UR36.F32, R0.F32 ;  /* 0x000000248c087c49 */ /* 0x002fc40009200000 */
[----:B------:R-:W-:Y:S01]  /*16d60*/  @!P2 FMUL R48, R48, R48 ;  /* 0x000000303030a220 */ /* 0x000fe20000400000 */
[----:B------:R1:W-:Y:S01]  /*16d70*/  STL [R1+0x30], R32 ;  /* 0x0000302001007387 */ /* 0x0003e20000100800 */
[----:B------:R4:W5:Y:S01]  /*16d80*/  MUFU.EX2 R39, R49 ;  /* 0x0000003100277308 */ /* 0x0009620000000800 */
[----:B------:R-:W-:Y:S01]  /*16d90*/  @!P6 FMUL R56, R56, R56 ;  /* 0x000000383838e220 */ /* 0x000fe20000400000 */
[----:B------:R-:W-:Y:S01]  /*16da0*/  FSETP.GEU.AND P6, PT, R46, -126, PT ;  /* 0xc2fc00002e00780b */ /* 0x000fe20003fce000 */
[----:B------:R-:W-:Y:S01]  /*16db0*/  @!P2 STL [R1+0x2c], R48 ;  /* 0x00002c300100a387 */ /* 0x000fe20000100800 */
[----:B------:R-:W-:-:S03]  /*16dc0*/  FSETP.GEU.AND P2, PT, R42, -126, PT ;  /* 0xc2fc00002a00780b */ /* 0x000fc60003f4e000 */
[----:B------:R-:W-:Y:S01]  /*16dd0*/  STL [R1+0x1c], R56 ;  /* 0x00001c3801007387 */ /* 0x000fe20000100800 */
[----:B------:R-:W3:Y:S01]  /*16de0*/  MUFU.EX2 R37, R45 ;  /* 0x0000002d00257308 */ /* 0x000ee20000000800 */
[----:B--2---:R-:W-:Y:S01]  /*16df0*/  @!P5 FMUL R30, R30, R30 ;  /* 0x0000001e1e1ed220 */ /* 0x004fe20000400000 */
[----:B------:R-:W-:Y:S01]  /*16e00*/  FSETP.GEU.AND P5, PT, R47, -126, PT ;  /* 0xc2fc00002f00780b */ /* 0x000fe20003fae000 */
[----:B------:R-:W-:Y:S01]  /*16e10*/  @!P1 FMUL R43, R43, 0.5 ;  /* 0x3f0000002b2b9820 */ /* 0x000fe20000400000 */
[----:B------:R-:W-:Y:S02]  /*16e20*/  F2FP.BF16.F32.PACK_AB R31, R48, R31 ;  /* 0x0000001f301f723e */ /* 0x000fe400000010ff */
[----:B------:R2:W-:Y:S01]  /*16e30*/  STL [R1+0x20], R30 ;  /* 0x0000201e01007387 */ /* 0x0005e20000100800 */
[----:B------:R-:W-:Y:S01]  /*16e40*/  @!P6 FMUL R46, R46, 0.5 ;  /* 0x3f0000002e2ee820 */ /* 0x000fe20000400000 */
[----:B------:R-:W1:Y:S01]  /*16e50*/  MUFU.EX2 R36, R43 ;  /* 0x0000002b00247308 */ /* 0x000e620000000800 */
[----:B----4-:R-:W-:Y:S01]  /*16e60*/  MOV R49, R3 ;  /* 0x0000000300317202 */ /* 0x010fe20000000f00 */
[----:B------:R-:W-:Y:S01]  /*16e70*/  @!P2 FMUL R42, R42, 0.5 ;  /* 0x3f0000002a2aa820 */ /* 0x000fe20000400000 */
[----:B-----5:R-:W-:Y:S01]  /*16e80*/  @!P0 FMUL R39, R39, R39 ;  /* 0x0000002727278220 */ /* 0x020fe20000400000 */
[----:B------:R-:W-:-:S02]  /*16e90*/  FSETP.GEU.AND P0, PT, R40, -126, PT ;  /* 0xc2fc00002800780b */ /* 0x000fc40003f0e000 */
[----:B------:R-:W-:Y:S01]  /*16ea0*/  @!P4 FMUL R49, R49, R49 ;  /* 0x000000313131c220 */ /* 0x000fe20000400000 */
[----:B------:R-:W-:Y:S01]  /*16eb0*/  @!P5 FMUL R47, R47, 0.5 ;  /* 0x3f0000002f2fd820 */ /* 0x000fe20000400000 */
[----:B------:R-:W4:Y:S01]  /*16ec0*/  MUFU.EX2 R35, R42 ;  /* 0x0000002a00237308 */ /* 0x000f220000000800 */
[----:B---3--:R-:W-:Y:S01]  /*16ed0*/  @!P3 FMUL R37, R37, R37 ;  /* 0x000000252525b220 */ /* 0x008fe20000400000 */
[----:B------:R-:W-:Y:S01]  /*16ee0*/  FSETP.GEU.AND P3, PT, R6, -126, PT ;  /* 0xc2fc00000600780b */ /* 0x000fe20003f6e000 */
[----:B------:R-:W-:Y:S01]  /*16ef0*/  @!P4 STL [R1+0x24], R49 ;  /* 0x000024310100c387 */ /* 0x000fe20000100800 */
[----:B------:R-:W-:Y:S02]  /*16f00*/  FSETP.GEU.AND P4, PT, R44, -126, PT ;  /* 0xc2fc00002c00780b */ /* 0x000fe40003f8e000 */
[----:B------:R-:W-:Y:S01]  /*16f10*/  MOV R3, UR4 ;  /* 0x0000000400037c02 */ /* 0x000fe20008000f00 */
[----:B------:R-:W-:Y:S01]  /*16f20*/  STL [R1+0x34], R39 ;  /* 0x0000342701007387 */ /* 0x000fe20000100800 */
[----:B------:R-:W3:Y:S01]  /*16f30*/  MUFU.EX2 R33, R46 ;  /* 0x0000002e00217308 */ /* 0x000ee20000000800 */
[----:B------:R-:W-:Y:S01]  /*16f40*/  @!P0 FMUL R40, R40, 0.5 ;  /* 0x3f00000028288820 */ /* 0x000fe20000400000 */
[----:B-1----:R-:W-:Y:S01]  /*16f50*/  @!P1 FMUL R36, R36, R36 ;  /* 0x0000002424249220 */ /* 0x002fe20000400000 */
[----:B------:R-:W-:Y:S01]  /*16f60*/  FSETP.GEU.AND P1, PT, R4, -126, PT ;  /* 0xc2fc00000400780b */ /* 0x000fe20003f2e000 */
[----:B------:R-:W-:Y:S01]  /*16f70*/  STL [R1+0x44], R37 ;  /* 0x0000442501007387 */ /* 0x000fe20000100800 */
[----:B------:R-:W-:-:S02]  /*16f80*/  F2FP.BF16.F32.PACK_AB R32, R39, R32 ;  /* 0x000000202720723e */ /* 0x000fc400000010ff */
[----:B------:R-:W-:Y:S01]  /*16f90*/  @!P3 FMUL R6, R6, 0.5 ;  /* 0x3f0000000606b820 */ /* 0x000fe20000400000 */
[----:B------:R-:W1:Y:S01]  /*16fa0*/  MUFU.EX2 R38, R47 ;  /* 0x0000002f00267308 */ /* 0x000e620000000800 */
[----:B------:R-:W-:Y:S01]  /*16fb0*/  @!P4 FMUL R44, R44, 0.5 ;  /* 0x3f0000002c2cc820 */ /* 0x000fe20000400000 */
[----:B----4-:R-:W-:Y:S01]  /*16fc0*/  @!P2 FMUL R35, R35, R35 ;  /* 0x000000232323a220 */ /* 0x010fe20000400000 */
[----:B------:R-:W-:Y:S01]  /*16fd0*/  FSETP.GEU.AND P2, PT, R7, -126, PT ;  /* 0xc2fc00000700780b */ /* 0x000fe20003f4e000 */
[----:B------:R-:W-:Y:S01]  /*16fe0*/  STL [R1+0x4c], R36 ;  /* 0x00004c2401007387 */ /* 0x000fe20000100800 */
[----:B--2---:R-:W-:-:S03]  /*16ff0*/  F2FP.BF16.F32.PACK_AB R30, R49, R30 ;  /* 0x0000001e311e723e */ /* 0x004fc600000010ff */
[----:B------:R-:W2:Y:S01]  /*17000*/  MUFU.EX2 R34, R44 ;  /* 0x0000002c00227308 */ /* 0x000ea20000000800 */
[----:B---3--:R-:W-:Y:S01]  /*17010*/  @!P6 FMUL R33, R33, R33 ;  /* 0x000000212121e220 */ /* 0x008fe20000400000 */
[----:B------:R-:W-:Y:S01]  /*17020*/  FSETP.GEU.AND P6, PT, R41, -126, PT ;  /* 0xc2fc00002900780b */ /* 0x000fe20003fce000 */
[----:B------:R-:W-:Y:S01]  /*17030*/  @!P1 FMUL R4, R4, 0.5 ;  /* 0x3f00000004049820 */ /* 0x000fe20000400000 */
[----:B------:R-:W-:Y:S01]  /*17040*/  MOV R46, R56 ;  /* 0x00000038002e7202 */ /* 0x000fe20000000f00 */
[----:B------:R3:W-:Y:S01]  /*17050*/  STL [R1+0x48], R35 ;  /* 0x0000482301007387 */ /* 0x0007e20000100800 */
[----:B------:R-:W-:Y:S02]  /*17060*/  F2FP.BF16.F32.PACK_AB R56, R89, R88 ;  /* 0x000000585938723e */ /* 0x000fe400000010ff */
[----:B------:R-:W4:Y:S01]  /*17070*/  MUFU.EX2 R140, R40 ;  /* 0x00000028008c7308 */ /* 0x000f220000000800 */
[----:B-1----:R-:W-:Y:S01]  /*17080*/  @!P5 FMUL R38, R38, R38 ;  /* 0x000000262626d220 */ /* 0x002fe20000400000 */
[----:B------:R-:W-:Y:S01]  /*17090*/  FSETP.GEU.AND P5, PT, R8, -126, PT ;  /* 0xc2fc00000800780b */ /* 0x000fe20003fae000 */
[----:B------:R-:W-:Y:S01]  /*170a0*/  @!P2 FMUL R7, R7, 0.5 ;  /* 0x3f0000000707a820 */ /* 0x000fe20000400000 */
[----:B------:R1:W-:Y:S01]  /*170b0*/  STL [R1+0x38], R33 ;  /* 0x0000382101007387 */ /* 0x0003e20000100800 */
[----:B------:R-:W-:-:S02]  /*170c0*/  F2FP.BF16.F32.PACK_AB R29, R46, R29 ;  /* 0x0000001d2e1d723e */ /* 0x000fc400000010ff */
[----:B------:R-:W-:Y:S01]  /*170d0*/  @!P6 FMUL R41, R41, 0.5 ;  /* 0x3f0000002929e820 */ /* 0x000fe20000400000 */
[----:B------:R-:W5:Y:S01]  /*170e0*/  MUFU.EX2 R148, R6 ;  /* 0x0000000600947308 */ /* 0x000f620000000800 */
[----:B--2---:R-:W-:Y:S01]  /*170f0*/  @!P4 FMUL R34, R34, R34 ;  /* 0x000000222222c220 */ /* 0x004fe20000400000 */
[----:B------:R-:W-:Y:S01]  /*17100*/  FSETP.GEU.AND P4, PT, R9, -126, PT ;  /* 0xc2fc00000900780b */ /* 0x000fe20003f8e000 */
[----:B------:R2:W-:Y:S04]  /*17110*/  STL [R1+0x3c], R38 ;  /* 0x00003c2601007387 */ /* 0x0005e80000100800 */
[----:B------:R-:W-:Y:S01]  /*17120*/  @!P5 FMUL R8, R8, 0.5 ;  /* 0x3f0000000808d820 */ /* 0x000fe20000400000 */
[----:B------:R-:W2:Y:S01]  /*17130*/  MUFU.EX2 R149, R7 ;  /* 0x0000000700957308 */ /* 0x000ea20000000800 */
[----:B----4-:R-:W-:Y:S01]  /*17140*/  @!P0 FMUL R140, R140, R140 ;  /* 0x0000008c8c8c8220 */ /* 0x010fe20000400000 */
[----:B------:R-:W-:Y:S01]  /*17150*/  FSETP.GEU.AND P0, PT, R5, -126, PT ;  /* 0xc2fc00000500780b */ /* 0x000fe20003f0e000 */
[----:B------:R4:W-:Y:S01]  /*17160*/  STL [R1+0x40], R34 ;  /* 0x0000402201007387 */ /* 0x0009e20000100800 */
[----:B---3--:R-:W-:-:S03]  /*17170*/  F2FP.BF16.F32.PACK_AB R35, R36, R35 ;  /* 0x000000232423723e */ /* 0x008fc600000010ff */
[----:B------:R-:W-:Y:S01]  /*17180*/  @!P4 FMUL R9, R9, 0.5 ;  /* 0x3f0000000909c820 */ /* 0x000fe20000400000 */
[----:B------:R-:W3:Y:S01]  /*17190*/  MUFU.EX2 R141, R41 ;  /* 0x00000029008d7308 */ /* 0x000ee20000000800 */
[----:B-----5:R-:W-:Y:S01]  /*171a0*/  @!P3 FMUL R148, R148, R148 ;  /* 0x000000949494b220 */ /* 0x020fe20000400000 */
[----:B-1----:R-:W-:-:S05]  /*171b0*/  F2FP.BF16.F32.PACK_AB R33, R38, R33 ;  /* 0x000000212621723e */ /* 0x002fca00000010ff */
[----:B------:R-:W-:Y:S01]  /*171c0*/  @!P0 FMUL R5, R5, 0.5 ;  /* 0x3f00000005058820 */ /* 0x000fe20000400000 */
[----:B------:R-:W1:Y:S01]  /*171d0*/  MUFU.EX2 R132, R8 ;  /* 0x0000000800847308 */ /* 0x000e620000000800 */
[----:B--2---:R-:W-:Y:S01]  /*171e0*/  @!P2 FMUL R149, R149, R149 ;  /* 0x000000959595a220 */ /* 0x004fe20000400000 */
[----:B------:R-:W-:Y:S01]  /*171f0*/  FSETP.GEU.AND P2, PT, R50, -126, PT ;  /* 0xc2fc00003200780b */ /* 0x000fe20003f4e000 */
[----:B------:R-:W-:-:S03]  /*17200*/  FFMA2 R6, R172.F32x2.HI_LO, UR36.F32, R0.F32 ;  /* 0x00000024ac067c49 */ /* 0x000fc60009200000 */
[----:B------:R-:W-:Y:S02]  /*17210*/  F2FP.BF16.F32.PACK_AB R38, R149, R148 ;  /* 0x000000949526723e */ /* 0x000fe400000010ff */
[----:B------:R2:W5:Y:S01]  /*17220*/  MUFU.EX2 R133, R9 ;  /* 0x0000000900857308 */ /* 0x0005620000000800 */
[----:B---3--:R-:W-:Y:S01]  /*17230*/  @!P6 FMUL R141, R141, R141 ;  /* 0x0000008d8d8de220 */ /* 0x008fe20000400000 */
[----:B------:R-:W-:Y:S02]  /*17240*/  FSETP.GEU.AND P6, PT, R52, -126, PT ;  /* 0xc2fc00003400780b */ /* 0x000fe40003fce000 */
[----:B----4-:R-:W-:Y:S02]  /*17250*/  F2FP.BF16.F32.PACK_AB R34, R37, R34 ;  /* 0x000000222522723e */ /* 0x010fe400000010ff */
[----:B------:R-:W-:Y:S01]  /*17260*/  F2FP.BF16.F32.PACK_AB R36, R141, R140 ;  /* 0x0000008c8d24723e */ /* 0x000fe200000010ff */
[----:B------:R-:W-:Y:S01]  /*17270*/  @!P2 FMUL R50, R50, 0.5 ;  /* 0x3f0000003232a820 */ /* 0x000fe20000400000 */
[----:B------:R-:W3:Y:S01]  /*17280*/  MUFU.EX2 R20, R4 ;  /* 0x0000000400147308 */ /* 0x000ee20000000800 */
[----:B-1----:R-:W-:Y:S01]  /*17290*/  @!P5 FMUL R132, R132, R132 ;  /* 0x000000848484d220 */ /* 0x002fe20000400000 */
[----:B------:R-:W-:-:S05]  /*172a0*/  FSETP.GEU.AND P5, PT, R53, -126, PT ;  /* 0xc2fc00003500780b */ /* 0x000fca0003fae000 */
[----:B------:R-:W-:Y:S01]  /*172b0*/  @!P6 FMUL R52, R52, 0.5 ;  /* 0x3f0000003434e820 */ /* 0x000fe20000400000 */
[----:B------:R-:W1:Y:S01]  /*172c0*/  MUFU.EX2 R21, R5 ;  /* 0x0000000500157308 */ /* 0x000e620000000800 */
[----:B--2---:R-:W-:Y:S02]  /*172d0*/  FFMA2 R8, R144.F32x2.HI_LO, UR36.F32, R0.F32 ;  /* 0x0000002490087c49 */ /* 0x004fe40009200000 */
[----:B-----5:R-:W-:-:S03]  /*172e0*/  @!P4 FMUL R133, R133, R133 ;  /* 0x000000858585c220 */ /* 0x020fc60000400000 */
[----:B------:R-:W-:Y:S01]  /*172f0*/  FSETP.GEU.AND P3, PT, R9, -126, PT ;  /* 0xc2fc00000900780b */ /* 0x000fe20003f6e000 */
[----:B------:R-:W-:Y:S01]  /*17300*/  @!P5 FMUL R53, R53, 0.5 ;  /* 0x3f0000003535d820 */ /* 0x000fe20000400000 */
[----:B------:R-:W-:Y:S01]  /*17310*/  FSETP.GEU.AND P4, PT, R8, -126, PT ;  /* 0xc2fc00000800780b */ /* 0x000fe20003f8e000 */
[----:B---3--:R-:W-:Y:S01]  /*17320*/  @!P1 FMUL R20, R20, R20 ;  /* 0x0000001414149220 */ /* 0x008fe20000400000 */
[----:B------:R-:W2:Y:S01]  /*17330*/  MUFU.EX2 R172, R50 ;  /* 0x0000003200ac7308 */ /* 0x000ea20000000800 */
[----:B------:R-:W-:Y:S02]  /*17340*/  FSETP.GEU.AND P1, PT, R51, -126, PT ;  /* 0xc2fc00003300780b */ /* 0x000fe40003f2e000 */
[----:B------:R-:W-:Y:S01]  /*17350*/  F2FP.BF16.F32.PACK_AB R37, R133, R132 ;  /* 0x000000848525723e */ /* 0x000fe200000010ff */
[----:B------:R3:W-:Y:S01]  /*17360*/  STL [R1+0x50], R20 ;  /* 0x0000501401007387 */ /* 0x0007e20000100800 */
[----:B-1----:R-:W-:Y:S01]  /*17370*/  @!P0 FMUL R21, R21, R21 ;  /* 0x0000001515158220 */ /* 0x002fe20000400000 */
[----:B------:R-:W-:-:S03]  /*17380*/  FSETP.GEU.AND P0, PT, R6, -126, PT ;  /* 0xc2fc00000600780b */ /* 0x000fc60003f0e000 */
[----:B------:R-:W-:Y:S01]  /*17390*/  @!P3 FMUL R9, R9, 0.5 ;  /* 0x3f0000000909b820 */ /* 0x000fe20000400000 */
[----:B------:R-:W1:Y:S01]  /*173a0*/  MUFU.EX2 R144, R52 ;  /* 0x0000003400907308 */ /* 0x000e620000000800 */
[----:B------:R-:W-:Y:S01]  /*173b0*/  @!P4 FMUL R8, R8, 0.5 ;  /* 0x3f0000000808c820 */ /* 0x000fe20000400000 */
[----:B------:R-:W-:Y:S01]  /*173c0*/  FFMA2 R4, R158.F32x2.HI_LO, UR36.F32, R0.F32 ;  /* 0x000000249e047c49 */ /* 0x000fe20009200000 */
[----:B------:R3:W-:Y:S01]  /*173d0*/  STL [R1+0x54], R21 ;  /* 0x0000541501007387 */ /* 0x0007e20000100800 */
[----:B------:R-:W-:Y:S01]  /*173e0*/  @!P1 FMUL R51, R51, 0.5 ;  /* 0x3f00000033339820 */ /* 0x000fe20000400000 */
[----:B------:R-:W-:Y:S01]  /*173f0*/  F2FP.BF16.F32.PACK_AB R39, R21, R20 ;  /* 0x000000141527723e */ /* 0x000fe200000010ff */
[----:B--2---:R-:W-:Y:S02]  /*17400*/  @!P2 FMUL R172, R172, R172 ;  /* 0x000000acacaca220 */ /* 0x004fe40000400000 */
[----:B------:R-:W2:Y:S01]  /*17410*/  MUFU.EX2 R15, R9 ;  /* 0x00000009000f7308 */ /* 0x000ea20000000800 */
[----:B------:R-:W-:Y:S01]  /*17420*/  FSETP.GEU.AND P2, PT, R11, -126, PT ;  /* 0xc2fc00000b00780b */ /* 0x000fe20003f4e000 */
[----:B------:R-:W-:-:S06]  /*17430*/  @!P0 FMUL R6, R6, 0.5 ;  /* 0x3f00000006068820 */ /* 0x000fcc0000400000 */
[----:B------:R-:W4:Y:S01]  /*17440*/  MUFU.EX2 R145, R53 ;  /* 0x0000003500917308 */ /* 0x000f220000000800 */
[----:B-1----:R-:W-:Y:S01]  /*17450*/  @!P6 FMUL R144, R144, R144 ;  /* 0x000000909090e220 */ /* 0x002fe20000400000 */
[----:B------:R-:W-:-:S04]  /*17460*/  FSETP.GEU.AND P6, PT, R7, -126, PT ;  /* 0xc2fc00000700780b */ /* 0x000fc80003fce000 */
[----:B------:R-:W-:Y:S02]  /*17470*/  @!P2 FMUL R11, R11, 0.5 ;  /* 0x3f0000000b0ba820 */ /* 0x000fe40000400000 */
[----:B------:R-:W1:Y:S01]  /*17480*/  MUFU.EX2 R14, R8 ;  /* 0x00000008000e7308 */ /* 0x000e620000000800 */
[----:B--2---:R-:W-:Y:S01]  /*17490*/  @!P3 FMUL R15, R15, R15 ;  /* 0x0000000f0f0fb220 */ /* 0x004fe20000400000 */
[----:B------:R-:W-:-:S04]  /*174a0*/  FSETP.GEU.AND P3, PT, R10, -126, PT ;  /* 0xc2fc00000a00780b */ /* 0x000fc80003f6e000 */
[----:B------:R3:W-:Y:S01]  /*174b0*/  STL [R1+0x5c], R15 ;  /* 0x00005c0f01007387 */ /* 0x0007e20000100800 */
[----:B------:R-:W-:Y:S01]  /*174c0*/  @!P6 FMUL R7, R7, 0.5 ;  /* 0x3f0000000707e820 */ /* 0x000fe20000400000 */
[----:B------:R-:W2:Y:S01]  /*174d0*/  MUFU.EX2 R173, R51 ;  /* 0x0000003300ad7308 */ /* 0x000ea20000000800 */
[----:B----4-:R-:W-:Y:S01]  /*174e0*/  @!P5 FMUL R145, R145, R145 ;  /* 0x000000919191d220 */ /* 0x010fe20000400000 */
[----:B------:R-:W-:-:S04]  /*174f0*/  FSETP.GEU.AND P5, PT, R4, -126, PT ;  /* 0xc2fc00000400780b */ /* 0x000fc80003fae000 */
[----:B------:R-:W-:Y:S01]  /*17500*/  F2FP.BF16.F32.PACK_AB R40, R145, R144 ;  /* 0x000000909128723e */ /* 0x000fe200000010ff */
[----:B------:R-:W-:Y:S01]  /*17510*/  @!P3 FMUL R10, R10, 0.5 ;  /* 0x3f0000000a0ab820 */ /* 0x000fe20000400000 */
[----:B------:R-:W4:Y:S01]  /*17520*/  MUFU.EX2 R158, R6 ;  /* 0x00000006009e7308 */ /* 0x000f220000000800 */
[----:B-1----:R-:W-:Y:S01]  /*17530*/  @!P4 FMUL R14, R14, R14 ;  /* 0x0000000e0e0ec220 */ /* 0x002fe20000400000 */
[----:B------:R-:W-:Y:S01]  /*17540*/  FSETP.GEU.AND P4, PT, R5, -126, PT ;  /* 0xc2fc00000500780b */ /* 0x000fe20003f8e000 */
[----:B------:R-:W-:-:S03]  /*17550*/  FFMA2 R8, R156.F32x2.HI_LO, UR36.F32, R0.F32 ;  /* 0x000000249c087c49 */ /* 0x000fc60009200000 */
[----:B------:R3:W-:Y:S01]  /*17560*/  STL [R1+0x58], R14 ;  /* 0x0000580e01007387 */ /* 0x0007e20000100800 */
[----:B------:R-:W-:Y:S01]  /*17570*/  @!P5 FMUL R4, R4, 0.5 ;  /* 0x3f0000000404d820 */ /* 0x000fe20000400000 */
[----:B------:R-:W1:Y:S01]  /*17580*/  MUFU.EX2 R156, R10 ;  /* 0x0000000a009c7308 */ /* 0x000e620000000800 */
[----:B--2---:R-:W-:Y:S01]  /*17590*/  @!P1 FMUL R173, R173, R173 ;  /* 0x000000adadad9220 */ /* 0x004fe20000400000 */
[----:B------:R-:W-:Y:S02]  /*175a0*/  FSETP.GEU.AND P1, PT, R8, -126, PT ;  /* 0xc2fc00000800780b */ /* 0x000fe40003f2e000 */
[----:B------:R-:W-:Y:S02]  /*175b0*/  F2FP.BF16.F32.PACK_AB R41, R15, R14 ;  /* 0x0000000e0f29723e */ /* 0x000fe400000010ff */
[----:B------:R-:W-:Y:S01]  /*175c0*/  F2FP.BF16.F32.PACK_AB R42, R173, R172 ;  /* 0x000000acad2a723e */ /* 0x000fe200000010ff */
[----:B------:R-:W-:Y:S01]  /*175d0*/  @!P4 FMUL R5, R5, 0.5 ;  /* 0x3f0000000505c820 */ /* 0x000fe20000400000 */
[----:B------:R2:W5:Y:S01]  /*175e0*/  MUFU.EX2 R157, R11 ;  /* 0x0000000b009d7308 */ /* 0x0005620000000800 */
[----:B----4-:R-:W-:Y:S01]  /*175f0*/  @!P0 FMUL R158, R158, R158 ;  /* 0x0000009e9e9e8220 */ /* 0x010fe20000400000 */
[----:B------:R-:W-:-:S05]  /*17600*/  FSETP.GEU.AND P0, PT, R9, -126, PT ;  /* 0xc2fc00000900780b */ /* 0x000fca0003f0e000 */
[----:B------:R-:W-:Y:S01]  /*17610*/  @!P1 FMUL R8, R8, 0.5 ;  /* 0x3f00000008089820 */ /* 0x000fe20000400000 */
[----:B------:R4:W3:Y:S01]  /*17620*/  MUFU.EX2 R159, R7 ;  /* 0x00000007009f7308 */ /* 0x0008e20000000800 */
[----:B-1----:R-:W-:-:S06]  /*17630*/  @!P3 FMUL R156, R156, R156 ;  /* 0x0000009c9c9cb220 */ /* 0x002fcc0000400000 */
[----:B------:R-:W-:Y:S01]  /*17640*/  @!P0 FMUL R9, R9, 0.5 ;  /* 0x3f00000009098820 */ /* 0x000fe20000400000 */
[----:B------:R-:W1:Y:S01]  /*17650*/  MUFU.EX2 R170, R4 ;  /* 0x0000000400aa7308 */ /* 0x000e620000000800 */
[----:B--2---:R-:W-:Y:S02]  /*17660*/  FFMA2 R10, R166.F32x2.HI_LO, UR36.F32, R0.F32 ;  /* 0x00000024a60a7c49 */ /* 0x004fe40009200000 */
[----:B-----5:R-:W-:-:S03]  /*17670*/  @!P2 FMUL R157, R157, R157 ;  /* 0x0000009d9d9da220 */ /* 0x020fc60000400000 */
[----:B------:R-:W-:Y:S02]  /*17680*/  FSETP.GEU.AND P2, PT, R10, -126, PT ;  /* 0xc2fc00000a00780b */ /* 0x000fe40003f4e000 */
[----:B------:R2:W5:Y:S01]  /*17690*/  MUFU.EX2 R171, R5 ;  /* 0x0000000500ab7308 */ /* 0x0005620000000800 */
[----:B----4-:R-:W-:Y:S01]  /*176a0*/  FFMA2 R6, R168.F32x2.HI_LO, UR36.F32, R0.F32 ;  /* 0x00000024a8067c49 */ /* 0x010fe20009200000 */
[----:B------:R-:W-:Y:S01]  /*176b0*/  F2FP.BF16.F32.PACK_AB R45, R157, R156 ;  /* 0x0000009c9d2d723e */ /* 0x000fe200000010ff */
[----:B---3--:R-:W-:-:S03]  /*176c0*/  @!P6 FMUL R159, R159, R159 ;  /* 0x0000009f9f9fe220 */ /* 0x008fc60000400000 */
[----:B------:R-:W-:Y:S02]  /*176d0*/  FSETP.GEU.AND P6, PT, R6, -126, PT ;  /* 0xc2fc00000600780b */ /* 0x000fe40003fce000 */
[----:B------:R-:W3:Y:S01]  /*176e0*/  MUFU.EX2 R168, R8 ;  /* 0x0000000800a87308 */ /* 0x000ee20000000800 */
[----:B-1----:R-:W-:Y:S01]  /*176f0*/  @!P5 FMUL R170, R170, R170 ;  /* 0x000000aaaaaad220 */ /* 0x002fe20000400000 */
[----:B------:R-:W-:Y:S01]  /*17700*/  FSETP.GEU.AND P5, PT, R7, -126, PT ;  /* 0xc2fc00000700780b */ /* 0x000fe20003fae000 */
[----:B------:R-:W-:Y:S01]  /*17710*/  @!P2 FMUL R10, R10, 0.5 ;  /* 0x3f0000000a0aa820 */ /* 0x000fe20000400000 */
[----:B------:R-:W-:-:S04]  /*17720*/  F2FP.BF16.F32.PACK_AB R43, R159, R158 ;  /* 0x0000009e9f2b723e */ /* 0x000fc800000010ff */
[----:B------:R1:W4:Y:S01]  /*17730*/  MUFU.EX2 R169, R9 ;  /* 0x0000000900a97308 */ /* 0x0003220000000800 */
[--C-:B--2---:R-:W-:Y:S02]  /*17740*/  FFMA2 R4, R154.F32x2.HI_LO, UR36.F32, R0.reuse.F32 ;  /* 0x000000249a047c49 */ /* 0x104fe40009200000 */
[----:B-----5:R-:W-:Y:S01]  /*17750*/  @!P4 FMUL R171, R171, R171 ;  /* 0x000000abababc220 */ /* 0x020fe20000400000 */
[----:B------:R-:W-:Y:S02]  /*17760*/  @!P6 FMUL R6, R6, 0.5 ;  /* 0x3f0000000606e820 */ /* 0x000fe40000400000 */
[----:B------:R-:W-:Y:S01]  /*17770*/  FSETP.GEU.AND P3, PT, R5, -126, PT ;  /* 0xc2fc00000500780b */ /* 0x000fe20003f6e000 */
[----:B------:R-:W-:Y:S01]  /*17780*/  @!P5 FMUL R7, R7, 0.5 ;  /* 0x3f0000000707d820 */ /* 0x000fe20000400000 */
[----:B------:R-:W-:Y:S01]  /*17790*/  FSETP.GEU.AND P4, PT, R4, -126, PT ;  /* 0xc2fc00000400780b */ /* 0x000fe20003f8e000 */
[----:B---3--:R-:W-:Y:S01]  /*177a0*/  @!P1 FMUL R168, R168, R168 ;  /* 0x000000a8a8a89220 */ /* 0x008fe20000400000 */
[----:B------:R-:W-:Y:S01]  /*177b0*/  FSETP.GEU.AND P1, PT, R11, -126, PT ;  /* 0xc2fc00000b00780b */ /* 0x000fe20003f2e000 */
[----:B------:R-:W2:Y:S01]  /*177c0*/  MUFU.EX2 R154, R6 ;  /* 0x00000006009a7308 */ /* 0x000ea20000000800 */
[----:B------:R-:W-:Y:S01]  /*177d0*/  F2FP.BF16.F32.PACK_AB R44, R171, R170 ;  /* 0x000000aaab2c723e */ /* 0x000fe200000010ff */
[----:B-1----:R-:W-:-:S06]  /*177e0*/  FFMA2 R8, R152.F32x2.HI_LO, UR36.F32, R0.F32 ;  /* 0x0000002498087c49 */ /* 0x002fcc0009200000 */
[----:B------:R-:W-:Y:S01]  /*177f0*/  @!P3 FMUL R5, R5, 0.5 ;  /* 0x3f0000000505b820 */ /* 0x000fe20000400000 */
[----:B----4-:R-:W-:Y:S01]  /*17800*/  @!P0 FMUL R169, R169, R169 ;  /* 0x000000a9a9a98220 */ /* 0x010fe20000400000 */
[----:B------:R-:W1:Y:S01]  /*17810*/  MUFU.EX2 R152, R10 ;  /* 0x0000000a00987308 */ /* 0x000e620000000800 */
[----:B------:R-:W-:Y:S01]  /*17820*/  FSETP.GEU.AND P0, PT, R8, -126, PT ;  /* 0xc2fc00000800780b */ /* 0x000fe20003f0e000 */
[----:B------:R-:W-:Y:S01]  /*17830*/  @!P4 FMUL R4, R4, 0.5 ;  /* 0x3f0000000404c820 */ /* 0x000fe20000400000 */
[----:B------:R-:W-:Y:S01]  /*17840*/  @!P1 FMUL R11, R11, 0.5 ;  /* 0x3f0000000b0b9820 */ /* 0x000fe20000400000 */
[----:B------:R-:W-:Y:S01]  /*17850*/  F2FP.BF16.F32.PACK_AB R46, R169, R168 ;  /* 0x000000a8a92e723e */ /* 0x000fe200000010ff */
[----:B--2---:R-:W-:-:S03]  /*17860*/  @!P6 FMUL R154, R154, R154 ;  /* 0x0000009a9a9ae220 */ /* 0x004fc60000400000 */
[----:B------:R-:W2:Y:S01]  /*17870*/  MUFU.EX2 R167, R5 ;  /* 0x0000000500a77308 */ /* 0x000ea20000000800 */
[----:B------:R-:W-:-:S05]  /*17880*/  FSETP.GEU.AND P6, PT, R9, -126, PT ;  /* 0xc2fc00000900780b */ /* 0x000fca0003fce000 */
[----:B------:R-:W-:Y:S02]  /*17890*/  @!P0 FMUL R8, R8, 0.5 ;  /* 0x3f00000008088820 */ /* 0x000fe40000400000 */
[----:B------:R3:W4:Y:S01]  /*178a0*/  MUFU.EX2 R166, R4 ;  /* 0x0000000400a67308 */ /* 0x0007220000000800 */
[----:B-1----:R-:W-:-:S05]  /*178b0*/  @!P2 FMUL R152, R152, R152 ;  /* 0x000000989898a220 */ /* 0x002fca0000400000 */
[----:B------:R-:W-:Y:S02]  /*178c0*/  @!P6 FMUL R9, R9, 0.5 ;  /* 0x3f0000000909e820 */ /* 0x000fe40000400000 */
[----:B------:R1:W5:Y:S01]  /*178d0*/  MUFU.EX2 R155, R7 ;  /* 0x00000007009b7308 */ /* 0x0003620000000800 */
[----:B--2---:R-:W-:-:S07]  /*178e0*/  @!P3 FMUL R167, R167, R167 ;  /* 0x000000a7a7a7b220 */ /* 0x004fce0000400000 */
[----:B------:R-:W2:Y:S01]  /*178f0*/  MUFU.EX2 R153, R11 ;  /* 0x0000000b00997308 */ /* 0x000ea20000000800 */
[----:B---3--:R-:W-:Y:S02]  /*17900*/  FFMA2 R4, R150.F32x2.HI_LO, UR36.F32, R0.F32 ;  /* 0x0000002496047c49 */ /* 0x008fe40009200000 */
[----:B----4-:R-:W-:-:S03]  /*17910*/  @!P4 FMUL R166, R166, R166 ;  /* 0x000000a6a6a6c220 */ /* 0x010fc60000400000 */
[----:B------:R-:W-:Y:S02]  /*17920*/  FSETP.GEU.AND P3, PT, R4, -126, PT ;  /* 0xc2fc00000400780b */ /* 0x000fe40003f6e000 */
[----:B------:R-:W-:Y:S01]  /*17930*/  FSETP.GEU.AND P2, PT, R5, -126, PT ;  /* 0xc2fc00000500780b */ /* 0x000fe20003f4e000 */
[----:B-1----:R-:W-:Y:S01]  /*17940*/  FFMA2 R6, R164.F32x2.HI_LO, UR36.F32, R0.F32 ;  /* 0x00000024a4067c49 */ /* 0x002fe20009200000 */
[----:B------:R-:W-:Y:S01]  /*17950*/  MOV R0, UR41 ;  /* 0x0000002900007c02 */ /* 0x000fe20008000f00 */
[----:B------:R-:W1:Y:S01]  /*17960*/  MUFU.EX2 R164, R8 ;  /* 0x0000000800a47308 */ /* 0x000e620000000800 */
[----:B-----5:R-:W-:Y:S01]  /*17970*/  @!P5 FMUL R155, R155, R155 ;  /* 0x0000009b9b9bd220 */ /* 0x020fe20000400000 */
[----:B------:R-:W-:Y:S01]  /*17980*/  F2FP.BF16.F32.PACK_AB R48, R167, R166 ;  /* 0x000000a6a730723e */ /* 0x000fe200000010ff */
[----:B------:R3:W-:Y:S01]  /*17990*/  SYNCS.ARRIVE.TRANS64.A1T0 RZ, [R0+UR40+0x140d0], RZ ;  /* 0x0140d0ff00ff79a7 */ /* 0x0007e20008100028 */
[----:B------:R-:W-:Y:S01]  /*179a0*/  FSETP.GEU.AND P5, PT, R6, -126, PT ;  /* 0xc2fc00000600780b */ /* 0x000fe20003fae000 */
[----:B--2---:R-:W-:Y:S01]  /*179b0*/  @!P1 FMUL R153, R153, R153 ;  /* 0x0000009999999220 */ /* 0x004fe20000400000 */
[----:B------:R-:W-:-:S02]  /*179c0*/  FSETP.GEU.AND P1, PT, R162, -126, PT ;  /* 0xc2fc0000a200780b */ /* 0x000fc40003f2e000 */
[----:B------:R-:W-:Y:S01]  /*179d0*/  @!P3 FMUL R4, R4, 0.5 ;  /* 0x3f0000000404b820 */ /* 0x000fe20000400000 */
[----:B------:R-:W-:Y:S01]  /*179e0*/  FSETP.GEU.AND P4, PT, R7, -126, PT ;  /* 0xc2fc00000700780b */ /* 0x000fe20003f8e000 */
[----:B------:R-:W-:Y:S01]  /*179f0*/  @!P2 FMUL R5, R5, 0.5 ;  /* 0x3f0000000505a820 */ /* 0x000fe20000400000 */
[----:B------:R-:W2:Y:S01]  /*17a00*/  MUFU.EX2 R165, R9 ;  /* 0x0000000900a57308 */ /* 0x000ea20000000800 */
[----:B------:R-:W-:Y:S02]  /*17a10*/  F2FP.BF16.F32.PACK_AB R47, R155, R154 ;  /* 0x0000009a9b2f723e */ /* 0x000fe400000010ff */
[----:B------:R-:W-:Y:S01]  /*17a20*/  F2FP.BF16.F32.PACK_AB R49, R153, R152 ;  /* 0x000000989931723e */ /* 0x000fe200000010ff */
[----:B-1----:R-:W-:Y:S01]  /*17a30*/  @!P0 FMUL R164, R164, R164 ;  /* 0x000000a4a4a48220 */ /* 0x002fe20000400000 */
[----:B------:R-:W-:-:S03]  /*17a40*/  FSETP.GEU.AND P0, PT, R163, -126, PT ;  /* 0xc2fc0000a300780b */ /* 0x000fc60003f0e000 */
[----:B------:R-:W1:Y:S01]  /*17a50*/  MUFU.EX2 R12, R4 ;  /* 0x00000004000c7308 */ /* 0x000e620000000800 */
[----:B------:R-:W-:Y:S01]  /*17a60*/  @!P1 FMUL R162, R162, 0.5 ;  /* 0x3f000000a2a29820 */ /* 0x000fe20000400000 */
[----:B------:R-:W-:Y:S01]  /*17a70*/  @!P5 FMUL R6, R6, 0.5 ;  /* 0x3f0000000606d820 */ /* 0x000fe20000400000 */
[----:B------:R-:W-:-:S05]  /*17a80*/  @!P4 FMUL R7, R7, 0.5 ;  /* 0x3f0000000707c820 */ /* 0x000fca0000400000 */
[----:B------:R-:W4:Y:S01]  /*17a90*/  MUFU.EX2 R13, R5 ;  /* 0x00000005000d7308 */ /* 0x000f220000000800 */
[----:B--2---:R-:W-:Y:S01]  /*17aa0*/  @!P6 FMUL R165, R165, R165 ;  /* 0x000000a5a5a5e220 */ /* 0x004fe20000400000 */
[----:B------:R-:W-:Y:S01]  /*17ab0*/  LOP3.LUT P6, RZ, R3, 0x3, R24, 0x48, !PT ;  /* 0x0000000303ff7812 */ /* 0x000fe200078c4818 */
[----:B------:R-:W-:Y:S01]  /*17ac0*/  @!P0 FMUL R163, R163, 0.5 ;  /* 0x3f000000a3a38820 */ /* 0x000fe20000400000 */
[----:B------:R-:W-:Y:S02]  /*17ad0*/  F2FP.BF16.F32.PACK_AB R24, R181, R180 ;  /* 0x000000b4b518723e */ /* 0x000fe400000010ff */
[----:B------:R-:W-:Y:S02]  /*17ae0*/  F2FP.BF16.F32.PACK_AB R50, R165, R164 ;  /* 0x000000a4a532723e */ /* 0x000fe400000010ff */
[----:B------:R-:W2:Y:S01]  /*17af0*/  MUFU.EX2 R150, R6 ;  /* 0x0000000600967308 */ /* 0x000ea20000000800 */
[----:B-1----:R-:W-:-:S05]  /*17b00*/  @!P3 FMUL R12, R12, R12 ;  /* 0x0000000c0c0cb220 */ /* 0x002fca0000400000 */
[----:B------:R3:W-:Y:S02]  /*17b10*/  STL [R1+0x60], R12 ;  /* 0x0000600c01007387 */ /* 0x0007e40000100800 */
[----:B------:R-:W1:Y:S01]  /*17b20*/  MUFU.EX2 R151, R7 ;  /* 0x0000000700977308 */ /* 0x000e620000000800 */
[----:B----4-:R-:W-:-:S05]  /*17b30*/  @!P2 FMUL R13, R13, R13 ;  /* 0x0000000d0d0da220 */ /* 0x010fca0000400000 */
[----:B------:R3:W-:Y:S01]  /*17b40*/  STL [R1+0x64], R13 ;  /* 0x0000640d01007387 */ /* 0x0007e20000100800 */
[----:B------:R-:W-:Y:S01]  /*17b50*/  F2FP.BF16.F32.PACK_AB R52, R13, R12 ;  /* 0x0000000c0d34723e */ /* 0x000fe200000010ff */
[----:B------:R-:W4:Y:S01]  /*17b60*/  MUFU.EX2 R162, R162 ;  /* 0x000000a200a27308 */ /* 0x000f220000000800 */
[----:B--2---:R-:W-:-:S07]  /*17b70*/  @!P5 FMUL R150, R150, R150 ;  /* 0x000000969696d220 */ /* 0x004fce0000400000 */
[----:B------:R-:W2:Y:S01]  /*17b80*/  MUFU.EX2 R163, R163 ;  /* 0x000000a300a37308 */ /* 0x000ea20000000800 */
[----:B-1----:R-:W-:-:S05]  /*17b90*/  @!P4 FMUL R151, R151, R151 ;  /* 0x000000979797c220 */ /* 0x002fca0000400000 */
[----:B------:R-:W-:Y:S01]  /*17ba0*/  F2FP.BF16.F32.PACK_AB R51, R151, R150 ;  /* 0x000000969733723e */ /* 0x000fe200000010ff */
[----:B----4-:R-:W-:Y:S01]  /*17bb0*/  @!P1 FMUL R162, R162, R162 ;  /* 0x000000a2a2a29220 */ /* 0x010fe20000400000 */
[----:B--2---:R-:W-:-:S05]  /*17bc0*/  @!P0 FMUL R163, R163, R163 ;  /* 0x000000a3a3a38220 */ /* 0x004fca0000400000 */
[----:B------:R-:W-:Y:S01]  /*17bd0*/  F2FP.BF16.F32.PACK_AB R53, R163, R162 ;  /* 0x000000a2a335723e */ /* 0x000fe200000010ff */
[----:B---3--:R-:W-:Y:S06]  /*17be0*/  @!P6 BRA `(.L_x_267) ;  /* 0x000000000040e947 */ /* 0x008fec0003800000 */
[----:B------:R-:W-:Y:S01]  /*17bf0*/  MOV R14, 0x8 ;  /* 0x00000008000e7802 */ /* 0x000fe20000000f00 */
        /* <DEDUP_REMOVED lines=15> */
.L_x_267:
[----:B------:R-:W-:Y:S05]  /*17cf0*/  WARPSYNC.ALL ;  /* 0x0000000000007948 */ /* 0x000fea0003800000 */
[----:B------:R1:W-:Y:S02]  /*17d00*/  STTM.x32 tmem[UR43], R56 ;  /* 0x00000038000079ed */ /* 0x0003e400082c002b */
[----:B-1----:R-:W2:Y:S01]  /*17d10*/  LDL R87, [R1+0x6c] ;  /* 0x00006c0001577983 */ /* 0x002ea20000100800 */
[----:B------:R-:W-:Y:S01]  /*17d20*/  UIADD3 UR4, UPT, UPT, UR43, 0x20, URZ ;  /* 0x000000202b047890 */ /* 0x000fe2000fffe0ff */
[----:B------:R-:W1:Y:S03]  /*17d30*/  S2R R58, SR_TID.X ;  /* 0x00000000003a7919 */ /* 0x000e660000002100 */
[----:B------:R-:W-:-:S06]  /*17d40*/  USHF.R.U32.HI UR4, URZ, 0x15, UR4 ;  /* 0x00000015ff047899 */ /* 0x000fcc0008011604 */
[----:B------:R-:W-:Y:S02]  /*17d50*/  MOV R0, UR4 ;  /* 0x0000000400007c02 */ /* 0x000fe40008000f00 */
[----:B-1----:R-:W-:Y:S02]  /*17d60*/  SHF.R.U32.HI R59, RZ, 0x5, R58 ;  /* 0x00000005ff3b7819 */ /* 0x002fe4000001163a */
[----:B--2---:R-:W-:-:S04]  /*17d70*/  FSETP.NEU.AND P0, PT, R87, -INF , PT ;  /* 0xff8000005700780b */ /* 0x004fc80003f0d000 */
[----:B------:R-:W-:Y:S02]  /*17d80*/  FSEL R4, R87, RZ, P0 ;  /* 0x000000ff57047208 */ /* 0x000fe40000000000 */
[----:B------:R-:W-:-:S03]  /*17d90*/  LOP3.LUT P0, RZ, R0, 0x3, R59, 0x48, !PT ;  /* 0x0000000300ff7812 */ /* 0x000fc6000780483b */
[----:B------:R-:W-:-:S04]  /*17da0*/  FMUL R4, R4, -UR36 ;  /* 0x8000002404047c20 */ /* 0x000fc80008400000 */
[--C-:B------:R-:W-:Y:S02]  /*17db0*/  FFMA2 R54, R54.F32x2.HI_LO, UR36.F32, R4.reuse.F32 ;  /* 0x0000002436367c49 */ /* 0x100fe40009200004 */
[----:B------:R-:W-:-:S03]  /*17dc0*/  FFMA2 R4, R18.F32x2.HI_LO, UR36.F32, R4.F32 ;  /* 0x0000002412047c49 */ /* 0x000fc60009200004 */
[----:B------:R-:W-:Y:S02]  /*17dd0*/  FSETP.GEU.AND P4, PT, R54, -126, PT ;  /* 0xc2fc00003600780b */ /* 0x000fe40003f8e000 */
[----:B------:R-:W-:Y:S02]  /*17de0*/  FSETP.GEU.AND P3, PT, R55, -126, PT ;  /* 0xc2fc00003700780b */ /* 0x000fe40003f6e000 */
[----:B------:R-:W-:Y:S02]  /*17df0*/  FSETP.GEU.AND P2, PT, R4, -126, PT ;  /* 0xc2fc00000400780b */ /* 0x000fe40003f4e000 */
[----:B------:R-:W-:-:S07]  /*17e00*/  FSETP.GEU.AND P1, PT, R5, -126, PT ;  /* 0xc2fc00000500780b */ /* 0x000fce0003f2e000 */
[----:B------:R-:W-:Y:S02]  /*17e10*/  @!P4 FMUL R54, R54, 0.5 ;  /* 0x3f0000003636c820 */ /* 0x000fe40000400000 */
[----:B------:R-:W-:Y:S02]  /*17e20*/  @!P3 FMUL R55, R55, 0.5 ;  /* 0x3f0000003737b820 */ /* 0x000fe40000400000 */
[----:B------:R-:W-:Y:S01]  /*17e30*/  @!P2 FMUL R4, R4, 0.5 ;  /* 0x3f0000000404a820 */ /* 0x000fe20000400000 */
[----:B------:R-:W1:Y:S01]  /*17e40*/  MUFU.EX2 R56, R54 ;  /* 0x0000003600387308 */ /* 0x000e620000000800 */
[----:B------:R-:W-:-:S07]  /*17e50*/  @!P1 FMUL R5, R5, 0.5 ;  /* 0x3f00000005059820 */ /* 0x000fce0000400000 */
[----:B------:R-:W2:Y:S08]  /*17e60*/  MUFU.EX2 R57, R55 ;  /* 0x0000003700397308 */ /* 0x000eb00000000800 */
[----:B------:R-:W3:Y:S01]  /*17e70*/  MUFU.EX2 R18, R4 ;  /* 0x0000000400127308 */ /* 0x000ee20000000800 */
[----:B-1----:R-:W-:-:S07]  /*17e80*/  @!P4 FMUL R56, R56, R56 ;  /* 0x000000383838c220 */ /* 0x002fce0000400000 */
[----:B------:R-:W1:Y:S01]  /*17e90*/  MUFU.EX2 R19, R5 ;  /* 0x0000000500137308 */ /* 0x000e620000000800 */
[----:B--2---:R-:W-:-:S05]  /*17ea0*/  @!P3 FMUL R57, R57, R57 ;  /* 0x000000393939b220 */ /* 0x004fca0000400000 */
[----:B------:R-:W-:Y:S01]  /*17eb0*/  F2FP.BF16.F32.PACK_AB R54, R57, R56 ;  /* 0x000000383936723e */ /* 0x000fe200000010ff */
[----:B---3--:R-:W-:Y:S01]  /*17ec0*/  @!P2 FMUL R18, R18, R18 ;  /* 0x000000121212a220 */ /* 0x008fe20000400000 */
[----:B-1----:R-:W-:-:S05]  /*17ed0*/  @!P1 FMUL R19, R19, R19 ;  /* 0x0000001313139220 */ /* 0x002fca0000400000 */
[----:B------:R-:W-:Y:S01]  /*17ee0*/  F2FP.BF16.F32.PACK_AB R55, R19, R18 ;  /* 0x000000121337723e */ /* 0x000fe200000010ff */
[----:B------:R-:W-:Y:S06]  /*17ef0*/  @!P0 BRA `(.L_x_268) ;  /* 0x0000000000408947 */ /* 0x000fec0003800000 */
        /* <DEDUP_REMOVED lines=16> */
.L_x_268:
        /* <DEDUP_REMOVED lines=10> */
.L_x_269:
[----:B------:R-:W3:Y:S01]  /*180a0*/  S2UR UR6, SR_CgaCtaId ;  /* 0x00000000000679c3 */ /* 0x000ee20000008800 */
[----:B------:R-:W-:Y:S01]  /*180b0*/  UISETP.NE.AND UP0, UPT, UR55, URZ, UPT ;  /* 0x000000ff3700728c */ /* 0x000fe2000bf05270 */
[----:B------:R-:W-:-:S03]  /*180c0*/  UMOV UR4, 0x400 ;  /* 0x0000040000047882 */ /* 0x000fc60000000000 */
[----:B------:R-:W-:-:S04]  /*180d0*/  USEL UR39, UR51, UR50, UP0 ;  /* 0x0000003233277287 */ /* 0x000fc80008000000 */
[----:B------:R-:W-:Y:S02]  /*180e0*/  ULOP3.LUT UR39, UR39, 0x1, URZ, 0x3c, !UPT ;  /* 0x0000000127277892 */ /* 0x000fe4000f8e3cff */
[----:B---3--:R-:W-:-:S04]  /*180f0*/  ULEA UR4, UR6, UR4, 0x18 ;  /* 0x0000000406047291 */ /* 0x008fc8000f8ec0ff */
[----:B------:R-:W-:Y:S02]  /*18100*/  UIADD3 UR5, UPT, UPT, UR4, 0x14068, URZ ;  /* 0x0001406804057890 */ /* 0x000fe4000fffe0ff */
[----:B------:R-:W-:Y:S02]  /*18110*/  @UP0 UIADD3 UR5, UPT, UPT, UR4, 0x14058, URZ ;  /* 0x0001405804050890 */ /* 0x000fe4000fffe0ff */
[----:B------:R-:W-:Y:S02]  /*18120*/  UISETP.NE.AND UP0, UPT, UR46, URZ, UPT ;  /* 0x000000ff2e00728c */ /* 0x000fe4000bf05270 */
[----:B------:R-:W-:-:S09]  /*18130*/  UPRMT UR5, UR6, 0x654, UR5 ;  /* 0x0000065406057896 */ /* 0x000fd20008000005 */
[----:B--2---:R-:W-:Y:S01]  /*18140*/  SYNCS.ARRIVE.TRANS64.RED.A1T0 RZ, [UR5], RZ ;  /* 0x000000ffffff79a7 */ /* 0x004fe20008100405 */
[----:B------:R-:W-:Y:S05]  /*18150*/  BRA.U UP0, `(.L_x_270) ;  /* 0x0000000100047547 */ /* 0x000fea000b800000 */
[----:B------:R-:W-:Y:S05]  /*18160*/  BPT.TRAP 0x1 ;  /* 0x000000040000795c */ /* 0x000fea0000300000 */
.L_x_270:
        /* <DEDUP_REMOVED lines=26> */
.L_x_428:
        /* <DEDUP_REMOVED lines=10> */
.L_x_273:
[----:B------:R-:W-:Y:S05]  /*183b0*/  BSYNC.RECONVERGENT B0 ;  /* 0x0000000000007941 */ /* 0x000fea0003800200 */
.L_x_272:
[----:B------:R-:W2:Y:S04]  /*183c0*/  LDL.LU.64 R4, [R1+0x18] ;  /* 0x0000180001047983 */ /* 0x000ea80000300a00 */
[----:B-1----:R-:W3:Y:S04]  /*183d0*/  LDL.LU.64 R26, [R1+0x20] ;  /* 0x00002000011a7983 */ /* 0x002ee80000300a00 */
[----:B------:R-:W4:Y:S04]  /*183e0*/  LDL.LU.64 R24, [R1+0x28] ;  /* 0x0000280001187983 */ /* 0x000f280000300a00 */
[----:B------:R-:W5:Y:S04]  /*183f0*/  LDL.LU.64 R20, [R1+0x38] ;  /* 0x0000380001147983 */ /* 0x000f680000300a00 */
[----:B------:R-:W5:Y:S04]  /*18400*/  LDL.LU.64 R14, [R1+0x40] ;  /* 0x00004000010e7983 */ /* 0x000f680000300a00 */
[----:B------:R-:W5:Y:S04]  /*18410*/  LDL.LU.64 R12, [R1+0x48] ;  /* 0x00004800010c7983 */ /* 0x000f680000300a00 */
[----:B------:R-:W5:Y:S01]  /*18420*/  LDL.LU.64 R6, [R1+0x30] ;  /* 0x0000300001067983 */ /* 0x000f620000300a00 */
[----:B------:R-:W-:-:S03]  /*18430*/  FADD2 R90, R90.F32x2.HI_LO, R138.F32x2.HI_LO ;  /* 0x0000008a5a5a724b */ /* 0x000fc60000000000 */
[----:B------:R-:W5:Y:S01]  /*18440*/  LDL.LU.64 R10, [R1+0x50] ;  /* 0x00005000010a7983 */ /* 0x000f620000300a00 */
[----:B------:R-:W-:-:S03]  /*18450*/  FADD2 R90, R90.F32x2.HI_LO, R174.F32x2.HI_LO ;  /* 0x000000ae5a5a724b */ /* 0x000fc60000000000 */
[----:B------:R-:W5:Y:S01]  /*18460*/  LDL.LU.64 R8, [R1+0x58] ;  /* 0x0000580001087983 */ /* 0x000f620000300a00 */
[----:B------:R-:W-:Y:S02]  /*18470*/  FADD2 R90, R90.F32x2.HI_LO, R182.F32x2.HI_LO ;  /* 0x000000b65a5a724b */ /* 0x000fe40000000000 */
[----:B------:R-:W-:-:S04]  /*18480*/  FMUL R16, R3, R16 ;  /* 0x0000001003107220 */ /* 0x000fc80000400000 */
[----:B------:R-:W-:-:S04]  /*18490*/  FADD2 R88, R16.F32, R88.F32x2.HI_LO ;  /* 0x000000581058724b */ /* 0x000fc80000040000 */
[----:B------:R-:W-:-:S04]  /*184a0*/  FADD2 R88, R88.F32x2.HI_LO, R94.F32x2.HI_LO ;  /* 0x0000005e5858724b */ /* 0x000fc80000000000 */
[----:B------:R-:W-:Y:S02]  /*184b0*/  FADD2 R88, R88.F32x2.HI_LO, R102.F32x2.HI_LO ;  /* 0x000000665858724b */ /* 0x000fe40000000000 */
[----:B--2---:R-:W-:Y:S02]  /*184c0*/  FADD2 R90, R90.F32x2.HI_LO, R4.F32x2.HI_LO ;  /* 0x000000045a5a724b */ /* 0x004fe40000000000 */
[----:B------:R-:W2:Y:S01]  /*184d0*/  LDL.LU.64 R4, [R1+0x60] ;  /* 0x0000600001047983 */ /* 0x000ea20000300a00 */
        /* <DEDUP_REMOVED lines=14> */
[----:B---3--:R-:W-:Y:S02]  /*185c0*/  FADD2 R22, R22.F32x2.HI_LO, R26.F32x2.HI_LO ;  /* 0x0000001a1616724b */ /* 0x008fe40000000000 */
[----:B----4-:R-:W-:Y:S02]  /*185d0*/  FADD2 R92, R92.F32x2.HI_LO, R24.F32x2.HI_LO ;  /* 0x000000185c5c724b */ /* 0x010fe40000000000 */
[----:B------:R-:W-:Y:S02]  /*185e0*/  FADD2 R88, R88.F32x2.HI_LO, R188.F32x2.HI_LO ;  /* 0x000000bc5858724b */ /* 0x000fe40000000000 */
[----:B-----5:R-:W-:Y:S02]  /*185f0*/  FADD2 R90, R90.F32x2.HI_LO, R20.F32x2.HI_LO ;  /* 0x000000145a5a724b */ /* 0x020fe40000000000 */
        /* <DEDUP_REMOVED lines=19> */
[----:B------:R-:W-:Y:S01]  /*18730*/  UISETP.NE.AND UP0, UPT, UR53, 0x1, UPT ;  /* 0x000000013500788c */ /* 0x000fe2000bf05270 */
[----:B------:R-:W-:-:S02]  /*18740*/  FADD2 R90, R90.F32x2.HI_LO, R162.F32x2.HI_LO ;  /* 0x000000a25a5a724b */ /* 0x000fc40000000000 */
[----:B------:R-:W-:Y:S02]  /*18750*/  FADD2 R22, R22.F32x2.HI_LO, R56.F32x2.HI_LO ;  /* 0x000000381616724b */ /* 0x000fe40000000000 */
[----:B------:R-:W-:-:S04]  /*18760*/  FADD2 R92, R92.F32x2.HI_LO, R18.F32x2.HI_LO ;  /* 0x000000125c5c724b */ /* 0x000fc80000000000 */
[----:B------:R-:W-:Y:S02]  /*18770*/  FADD2 R22, R22.F32x2.HI_LO, R92.F32x2.HI_LO ;  /* 0x0000005c1616724b */ /* 0x000fe40000000000 */
[----:B--2---:R-:W-:-:S04]  /*18780*/  FADD2 R88, R88.F32x2.HI_LO, R4.F32x2.HI_LO ;  /* 0x000000045858724b */ /* 0x004fc80000000000 */
[----:B------:R-:W-:-:S04]  /*18790*/  FADD2 R88, R88.F32x2.HI_LO, R90.F32x2.HI_LO ;  /* 0x0000005a5858724b */ /* 0x000fc80000000000 */
[----:B------:R-:W-:-:S04]  /*187a0*/  FADD2 R22, R88.F32x2.HI_LO, R22.F32x2.HI_LO ;  /* 0x000000165816724b */ /* 0x000fc80000000000 */
[----:B------:R-:W-:Y:S01]  /*187b0*/  FADD R16, R22, R23 ;  /* 0x0000001716107221 */ /* 0x000fe20000000000 */
[----:B------:R-:W-:Y:S06]  /*187c0*/  BRA.U UP0, `(.L_x_274) ;  /* 0x0000000100987547 */ /* 0x000fec000b800000 */
[----:B------:R-:W-:Y:S05]  /*187d0*/  @P1 BRA `(.L_x_275) ;  /* 0x0000000000041947 */ /* 0x000fea0003800000 */
[----:B------:R-:W-:Y:S05]  /*187e0*/  BPT.TRAP 0x1 ;  /* 0x000000040000795c */ /* 0x000fea0000300000 */
.L_x_275:
[----:B------:R-:W-:Y:S01]  /*187f0*/  UISETP.NE.AND UP0, UPT, UR55, URZ, UPT ;  /* 0x000000ff3700728c */ /* 0x000fe2000bf05270 */
[----:B------:R-:W-:Y:S01]  /*18800*/  IMAD.U32 R0, RZ, RZ, UR39 ;  /* 0x00000027ff007e24 */ /* 0x000fe2000f8e00ff */
[----:B------:R-:W-:Y:S01]  /*18810*/  UIADD3 UR5, UPT, UPT, UR4, 0x14060, URZ ;  /* 0x0001406004057890 */ /* 0x000fe2000fffe0ff */
[----:B------:R-:W-:Y:S01]  /*18820*/  IMAD.U32 R17, R58, 0x10000, RZ ;  /* 0x000100003a117824 */ /* 0x000fe200078e00ff */
[----:B------:R-:W-:Y:S02]  /*18830*/  LOP3.LUT R59, R59, 0x3, RZ, 0xc0, !PT ;  /* 0x000000033b3b7812 */ /* 0x000fe400078ec0ff */
[----:B------:R-:W-:Y:S02]  /*18840*/  SHF.L.U32 R0, R0, 0x1f, RZ ;  /* 0x0000001f00007819 */ /* 0x000fe400000006ff */
[----:B------:R-:W-:-:S03]  /*18850*/  LOP3.LUT R17, R17, 0x600000, RZ, 0xc0, !PT ;  /* 0x0060000011117812 */ /* 0x000fc600078ec0ff */
[----:B------:R-:W-:Y:S01]  /*18860*/  @UP0 UIADD3 UR5, UPT, UPT, UR4, 0x14050, URZ ;  /* 0x0001405004050890 */ /* 0x000fe2000fffe0ff */
[----:B------:R-:W-:Y:S01]  /*18870*/  SHF.R.U32.HI R4, RZ, 0x15, R17 ;  /* 0x00000015ff047819 */ /* 0x000fe20000011611 */
[----:B------:R-:W-:-:S03]  /*18880*/  USEL UR4, URZ, 0x80, UP0 ;  /* 0x00000080ff047887 */ /* 0x000fc60008000000 */
[----:B------:R-:W-:-:S03]  /*18890*/  ISETP.NE.AND P0, PT, R59, R4, PT ;  /* 0x000000043b00720c */ /* 0x000fc60003f05270 */
[----:B------:R-:W-:Y:S01]  /*188a0*/  LOP3.LUT R17, R17, UR4, RZ, 0xfc, !PT ;  /* 0x0000000411117c12 */ /* 0x000fe2000f8efcff */
[----:B------:R-:W1:Y:S02]  /*188b0*/  SYNCS.PHASECHK.TRANS64.TRYWAIT P1, [UR5], R0 ;  /* 0x00000000ff0075a7 */ /* 0x000e640008021105 */
[----:B-1----:R-:W-:Y:S07]  /*188c0*/  @!P1 BRA `(.L_x_276) ;  /* 0x0000003800289947 */ /* 0x002fee0003800000 */
.L_x_430:
        /* <DEDUP_REMOVED lines=17> */
.L_x_277:
[----:B------:R-:W2:Y:S01]  /*189e0*/  LDL R19, [R1+0x6c] ;  /* 0x00006c0001137983 */ /* 0x000ea20000100800 */
[----:B------:R-:W-:Y:S05]  /*189f0*/  WARPSYNC.ALL ;  /* 0x0000000000007948 */ /* 0x000fea0003800000 */
[----:B------:R-:W-:Y:S02]  /*18a00*/  R2UR UR4, R17 ;  /* 0x00000000110472ca */ /* 0x000fe400000e0000 */
[----:B------:R-:W-:-:S11]  /*18a10*/  MOV R18, R16 ;  /* 0x0000001000127202 */ /* 0x000fd60000000f00 */
[----:B--2---:R2:W-:Y:S02]  /*18a20*/  STTM.x2 tmem[UR4], R18 ;  /* 0x00000012000079ed */ /* 0x0045e400080c0004 */
.L_x_274:
[----:B-1----:R-:W3:Y:S01]  /*18a30*/  LDL.LU R0, [R1+0x6c] ;  /* 0x00006c0001007983 */ /* 0x002ee20000300800 */
[----:B------:R-:W-:Y:S01]  /*18a40*/  UISETP.NE.AND UP0, UPT, UR55, URZ, UPT ;  /* 0x000000ff3700728c */ /* 0x000fe2000bf05270 */
[----:B------:R-:W-:Y:S01]  /*18a50*/  IADD3 R2, PT, PT, R2, 0x80, RZ ;  /* 0x0000008002027810 */ /* 0x000fe20007ffe0ff */
[----:B------:R-:W-:Y:S02]  /*18a60*/  UIADD3 UR4, UPT, UPT, UR53, -0x1, URZ ;  /* 0xffffffff35047890 */ /* 0x000fe4000fffe0ff */
[----:B------:R-:W-:Y:S02]  /*18a70*/  USEL UR50, UR50, UR39, UP0 ;  /* 0x0000002732327287 */ /* 0x000fe40008000000 */
[----:B------:R-:W-:Y:S02]  /*18a80*/  USEL UR51, UR39, UR51, UP0 ;  /* 0x0000003327337287 */ /* 0x000fe40008000000 */
[----:B------:R-:W-:Y:S02]  /*18a90*/  UISETP.GT.AND UP0, UPT, UR53, 0x1, UPT ;  /* 0x000000013500788c */ /* 0x000fe4000bf04270 */
[----:B------:R-:W-:Y:S01]  /*18aa0*/  ULOP3.LUT UR54, UR54, 0x1, URZ, 0x3c, !UPT ;  /* 0x0000000136367892 */ /* 0x000fe2000f8e3cff */
[----:B------:R-:W-:Y:S01]  /*18ab0*/  UMOV UR53, UR4 ;  /* 0x0000000400357c82 */ /* 0x000fe20008000000 */
[----:B---3--:R-:W-:-:S05]  /*18ac0*/  MOV R17, R0 ;  /* 0x0000000000117202 */ /* 0x008fca0000000f00 */
[----:B------:R-:W-:Y:S05]  /*18ad0*/  BRA.U UP0, `(.L_x_278) ;  /* 0xffffff91006c7547 */ /* 0x000fea000b83ffff */
.L_x_257:
[----:B------:R-:W-:-:S09]  /*18ae0*/  UISETP.NE.AND UP0, UPT, UR46, URZ, UPT ;  /* 0x000000ff2e00728c */ /* 0x000fd2000bf05270 */
[----:B------:R-:W-:Y:S05]  /*18af0*/  BRA.U UP0, `(.L_x_279) ;  /* 0x0000000100047547 */ /* 0x000fea000b800000 */
[----:B------:R-:W-:Y:S05]  /*18b00*/  BPT.TRAP 0x1 ;  /* 0x000000040000795c */ /* 0x000fea0000300000 */
.L_x_279:
[----:B------:R-:W3:Y:S01]  /*18b10*/  S2UR UR6, SR_CgaCtaId ;  /* 0x00000000000679c3 */ /* 0x000ee20000008800 */
[----:B------:R-:W-:Y:S01]  /*18b20*/  UISETP.NE.AND UP1, UPT, UR55, URZ, UPT ;  /* 0x000000ff3700728c */ /* 0x000fe2000bf25270 */
[----:B------:R-:W-:Y:S02]  /*18b30*/  UMOV UR5, 0x400 ;  /* 0x0000040000057882 */ /* 0x000fe40000000000 */
[----:B---3--:R-:W-:-:S04]  /*18b40*/  ULEA UR5, UR6, UR5, 0x18 ;  /* 0x0000000506057291 */ /* 0x008fc8000f8ec0ff */
[----:B------:R-:W-:-:S04]  /*18b50*/  UIADD3 UR4, UPT, UPT, UR5, 0x14080, URZ ;  /* 0x0001408005047890 */ /* 0x000fc8000fffe0ff */
[----:B------:R-:W-:-:S09]  /*18b60*/  @UP1 UIADD3 UR4, UPT, UPT, UR5, 0x14070, URZ ;  /* 0x0001407005041890 */ /* 0x000fd2000fffe0ff */
[----:B------:R-:W-:Y:S01]  /*18b70*/  SYNCS.ARRIVE.TRANS64.A1T0 RZ, [UR4], RZ ;  /* 0x000000ffffff79a7 */ /* 0x000fe20008100004 */
[----:B------:R-:W-:Y:S01]  /*18b80*/  USEL UR4, UR52, UR49, UP1 ;  /* 0x0000003134047287 */ /* 0x000fe20008800000 */
[----:B------:R-:W-:Y:S11]  /*18b90*/  BRA.U UP0, `(.L_x_280) ;  /* 0x0000000100047547 */ /* 0x000ff6000b800000 */
[----:B------:R-:W-:Y:S05]  /*18ba0*/  BPT.TRAP 0x1 ;  /* 0x000000040000795c */ /* 0x000fea0000300000 */
.L_x_280:
[----:B------:R-:W-:Y:S02]  /*18bb0*/  UISETP.NE.AND UP0, UPT, UR55, URZ, UPT ;  /* 0x000000ff3700728c */ /* 0x000fe4000bf05270 */
[----:B------:R-:W-:Y:S02]  /*18bc0*/  ULOP3.LUT UR4, UR4, 0x1, URZ, 0x3c, !UPT ;  /* 0x0000000104047892 */ /* 0x000fe4000f8e3cff */
[----:B------:R-:W-:-:S04]  /*18bd0*/  UIADD3 UR7, UPT, UPT, UR5, 0x14088, URZ ;  /* 0x0001408805077890 */ /* 0x000fc8000fffe0ff */
[----:B-1----:R-:W-:-:S03]  /*18be0*/  MOV R3, UR4 ;  /* 0x0000000400037c02 */ /* 0x002fc60008000f00 */
[----:B------:R-:W-:Y:S01]  /*18bf0*/  @UP0 UIADD3 UR7, UPT, UPT, UR5, 0x14078, URZ ;  /* 0x0001407805070890 */ /* 0x000fe2000fffe0ff */
[----:B------:R-:W-:-:S08]  /*18c00*/  SHF.L.U32 R3, R3, 0x1f, RZ ;  /* 0x0000001f03037819 */ /* 0x000fd000000006ff */
[----:B------:R-:W1:Y:S02]  /*18c10*/  SYNCS.PHASECHK.TRANS64.TRYWAIT P0, [UR7], R3 ;  /* 0x00000003ff0075a7 */ /* 0x000e640008001107 */
[----:B-1----:R-:W-:Y:S05]  /*18c20*/  @!P0 BRA `(.L_x_281) ;  /* 0x0000003400688947 */ /* 0x002fea0003800000 */
.L_x_432:
[----:B------:R-:W-:-:S04]  /*18c30*/  UISETP.NE.AND UP0, UPT, UR55, URZ, UPT ;  /* 0x000000ff3700728c */ /* 0x000fc8000bf05270 */
[----:B------:R-:W-:-:S04]  /*18c40*/  USEL UR47, UR48, UR47, UP0 ;  /* 0x0000002f302f7287 */ /* 0x000fc80008000000 */
[----:B------:R-:W-:-:S09]  /*18c50*/  UISETP.GT.U32.AND UP0, UPT, UR47, 0x1, UPT ;  /* 0x000000012f00788c */ /* 0x000fd2000bf04070 */
[----:B------:R-:W-:Y:S05]  /*18c60*/  BRA.U UP0, `(.L_x_282) ;  /* 0x0000000100087547 */ /* 0x000fea000b800000 */
[----:B------:R-:W-:Y:S05]  /*18c70*/  BPT.TRAP 0x1 ;  /* 0x000000040000795c */ /* 0x000fea0000300000 */
[----:B------:R-:W-:Y:S05]  /*18c80*/  BPT.TRAP 0x1 ;  /* 0x000000040000795c */ /* 0x000fea0000300000 */
.L_x_282:
[----:B------:R-:W-:Y:S02]  /*18c90*/  UISETP.NE.AND UP0, UPT, UR55, URZ, UPT ;  /* 0x000000ff3700728c */ /* 0x000fe4000bf05270 */
[----:B------:R-:W-:-:S09]  /*18ca0*/  UIADD3 UR4, UPT, UPT, UR5, 0x14068, URZ ;  /* 0x0001406805047890 */ /* 0x000fd2000fffe0ff */
[----:B------:R-:W-:-:S04]  /*18cb0*/  @UP0 UIADD3 UR4, UPT, UPT, UR5, 0x14058, URZ ;  /* 0x0001405805040890 */ /* 0x000fc8000fffe0ff */
[----:B------:R-:W-:-:S09]  /*18cc0*/  UPRMT UR4, UR6, 0x654, UR4 ;  /* 0x0000065406047896 */ /* 0x000fd20008000004 */
[----:B------:R-:W-:Y:S01]  /*18cd0*/  SYNCS.ARRIVE.TRANS64.RED.A1T0 RZ, [UR4], RZ ;  /* 0x000000ffffff79a7 */ /* 0x000fe20008100404 */
[----:B------:R-:W-:Y:S05]  /*18ce0*/  EXIT ;  /* 0x000000000000794d */ /* 0x000fea0003800000 */
.L_x_26:
[----:B------:R-:W-:-:S05]  /*18cf0*/  IMAD.MOV.U32 R3, RZ, RZ, -0x4 ;  /* 0xfffffffcff037424 */ /* 0x000fca00078e00ff */
[----:B------:R-:W-:-:S05]  /*18d00*/  VIADDMNMX.U32 R0, R2, R3, 0x2, PT ;  /* 0x0000000202007446 */ /* 0x000fca0003800003 */
[----:B------:R-:W-:-:S04]  /*18d10*/  IMAD.SHL.U32 R0, R0, 0x4, RZ ;  /* 0x0000000400007824 */ /* 0x000fc800078e00ff */
[----:B------:R-:W1:Y:S02]  /*18d20*/  LDC R2, c[0x2][R0] ;  /* 0x0080000000027b82 */ /* 0x000e640000000800 */
[----:B-1----:R-:W-:-:S04]  /*18d30*/  SHF.R.S32.HI R3, RZ, 0x1f, R2 ;  /* 0x0000001fff037819 */ /* 0x002fc80000011402 */
.L_x_477:
[----:B------:R-:W-:Y:S05]  /*18d40*/  BRX R2 -0x18d50                                                                                                                                                                                                                                                                                                                                                                                                                                                                                                                                                                                                  (*"BRANCH_TARGETS .L_x_478,.L_x_479,.L_x_480"*) ;  /* 0xfffffe7002ac7949 */ /* 0x000fea000383ffff */
.L_x_480:
[----:B------:R-:W-:-:S08]  /*18d50*/  NOP ;  /* 0x0000000000007918 */ /* 0x000fd00000000000 */
[----:B------:R-:W-:-:S00]  /*18d60*/  USETMAXREG.DEALLOC.CTAPOOL 0x18 ;  /* 0x00000018000079c8 */ /* 0x000fc000080e0500 */
[----:B------:R-:W-:Y:S05]  /*18d70*/  EXIT ;  /* 0x000000000000794d */ /* 0x000fea0003800000 */
.L_x_478:
[----:B------:R-:W-:-:S08]  /*18d80*/  NOP ;  /* 0x0000000000007918 */ /* 0x000fd00000000000 */
[----:B------:R-:W1:-:S00]  /*18d90*/  USETMAXREG.DEALLOC.CTAPOOL 0x20 ;  /* 0x00000020000079c8 */ /* 0x000e4000080e0500 */
[----:B------:R-:W2:Y:S01]  /*18da0*/  S2UR UR6, SR_CTAID.X ;  /* 0x00000000000679c3 */ /* 0x000ea20000002500 */
[----:B------:R-:W3:Y:S07]  /*18db0*/  LDCU.64 UR4, c[0x0][0x380] ;  /* 0x00007000ff0477ac */ /* 0x000eee0008000a00 */
[----:B------:R-:W4:Y:S01]  /*18dc0*/  S2UR UR37, SR_CTAID.Z ;  /* 0x00000000002579c3 */ /* 0x000f220000002700 */
[----:B---3--:R-:W-:Y:S02]  /*18dd0*/  UISETP.NE.AND UP1, UPT, UR5, URZ, UPT ;  /* 0x000000ff0500728c */ /* 0x008fe4000bf25270 */
[----:B--2---:R-:W-:-:S04]  /*18de0*/  USHF.L.U32 UR11, UR6, 0x8, URZ ;  /* 0x00000008060b7899 */ /* 0x004fc800080006ff */
[----:B------:R-:W-:-:S06]  /*18df0*/  UISETP.GE.U32.OR UP1, UPT, UR11, UR4, !UP1 ;  /* 0x000000040b00728c */ /* 0x000fcc000cf26470 */
[----:B------:R-:W-:-:S13]  /*18e00*/  PLOP3.LUT P1, PT, PT, PT, UP1, 0x80, 0x8 ;  /* 0x000000000008781c */ /* 0x000fda0003f2f018 */
[----:B-1--4-:R-:W-:Y:S05]  /*18e10*/  @P1 EXIT ;  /* 0x000000000000194d */ /* 0x012fea0003800000 */
[----:B------:R-:W1:Y:S01]  /*18e20*/  LDCU UR4, c[0x0][0x38c] ;  /* 0x00007180ff0477ac */ /* 0x000e620008000800 */
[----:B------:R-:W2:Y:S01]  /*18e30*/  S2UR UR8, SR_CTAID.Y ;  /* 0x00000000000879c3 */ /* 0x000ea20000002600 */
[----:B------:R-:W-:Y:S01]  /*18e40*/  BSSY.RECONVERGENT B0, `(.L_x_283) ;  /* 0x0000021000007945 */ /* 0x000fe20003800200 */
[----:B------:R-:W-:Y:S01]  /*18e50*/  UMOV UR12, URZ ;  /* 0x000000ff000c7c82 */ /* 0x000fe20008000000 */
[----:B------:R-:W-:-:S04]  /*18e60*/  UIADD3 UR10, UPT, UPT, UR5, 0x7f, URZ ;  /* 0x0000007f050a7890 */ /* 0x000fc8000fffe0ff */
[----:B------:R-:W-:-:S04]  /*18e70*/  USHF.R.S32.HI UR9, URZ, 0x1f, UR10 ;  /* 0x0000001fff097899 */ /* 0x000fc8000801140a */
[----:B------:R-:W-:-:S04]  /*18e80*/  ULEA.HI UR9, UR9, UR10, URZ, 0x7 ;  /* 0x0000000a09097291 */ /* 0x000fc8000f8f38ff */
[----:B------:R-:W-:Y:S01]  /*18e90*/  USHF.R.S32.HI UR9, URZ, 0x7, UR9 ;  /* 0x00000007ff097899 */ /* 0x000fe20008011409 */
[----:B-1----:R-:W1:Y:S01]  /*18ea0*/  I2F.U32.RP R2, UR4 ;  /* 0x0000000400027d06 */ /* 0x002e620008209000 */
[----:B------:R-:W-:-:S07]  /*18eb0*/  UISETP.NE.U32.AND UP1, UPT, UR4, URZ, UPT ;  /* 0x000000ff0400728c */ /* 0x000fce000bf25070 */
[----:B-1----:R-:W1:Y:S02]  /*18ec0*/  MUFU.RCP R0, R2 ;  /* 0x0000000200007308 */ /* 0x002e640000001000 */
[----:B-1----:R-:W-:-:S06]  /*18ed0*/  IADD3 R0, PT, PT, R0, 0xffffffe, RZ ;  /* 0x0ffffffe00007810 */ /* 0x002fcc0007ffe0ff */
[----:B------:R-:W1:Y:S02]  /*18ee0*/  F2I.FTZ.U32.TRUNC.NTZ R0, R0 ;  /* 0x0000000000007305 */ /* 0x000e64000021f000 */
[----:B-1----:R-:W-:-:S13]  /*18ef0*/  R2UR UR13, R0 ;  /* 0x00000000000d72ca */ /* 0x002fda00000e0000 */
[----:B------:R-:W-:-:S04]  /*18f00*/  UIADD3 UR7, UPT, UPT, URZ, -UR13, URZ ;  /* 0x8000000dff077290 */ /* 0x000fc8000fffe0ff */
[----:B------:R-:W-:-:S04]  /*18f10*/  UIMAD UR7, UR7, UR4, URZ ;  /* 0x00000004070772a4 */ /* 0x000fc8000f8e02ff */
[----:B------:R-:W-:-:S04]  /*18f20*/  UIMAD.WIDE.U32 UR12, UR13, UR7, UR12 ;  /* 0x000000070d0c72a5 */ /* 0x000fc8000f8e000c */
[----:B--2---:R-:W-:-:S07]  /*18f30*/  UIMAD.WIDE.U32 UR12, UR13, UR8, URZ ;  /* 0x000000080d0c72a5 */ /* 0x004fce000f8e00ff */
[----:B------:R-:W-:Y:S02]  /*18f40*/  UMOV UR36, UR13 ;  /* 0x0000000d00247c82 */ /* 0x000fe40008000000 */
[----:B------:R-:W-:-:S04]  /*18f50*/  UIADD3 UR7, UPT, UPT, -UR36, URZ, URZ ;  /* 0x000000ff24077290 */ /* 0x000fc8000fffe1ff */
[----:B------:R-:W-:-:S04]  /*18f60*/  UIMAD UR7, UR4, UR7, UR8 ;  /* 0x00000007040772a4 */ /* 0x000fc8000f8e0208 */
[----:B------:R-:W-:-:S11]  /*18f70*/  UISETP.GE.U32.AND UP5, UPT, UR7, UR4, UPT ;  /* 0x000000040700728c */ /* 0x000fd6000bfa6070 */
[----:B------:R-:W-:Y:S02]  /*18f80*/  @UP5 UIADD3 UR7, UPT, UPT, UR7, -UR4, URZ ;  /* 0x8000000407075290 */ /* 0x000fe4000fffe0ff */
[----:B------:R-:W-:Y:S02]  /*18f90*/  @UP5 UIADD3 UR36, UPT, UPT, UR36, 0x1, URZ ;  /* 0x0000000124245890 */ /* 0x000fe4000fffe0ff */
[----:B------:R-:W-:Y:S02]  /*18fa0*/  UISETP.GE.U32.AND UP4, UPT, UR7, UR4, UPT ;  /* 0x000000040700728c */ /* 0x000fe4000bf86070 */
[----:B------:R-:W-:-:S04]  /*18fb0*/  ULEA UR7, UR6, 0x2, 0x1 ;  /* 0x0000000206077891 */ /* 0x000fc8000f8e08ff */
[----:B------:R-:W-:-:S05]  /*18fc0*/  ULOP3.LUT UR7, UR7, 0x1fffffe, URZ, 0xc0, !UPT ;  /* 0x01fffffe07077892 */ /* 0x000fca000f8ec0ff */
[----:B------:R-:W-:Y:S02]  /*18fd0*/  @UP4 UIADD3 UR36, UPT, UPT, UR36, 0x1, URZ ;  /* 0x0000000124244890 */ /* 0x000fe4000fffe0ff */
[----:B------:R-:W-:Y:S02]  /*18fe0*/  @!UP1 ULOP3.LUT UR36, URZ, UR4, URZ, 0x33, !UPT ;  /* 0x00000004ff249292 */ /* 0x000fe4000f8e33ff */
[----:B------:R-:W-:Y:S02]  /*18ff0*/  UISETP.LT.AND UP1, UPT, UR9, UR7, UPT ;  /* 0x000000070900728c */ /* 0x000fe4000bf21270 */
[----:B------:R-:W-:Y:S02]  /*19000*/  UIADD3 UR12, UPT, UPT, -UR36, URZ, URZ ;  /* 0x000000ff240c7290 */ /* 0x000fe4000fffe1ff */
[----:B------:R-:W-:Y:S02]  /*19010*/  USEL UR7, UR9, UR7, UP1 ;  /* 0x0000000709077287 */ /* 0x000fe40008800000 */
[----:B------:R-:W-:Y:S01]  /*19020*/  UIMAD UR12, UR4, UR12, UR8 ;  /* 0x0000000c040c72a4 */ /* 0x000fe2000f8e0208 */
[----:B------:R-:W-:Y:S11]  /*19030*/  @!P3 BRA `(.L_x_284) ;  /* 0x000000000004b947 */ /* 0x000ff60003800000 */
[----:B------:R-:W-:Y:S05]  /*19040*/  BPT.TRAP 0x1 ;  /* 0x000000040000795c */ /* 0x000fea0000300000 */
.L_x_284:
[----:B------:R-:W-:Y:S05]  /*19050*/  BSYNC.RECONVERGENT B0 ;  /* 0x0000000000007941 */ /* 0x000fea0003800200 */
.L_x_283:
[----:B------:R-:W1:Y:S01]  /*19060*/  S2UR UR8, SR_CgaCtaId ;  /* 0x00000000000879c3 */ /* 0x000e620000008800 */
[----:B------:R-:W-:Y:S01]  /*19070*/  UMOV UR4, 0x400 ;  /* 0x0000040000047882 */ /* 0x000fe20000000000 */
[----:B------:R-:W-:Y:S01]  /*19080*/  IMAD.MOV.U32 R3, RZ, RZ, 0x1 ;  /* 0x00000001ff037424 */ /* 0x000fe200078e00ff */
[----:B------:R-:W-:-:S04]  /*19090*/  @!P0 MOV R2, 0x4000 ;  /* 0x0000400000028802 */ /* 0x000fc80000000f00 */
[----:B------:R-:W-:Y:S01]  /*190a0*/  SHF.L.U32 R3, R3, 0x1f, RZ ;  /* 0x0000001f03037819 */ /* 0x000fe200000006ff */
[----:B-1----:R-:W-:-:S09]  /*190b0*/  ULEA UR8, UR8, UR4, 0x18 ;  /* 0x0000000408087291 */ /* 0x002fd2000f8ec0ff */
[----:B------:R-:W1:Y:S02]  /*190c0*/  SYNCS.PHASECHK.TRANS64.TRYWAIT P1, [UR8+0x14010], R3 ;  /* 0x01401003ff0075a7 */ /* 0x000e640008021108 */
[----:B-1----:R-:W-:Y:S05]  /*190d0*/  @!P1 BRA `(.L_x_285) ;  /* 0x0000003000549947 */ /* 0x002fea0003800000 */
.L_x_434:
[----:B------:R-:W-:Y:S01]  /*190e0*/  PLOP3.LUT P5, PT, P5, P6, PT, 0xf8, 0x8f ;  /* 0x00000000008f781c */ /* 0x000fe20002fadf70 */
[----:B------:R2:W-:Y:S01]  /*190f0*/  @!P0 SYNCS.ARRIVE.TRANS64 RZ, [UR8+0x14000], R2 ;  /* 0x01400002ffff89a7 */ /* 0x0005e20008000008 */
[----:B------:R-:W-:Y:S11]  /*19100*/  BSSY.RECONVERGENT B0, `(.L_x_286) ;  /* 0x0000003000007945 */ /* 0x000ff60003800200 */
[----:B------:R-:W-:Y:S05]  /*19110*/  @!P5 BRA `(.L_x_287) ;  /* 0x000000000004d947 */ /* 0x000fea0003800000 */
[----:B------:R-:W-:Y:S05]  /*19120*/  BPT.TRAP 0x1 ;  /* 0x000000040000795c */ /* 0x000fea0000300000 */
.L_x_287:
[----:B------:R-:W-:Y:S05]  /*19130*/  BSYNC.RECONVERGENT B0 ;  /* 0x0000000000007941 */ /* 0x000fea0003800200 */
.L_x_286:
[----:B------:R-:W-:Y:S01]  /*19140*/  LOP3.LUT P1, R18, R18, 0x1f, RZ, 0xc0, !PT ;  /* 0x0000001f12127812 */ /* 0x000fe2000782c0ff */
[----:B------:R-:W-:Y:S03]  /*19150*/  BSSY.RECONVERGENT B0, `(.L_x_288) ;  /* 0x0000004000007945 */ /* 0x000fe60003800200 */
[----:B------:R-:W-:-:S13]  /*19160*/  PLOP3.LUT P1, PT, P1, P0, PT, 0x8f, 0xf8 ;  /* 0x0000000000f8781c */ /* 0x000fda0000f21177 */
[----:B------:R-:W-:Y:S05]  /*19170*/  @P1 BRA `(.L_x_289) ;  /* 0x0000000000041947 */ /* 0x000fea0003800000 */
[----:B------:R-:W-:Y:S05]  /*19180*/  BPT.TRAP 0x1 ;  /* 0x000000040000795c */ /* 0x000fea0000300000 */
.L_x_289:
[----:B------:R-:W-:Y:S05]  /*19190*/  BSYNC.RECONVERGENT B0 ;  /* 0x0000000000007941 */ /* 0x000fea0003800200 */
.L_x_288:
[----:B------:R-:W3:Y:S01]  /*191a0*/  LDCU.64 UR4, c[0x0][0x348] ;  /* 0x00006900ff0477ac */ /* 0x000ee20008000a00 */
[----:B------:R-:W-:Y:S01]  /*191b0*/  UIADD3 UR9, UPT, UPT, UR8, 0x14000, URZ ;  /* 0x0001400008097890 */ /* 0x000fe2000fffe0ff */
[----:B------:R-:W-:Y:S01]  /*191c0*/  UMOV UR10, URZ ;  /* 0x000000ff000a7c82 */ /* 0x000fe20008000000 */
[----:B------:R-:W-:Y:S01]  /*191d0*/  UMOV UR13, UR36 ;  /* 0x00000024000d7c82 */ /* 0x000fe20008000000 */
[----:B------:R-:W-:Y:S01]  /*191e0*/  UMOV UR14, UR37 ;  /* 0x00000025000e7c82 */ /* 0x000fe20008000000 */
[----:B---3--:R-:W-:-:S03]  /*191f0*/  UIADD3 UR16, UP1, UPT, UR4, 0x80, URZ ;  /* 0x0000008004107890 */ /* 0x008fc6000ff3e0ff */
[----:B------:R-:W-:Y:S01]  /*19200*/  UMOV UR4, 0x0 ;  /* 0x0000000000047882 */ /* 0x000fe20000000000 */
[----:B------:R-:W-:-:S03]  /*19210*/  UIADD3.X UR17, UPT, UPT, URZ, UR5, URZ, UP1, !UPT ;  /* 0x00000005ff117290 */ /* 0x000fc60008ffe4ff */
[----:B------:R-:W-:-:S06]  /*19220*/  UMOV UR5, 0x10000000 ;  /* 0x1000000000057882 */ /* 0x000fcc0000000000 */
[----:B------:R3:W-:Y:S02]  /*19230*/  UTMALDG.5D [UR8], [UR16], desc[UR4] ;  /* 0x00000408100075b4 */ /* 0x0007e40008021000 */
[----:B---3--:R-:W-:Y:S05]  /*19240*/  BRA.U !UP0, `(.L_x_290) ;  /* 0x0000000108047547 */ /* 0x008fea000b800000 */
[----:B------:R-:W-:Y:S05]  /*19250*/  BPT.TRAP 0x1 ;  /* 0x000000040000795c */ /* 0x000fea0000300000 */
.L_x_290:
[----:B------:R-:W3:Y:S01]  /*19260*/  SYNCS.PHASECHK.TRANS64.TRYWAIT P1, [UR8+0x14038], R3 ;  /* 0x01403803ff0075a7 */ /* 0x000ee20008021108 */
[----:B--2---:R-:W-:Y:S01]  /*19270*/  @!P0 MOV R2, 0x4000 ;  /* 0x0000400000028802 */ /* 0x004fe20000000f00 */
[----:B---3--:R-:W-:Y:S06]  /*19280*/  @!P1 BRA `(.L_x_291) ;  /* 0x0000003000009947 */ /* 0x008fec0003800000 */
.L_x_436:
[----:B------:R2:W-:Y:S01]  /*19290*/  @!P0 SYNCS.ARRIVE.TRANS64 RZ, [UR8+0x14020], R2 ;  /* 0x01402002ffff89a7 */ /* 0x0005e20008000008 */
[----:B------:R-:W-:-:S09]  /*192a0*/  UPLOP3.LUT UP2, UPT, UP2, UP3, UPT, 0xf8, 0x8f ;  /* 0x00000000008f789c */ /* 0x000fd20001747f70 */
[----:B------:R-:W-:Y:S05]  /*192b0*/  BRA.U !UP2, `(.L_x_292) ;  /* 0x000000010a047547 */ /* 0x000fea000b800000 */
[----:B------:R-:W-:Y:S05]  /*192c0*/  BPT.TRAP 0x1 ;  /* 0x000000040000795c */ /* 0x000fea0000300000 */
.L_x_292:
[----:B------:R-:W-:Y:S01]  /*192d0*/  ISETP.EQ.OR P1, PT, R18, RZ, P0 ;  /* 0x000000ff1200720c */ /* 0x000fe20000722670 */
[----:B------:R-:W-:-:S12]  /*192e0*/  BSSY.RECONVERGENT B0, `(.L_x_293) ;  /* 0x0000003000007945 */ /* 0x000fd80003800200 */
[----:B------:R-:W-:Y:S05]  /*192f0*/  @P1 BRA `(.L_x_294) ;  /* 0x0000000000041947 */ /* 0x000fea0003800000 */
[----:B------:R-:W-:Y:S05]  /*19300*/  BPT.TRAP 0x1 ;  /* 0x000000040000795c */ /* 0x000fea0000300000 */
.L_x_294:
[----:B------:R-:W-:Y:S05]  /*19310*/  BSYNC.RECONVERGENT B0 ;  /* 0x0000000000007941 */ /* 0x000fea0003800200 */
.L_x_293:
[----:B------:R-:W3:Y:S01]  /*19320*/  LDCU.64 UR4, c[0x0][0x348] ;  /* 0x00006900ff0477ac */ /* 0x000ee20008000a00 */
[----:B------:R-:W-:Y:S01]  /*19330*/  BSSY.RECONVERGENT B0, `(.L_x_295) ;  /* 0x000000e000007945 */ /* 0x000fe20003800200 */
[----:B------:R-:W-:Y:S02]  /*19340*/  UIADD3 UR16, UPT, UPT, UR8, 0x8000, URZ ;  /* 0x0000800008107890 */ /* 0x000fe4000fffe0ff */
[----:B------:R-:W-:Y:S01]  /*19350*/  UIADD3 UR17, UPT, UPT, UR8, 0x14020, URZ ;  /* 0x0001402008117890 */ /* 0x000fe2000fffe0ff */
[----:B------:R-:W-:Y:S01]  /*19360*/  UMOV UR18, URZ ;  /* 0x000000ff00127c82 */ /* 0x000fe20008000000 */
[----:B------:R-:W-:Y:S01]  /*19370*/  UMOV UR19, URZ ;  /* 0x000000ff00137c82 */ /* 0x000fe20008000000 */
[----:B------:R-:W-:Y:S01]  /*19380*/  UMOV UR20, UR36 ;  /* 0x0000002400147c82 */ /* 0x000fe20008000000 */
[----:B------:R-:W-:Y:S01]  /*19390*/  UMOV UR21, UR37 ;  /* 0x0000002500157c82 */ /* 0x000fe20008000000 */
[----:B---3--:R-:W-:-:S03]  /*193a0*/  UIADD3 UR14, UP1, UPT, UR4, 0x180, URZ ;  /* 0x00000180040e7890 */ /* 0x008fc6000ff3e0ff */
[----:B------:R-:W-:Y:S01]  /*193b0*/  UMOV UR4, 0x0 ;  /* 0x0000000000047882 */ /* 0x000fe20000000000 */
[----:B------:R-:W-:-:S03]  /*193c0*/  UIADD3.X UR15, UPT, UPT, URZ, UR5, URZ, UP1, !UPT ;  /* 0x00000005ff0f7290 */ /* 0x000fc60008ffe4ff */
[----:B------:R-:W-:-:S06]  /*193d0*/  UMOV UR5, 0x10000000 ;  /* 0x1000000000057882 */ /* 0x000fcc0000000000 */
[----:B------:R3:W-:Y:S02]  /*193e0*/  UTMALDG.4D [UR16], [UR14], desc[UR4] ;  /* 0x000004100e0075b4 */ /* 0x0007e40008019000 */
[----:B---3--:R-:W-:Y:S05]  /*193f0*/  @!P3 BRA `(.L_x_296) ;  /* 0x000000000004b947 */ /* 0x008fea0003800000 */
[----:B------:R-:W-:Y:S05]  /*19400*/  BPT.TRAP 0x1 ;  /* 0x000000040000795c */ /* 0x000fea0000300000 */
.L_x_296:
[----:B------:R-:W-:Y:S05]  /*19410*/  BSYNC.RECONVERGENT B0 ;  /* 0x0000000000007941 */ /* 0x000fea0003800200 */
.L_x_295:
[----:B------:R-:W3:Y:S01]  /*19420*/  SYNCS.PHASECHK.TRANS64.TRYWAIT P2, [UR8+0x14018], R3 ;  /* 0x01401803ff0075a7 */ /* 0x000ee20008041108 */
[----:B--2---:R-:W-:Y:S01]  /*19430*/  @!P0 MOV R2, 0x4000 ;  /* 0x0000400000028802 */ /* 0x004fe20000000f00 */
[----:B---3--:R-:W-:Y:S06]  /*19440*/  @!P2 BRA `(.L_x_297) ;  /* 0x0000002c00a8a947 */ /* 0x008fec0003800000 */
.L_x_438:
[----:B------:R2:W-:Y:S01]  /*19450*/  @!P0 SYNCS.ARRIVE.TRANS64 RZ, [UR8+0x14008], R2 ;  /* 0x01400802ffff89a7 */ /* 0x0005e20008000008 */
[----:B------:R-:W-:Y:S04]  /*19460*/  BSSY.RECONVERGENT B0, `(.L_x_298) ;  /* 0x0000003000007945 */ /* 0x000fe80003800200 */
[----:B------:R-:W-:Y:S05]  /*19470*/  @!P5 BRA `(.L_x_299) ;  /* 0x000000000004d947 */ /* 0x000fea0003800000 */
[----:B------:R-:W-:Y:S05]  /*19480*/  BPT.TRAP 0x1 ;  /* 0x000000040000795c */ /* 0x000fea0000300000 */
.L_x_299:
[----:B------:R-:W-:Y:S05]  /*19490*/  BSYNC.RECONVERGENT B0 ;  /* 0x0000000000007941 */ /* 0x000fea0003800200 */
.L_x_298:
[----:B------:R-:W-:Y:S04]  /*194a0*/  BSSY.RECONVERGENT B0, `(.L_x_300) ;  /* 0x0000003000007945 */ /* 0x000fe80003800200 */
[----:B------:R-:W-:Y:S05]  /*194b0*/  @P1 BRA `(.L_x_301) ;  /* 0x0000000000041947 */ /* 0x000fea0003800000 */
[----:B------:R-:W-:Y:S05]  /*194c0*/  BPT.TRAP 0x1 ;  /* 0x000000040000795c */ /* 0x000fea0000300000 */
.L_x_301:
[----:B------:R-:W-:Y:S05]  /*194d0*/  BSYNC.RECONVERGENT B0 ;  /* 0x0000000000007941 */ /* 0x000fea0003800200 */
.L_x_300:
[----:B------:R-:W3:Y:S01]  /*194e0*/  LDCU.64 UR4, c[0x0][0x348] ;  /* 0x00006900ff0477ac */ /* 0x000ee20008000a00 */
[----:B------:R-:W-:Y:S02]  /*194f0*/  UIADD3 UR19, UPT, UPT, UR11, 0x80, URZ ;  /* 0x000000800b137890 */ /* 0x000fe4000fffe0ff */
[----:B------:R-:W-:Y:S02]  /*19500*/  UIADD3 UR16, UPT, UPT, UR8, 0x4000, URZ ;  /* 0x0000400008107890 */ /* 0x000fe4000fffe0ff */
[----:B------:R-:W-:Y:S01]  /*19510*/  UIADD3 UR17, UPT, UPT, UR8, 0x14008, URZ ;  /* 0x0001400808117890 */ /* 0x000fe2000fffe0ff */
[----:B------:R-:W-:Y:S01]  /*19520*/  UMOV UR18, URZ ;  /* 0x000000ff00127c82 */ /* 0x000fe20008000000 */
[----:B------:R-:W-:Y:S01]  /*19530*/  UMOV UR20, UR12 ;  /* 0x0000000c00147c82 */ /* 0x000fe20008000000 */
        /* <DEDUP_REMOVED lines=9> */
.L_x_302:
[----:B------:R-:W3:Y:S01]  /*195d0*/  SYNCS.PHASECHK.TRANS64.TRYWAIT P2, [UR8+0x14040], R3 ;  /* 0x01404003ff0075a7 */ /* 0x000ee20008041108 */
[----:B--2---:R-:W-:Y:S01]  /*195e0*/  @!P0 MOV R2, 0x4000 ;  /* 0x0000400000028802 */ /* 0x004fe20000000f00 */
[----:B---3--:R-:W-:Y:S06]  /*195f0*/  @!P2 BRA `(.L_x_303) ;  /* 0x0000002c0054a947 */ /* 0x008fec0003800000 */
.L_x_440:
[----:B------:R2:W-:Y:S01]  /*19600*/  @!P0 SYNCS.ARRIVE.TRANS64 RZ, [UR8+0x14028], R2 ;  /* 0x01402802ffff89a7 */ /* 0x0005e20008000008 */
[----:B------:R-:W-:Y:S05]  /*19610*/  BRA.U !UP2, `(.L_x_304) ;  /* 0x000000010a047547 */ /* 0x000fea000b800000 */
[----:B------:R-:W-:Y:S05]  /*19620*/  BPT.TRAP 0x1 ;  /* 0x000000040000795c */ /* 0x000fea0000300000 */
.L_x_304:
[----:B------:R-:W-:Y:S04]  /*19630*/  BSSY.RECONVERGENT B0, `(.L_x_305) ;  /* 0x0000003000007945 */ /* 0x000fe80003800200 */
[----:B------:R-:W-:Y:S05]  /*19640*/  @P1 BRA `(.L_x_306) ;  /* 0x0000000000041947 */ /* 0x000fea0003800000 */
[----:B------:R-:W-:Y:S05]  /*19650*/  BPT.TRAP 0x1 ;  /* 0x000000040000795c */ /* 0x000fea0000300000 */
.L_x_306:
[----:B------:R-:W-:Y:S05]  /*19660*/  BSYNC.RECONVERGENT B0 ;  /* 0x0000000000007941 */ /* 0x000fea0003800200 */
.L_x_305:
[----:B------:R-:W3:Y:S01]  /*19670*/  LDCU.64 UR4, c[0x0][0x348] ;  /* 0x00006900ff0477ac */ /* 0x000ee20008000a00 */
[----:B------:R-:W-:Y:S02]  /*19680*/  UIADD3 UR32, UPT, UPT, UR8, 0xc000, URZ ;  /* 0x0000c00008207890 */ /* 0x000fe4000fffe0ff */
[----:B------:R-:W-:Y:S01]  /*19690*/  UIADD3 UR33, UPT, UPT, UR8, 0x14028, URZ ;  /* 0x0001402808217890 */ /* 0x000fe2000fffe0ff */
[----:B------:R-:W-:Y:S01]  /*196a0*/  UMOV UR34, URZ ;  /* 0x000000ff00227c82 */ /* 0x000fe20008000000 */
[----:B------:R-:W-:Y:S01]  /*196b0*/  UMOV UR35, URZ ;  /* 0x000000ff00237c82 */ /* 0x000fe20008000000 */
[----:B---3--:R-:W-:-:S03]  /*196c0*/  UIADD3 UR10, UP1, UPT, UR4, 0x280, URZ ;  /* 0x00000280040a7890 */ /* 0x008fc6000ff3e0ff */
[----:B------:R-:W-:Y:S01]  /*196d0*/  UMOV UR4, 0x0 ;  /* 0x0000000000047882 */ /* 0x000fe20000000000 */
[----:B------:R-:W-:-:S03]  /*196e0*/  UIADD3.X UR11, UPT, UPT, URZ, UR5, URZ, UP1, !UPT ;  /* 0x00000005ff0b7290 */ /* 0x000fc60008ffe4ff */
[----:B------:R-:W-:-:S06]  /*196f0*/  UMOV UR5, 0x10000000 ;  /* 0x1000000000057882 */ /* 0x000fcc0000000000 */
[----:B------:R3:W-:Y:S01]  /*19700*/  UTMALDG.4D [UR32], [UR10], desc[UR4] ;  /* 0x000004200a0075b4 */ /* 0x0007e20008019000 */
[----:B------:R-:W-:Y:S01]  /*19710*/  NOP ;  /* 0x0000000000007918 */ /* 0x000fe20000000000 */
[----:B------:R-:W-:-:S06]  /*19720*/  UISETP.GE.AND UP1, UPT, UR7, 0x2, UPT ;  /* 0x000000020700788c */ /* 0x000fcc000bf26270 */
[----:B------:R-:W-:-:S13]  /*19730*/  PLOP3.LUT P2, PT, PT, PT, UP1, 0x80, 0x8 ;  /* 0x000000000008781c */ /* 0x000fda0003f4f018 */
[----:B---3--:R-:W-:Y:S05]  /*19740*/  @!P2 EXIT ;  /* 0x000000000000a94d */ /* 0x008fea0003800000 */
[----:B------:R-:W-:Y:S01]  /*19750*/  UIADD3 UR9, UPT, UPT, UR7, -0x2, URZ ;  /* 0xfffffffe07097890 */ /* 0x000fe2000fffe0ff */
[----:B------:R-:W-:Y:S01]  /*19760*/  HFMA2 R4, -RZ, RZ, 0, 5.9604644775390625e-08 ;  /* 0x00000001ff047431 */ /* 0x000fe200000001ff */
[----:B------:R-:W-:Y:S02]  /*19770*/  UIADD3 UR11, UPT, UPT, UR7, -0x1, URZ ;  /* 0xffffffff070b7890 */ /* 0x000fe4000fffe0ff */
[----:B------:R-:W-:Y:S01]  /*19780*/  UISETP.GE.U32.AND UP1, UPT, UR9, 0x3, UPT ;  /* 0x000000030900788c */ /* 0x000fe2000bf26070 */
[----:B------:R-:W3:Y:S01]  /*19790*/  LDCU.64 UR4, c[0x0][0x348] ;  /* 0x00006900ff0477ac */ /* 0x000ee20008000a00 */
[----:B------:R-:W-:Y:S01]  /*197a0*/  ULOP3.LUT UR6, UR11, 0x3, URZ, 0xc0, !UPT ;  /* 0x000000030b067892 */ /* 0x000fe2000f8ec0ff */
[----:B------:R-:W-:Y:S01]  /*197b0*/  UMOV UR10, 0x2 ;  /* 0x00000002000a7882 */ /* 0x000fe20000000000 */
[----:B------:R-:W-:-:S05]  /*197c0*/  UMOV UR9, 0x1 ;  /* 0x0000000100097882 */ /* 0x000fca0000000000 */
[----:B------:R-:W-:Y:S05]  /*197d0*/  BRA.U !UP1, `(.L_x_307) ;  /* 0x0000001109107547 */ /* 0x000fea000b800000 */
[----:B------:R-:W-:Y:S01]  /*197e0*/  ULOP3.LUT UR9, UR11, 0xfffffffc, URZ, 0xc0, !UPT ;  /* 0xfffffffc0b097892 */ /* 0x000fe2000f8ec0ff */
[----:B------:R-:W-:Y:S01]  /*197f0*/  MOV R4, 0x1 ;  /* 0x0000000100047802 */ /* 0x000fe20000000f00 */
[----:B------:R-:W-:Y:S01]  /*19800*/  UMOV UR10, 0x2 ;  /* 0x00000002000a7882 */ /* 0x000fe20000000000 */
[----:B------:R-:W-:Y:S01]  /*19810*/  UMOV UR7, URZ ;  /* 0x000000ff00077c82 */ /* 0x000fe20008000000 */
[----:B------:R-:W-:Y:S01]  /*19820*/  UIADD3 UR9, UPT, UPT, -UR9, URZ, URZ ;  /* 0x000000ff09097290 */ /* 0x000fe2000fffe1ff */
[----:B------:R-:W-:-:S11]  /*19830*/  UMOV UR27, 0x100 ;  /* 0x00000100001b7882 */ /* 0x000fd60000000000 */
.L_x_348:
[----:B-1----:R-:W-:Y:S05]  /*19840*/  BRA.U !UP0, `(.L_x_308) ;  /* 0x0000000108047547 */ /* 0x002fea000b800000 */
[----:B---3--:R-:W-:Y:S05]  /*19850*/  BPT.TRAP 0x1 ;  /* 0x000000040000795c */ /* 0x008fea0000300000 */
.L_x_308:
[----:B------:R-:W4:Y:S01]  /*19860*/  S2UR UR8, SR_CgaCtaId ;  /* 0x00000000000879c3 */ /* 0x000f220000008800 */
[----:B------:R-:W-:Y:S01]  /*19870*/  UMOV UR11, 0x400 ;  /* 0x00000400000b7882 */ /* 0x000fe20000000000 */
[----:B-1----:R-:W-:Y:S02]  /*19880*/  SHF.L.U32 R3, R4, 0x1f, RZ ;  /* 0x0000001f04037819 */ /* 0x002fe400000006ff */
[----:B--2---:R-:W-:Y:S01]  /*19890*/  @!P0 MOV R2, 0x4000 ;  /* 0x0000400000028802 */ /* 0x004fe20000000f00 */
[----:B----4-:R-:W-:-:S04]  /*198a0*/  ULEA UR8, UR8, UR11, 0x18 ;  /* 0x0000000b08087291 */ /* 0x010fc8000f8ec0ff */
[----:B------:R-:W-:-:S09]  /*198b0*/  ULEA UR33, UR10, UR8, 0x3 ;  /* 0x000000080a217291 */ /* 0x000fd2000f8e18ff */
[----:B------:R-:W1:Y:S02]  /*198c0*/  SYNCS.PHASECHK.TRANS64.TRYWAIT P2, [UR33+0x14038], R3 ;  /* 0x01403803ff0075a7 */ /* 0x000e640008041121 */
[----:B-1----:R-:W-:Y:S05]  /*198d0*/  @!P2 BRA `(.L_x_309) ;  /* 0x0000002800b4a947 */ /* 0x002fea0003800000 */
.L_x_442:
[----:B------:R2:W-:Y:S01]  /*198e0*/  @!P0 SYNCS.ARRIVE.TRANS64 RZ, [UR33+0x14020], R2 ;  /* 0x01402002ffff89a7 */ /* 0x0005e20008000021 */
[----:B------:R-:W-:Y:S05]  /*198f0*/  BRA.U !UP2, `(.L_x_310) ;  /* 0x000000010a047547 */ /* 0x000fea000b800000 */
[----:B---3--:R-:W-:Y:S05]  /*19900*/  BPT.TRAP 0x1 ;  /* 0x000000040000795c */ /* 0x008fea0000300000 */
.L_x_310:
[----:B------:R-:W-:Y:S04]  /*19910*/  BSSY.RECONVERGENT B0, `(.L_x_311) ;  /* 0x0000003000007945 */ /* 0x000fe80003800200 */
[----:B------:R-:W-:Y:S05]  /*19920*/  @P1 BRA `(.L_x_312) ;  /* 0x0000000000041947 */ /* 0x000fea0003800000 */
[----:B---3--:R-:W-:Y:S05]  /*19930*/  BPT.TRAP 0x1 ;  /* 0x000000040000795c */ /* 0x008fea0000300000 */
.L_x_312:
[----:B---3--:R-:W-:Y:S05]  /*19940*/  BSYNC.RECONVERGENT B0 ;  /* 0x0000000000007941 */ /* 0x008fea0003800200 */
.L_x_311:
[----:B------:R-:W-:Y:S02]  /*19950*/  ULEA UR32, UR10, UR8, 0xe ;  /* 0x000000080a207291 */ /* 0x000fe4000f8e70ff */
[----:B------:R-:W-:Y:S02]  /*19960*/  UIADD3 UR14, UP1, UPT, UR4, 0x180, URZ ;  /* 0x00000180040e7890 */ /* 0x000fe4000ff3e0ff */
[----:B------:R-:W-:Y:S02]  /*19970*/  UIADD3 UR35, UPT, UPT, UR27, -0x80, URZ ;  /* 0xffffff801b237890 */ /* 0x000fe4000fffe0ff */
[----:B------:R-:W-:Y:S02]  /*19980*/  UIADD3 UR33, UPT, UPT, UR33, 0x14020, URZ ;  /* 0x0001402021217890 */ /* 0x000fe4000fffe0ff */
[----:B------:R-:W-:Y:S02]  /*19990*/  UIADD3 UR32, UPT, UPT, UR32, 0x8000, URZ ;  /* 0x0000800020207890 */ /* 0x000fe4000fffe0ff */
[----:B------:R-:W-:Y:S01]  /*199a0*/  UIADD3.X UR15, UPT, UPT, URZ, UR5, URZ, UP1, !UPT ;  /* 0x00000005ff0f7290 */ /* 0x000fe20008ffe4ff */
[----:B------:R-:W-:Y:S01]  /*199b0*/  UMOV UR12, 0x0 ;  /* 0x00000000000c7882 */ /* 0x000fe20000000000 */
[----:B------:R-:W-:Y:S01]  /*199c0*/  UMOV UR13, 0x10000000 ;  /* 0x10000000000d7882 */ /* 0x000fe20000000000 */
[----:B------:R-:W-:Y:S01]  /*199d0*/  UMOV UR34, URZ ;  /* 0x000000ff00227c82 */ /* 0x000fe20008000000 */
[----:B------:R-:W-:-:S05]  /*199e0*/  UIADD3 UR10, UPT, UPT, UR10, 0x1, URZ ;  /* 0x000000010a0a7890 */ /* 0x000fca000fffe0ff */
[----:B------:R3:W-:Y:S01]  /*199f0*/  UTMALDG.4D [UR32], [UR14], desc[UR12] ;  /* 0x00000c200e0075b4 */ /* 0x0007e20008019000 */
[----:B------:R-:W-:-:S04]  /*19a00*/  UISETP.NE.AND UP1, UPT, UR10, 0x3, UPT ;  /* 0x000000030a00788c */ /* 0x000fc8000bf25270 */
[----:B------:R-:W-:Y:S02]  /*19a10*/  USEL UR11, URZ, 0x1, UP1 ;  /* 0x00000001ff0b7887 */ /* 0x000fe40008800000 */
[----:B------:R-:W-:-:S04]  /*19a20*/  USEL UR10, UR10, URZ, UP1 ;  /* 0x000000ff0a0a7287 */ /* 0x000fc80008800000 */
[----:B-1----:R-:W-:Y:S01]  /*19a30*/  LOP3.LUT R3, R4, UR11, RZ, 0x3c, !PT ;  /* 0x0000000b04037c12 */ /* 0x002fe2000f8e3cff */
[----:B---3--:R-:W-:Y:S07]  /*19a40*/  BRA.U !UP0, `(.L_x_313) ;  /* 0x0000000108047547 */ /* 0x008fee000b800000 */
[----:B------:R-:W-:Y:S05]  /*19a50*/  BPT.TRAP 0x1 ;  /* 0x000000040000795c */ /* 0x000fea0000300000 */
.L_x_313:
[----:B------:R-:W-:Y:S01]  /*19a60*/  ULEA UR17, UR10, UR8, 0x3 ;  /* 0x000000080a117291 */ /* 0x000fe2000f8e18ff */
[----:B------:R-:W-:Y:S02]  /*19a70*/  SHF.L.U32 R5, R3, 0x1f, RZ ;  /* 0x0000001f03057819 */ /* 0x000fe400000006ff */
[----:B--2---:R-:W-:-:S06]  /*19a80*/  @!P0 MOV R2, 0x4000 ;  /* 0x0000400000028802 */ /* 0x004fcc0000000f00 */
[----:B------:R-:W1:Y:S02]  /*19a90*/  SYNCS.PHASECHK.TRANS64.TRYWAIT P2, [UR17+0x14038], R5 ;  /* 0x01403805ff0075a7 */ /* 0x000e640008041111 */
[----:B-1----:R-:W-:Y:S05]  /*19aa0*/  @!P2 BRA `(.L_x_314) ;  /* 0x000000280058a947 */ /* 0x002fea0003800000 */
.L_x_444:
[----:B------:R2:W-:Y:S01]  /*19ab0*/  @!P0 SYNCS.ARRIVE.TRANS64 RZ, [UR17+0x14020], R2 ;  /* 0x01402002ffff89a7 */ /* 0x0005e20008000011 */
[----:B------:R-:W-:Y:S05]  /*19ac0*/  BRA.U !UP2, `(.L_x_315) ;  /* 0x000000010a047547 */ /* 0x000fea000b800000 */
[----:B------:R-:W-:Y:S05]  /*19ad0*/  BPT.TRAP 0x1 ;  /* 0x000000040000795c */ /* 0x000fea0000300000 */
.L_x_315:
[----:B------:R-:W-:Y:S04]  /*19ae0*/  BSSY.RECONVERGENT B0, `(.L_x_316) ;  /* 0x0000003000007945 */ /* 0x000fe80003800200 */
[----:B------:R-:W-:Y:S05]  /*19af0*/  @P1 BRA `(.L_x_317) ;  /* 0x0000000000041947 */ /* 0x000fea0003800000 */
[----:B------:R-:W-:Y:S05]  /*19b00*/  BPT.TRAP 0x1 ;  /* 0x000000040000795c */ /* 0x000fea0000300000 */
.L_x_317:
[----:B------:R-:W-:Y:S05]  /*19b10*/  BSYNC.RECONVERGENT B0 ;  /* 0x0000000000007941 */ /* 0x000fea0003800200 */
.L_x_316:
        /* <DEDUP_REMOVED lines=9> */
[----:B------:R-:W-:Y:S01]  /*19bb0*/  UMOV UR20, UR36 ;  /* 0x0000002400147c82 */ /* 0x000fe20008000000 */
[----:B------:R-:W-:Y:S01]  /*19bc0*/  UMOV UR21, UR37 ;  /* 0x0000002500157c82 */ /* 0x000fe20008000000 */
[----:B------:R-:W-:-:S03]  /*19bd0*/  UIADD3 UR10, UPT, UPT, UR10, 0x1, URZ ;  /* 0x000000010a0a7890 */ /* 0x000fc6000fffe0ff */
[----:B------:R3:W-:Y:S01]  /*19be0*/  UTMALDG.4D [UR16], [UR14], desc[UR12] ;  /* 0x00000c100e0075b4 */ /* 0x0007e20008019000 */
[----:B------:R-:W-:-:S04]  /*19bf0*/  UISETP.NE.AND UP1, UPT, UR10, 0x3, UPT ;  /* 0x000000030a00788c */ /* 0x000fc8000bf25270 */
[----:B------:R-:W-:Y:S02]  /*19c00*/  USEL UR11, URZ, 0x1, UP1 ;  /* 0x00000001ff0b7887 */ /* 0x000fe40008800000 */
[----:B------:R-:W-:-:S04]  /*19c10*/  USEL UR10, UR10, URZ, UP1 ;  /* 0x000000ff0a0a7287 */ /* 0x000fc80008800000 */
[----:B------:R-:W-:Y:S01]  /*19c20*/  LOP3.LUT R3, R3, UR11, RZ, 0x3c, !PT ;  /* 0x0000000b03037c12 */ /* 0x000fe2000f8e3cff */
[----:B---3--:R-:W-:Y:S07]  /*19c30*/  BRA.U !UP0, `(.L_x_318) ;  /* 0x0000000108047547 */ /* 0x008fee000b800000 */
[----:B------:R-:W-:Y:S05]  /*19c40*/  BPT.TRAP 0x1 ;  /* 0x000000040000795c */ /* 0x000fea0000300000 */
.L_x_318:
[----:B------:R-:W-:Y:S01]  /*19c50*/  ULEA UR25, UR10, UR8, 0x3 ;  /* 0x000000080a197291 */ /* 0x000fe2000f8e18ff */
[----:B-1----:R-:W-:Y:S02]  /*19c60*/  SHF.L.U32 R5, R3, 0x1f, RZ ;  /* 0x0000001f03057819 */ /* 0x002fe400000006ff */
[----:B--2---:R-:W-:-:S06]  /*19c70*/  @!P0 MOV R2, 0x4000 ;  /* 0x0000400000028802 */ /* 0x004fcc0000000f00 */
[----:B------:R-:W1:Y:S02]  /*19c80*/  SYNCS.PHASECHK.TRANS64.TRYWAIT P2, [UR25+0x14038], R5 ;  /* 0x01403805ff0075a7 */ /* 0x000e640008041119 */
[----:B-1----:R-:W-:Y:S05]  /*19c90*/  @!P2 BRA `(.L_x_319) ;  /* 0x0000002400f4a947 */ /* 0x002fea0003800000 */
.L_x_446:
[----:B------:R2:W-:Y:S01]  /*19ca0*/  @!P0 SYNCS.ARRIVE.TRANS64 RZ, [UR25+0x14020], R2 ;  /* 0x01402002ffff89a7 */ /* 0x0005e20008000019 */
[----:B------:R-:W-:Y:S05]  /*19cb0*/  BRA.U !UP2, `(.L_x_320) ;  /* 0x000000010a047547 */ /* 0x000fea000b800000 */
[----:B------:R-:W-:Y:S05]  /*19cc0*/  BPT.TRAP 0x1 ;  /* 0x000000040000795c */ /* 0x000fea0000300000 */
.L_x_320:
[----:B------:R-:W-:Y:S04]  /*19cd0*/  BSSY.RECONVERGENT B0, `(.L_x_321) ;  /* 0x0000003000007945 */ /* 0x000fe80003800200 */
[----:B------:R-:W-:Y:S05]  /*19ce0*/  @P1 BRA `(.L_x_322) ;  /* 0x0000000000041947 */ /* 0x000fea0003800000 */
[----:B------:R-:W-:Y:S05]  /*19cf0*/  BPT.TRAP 0x1 ;  /* 0x000000040000795c */ /* 0x000fea0000300000 */
.L_x_322:
[----:B------:R-:W-:Y:S05]  /*19d00*/  BSYNC.RECONVERGENT B0 ;  /* 0x0000000000007941 */ /* 0x000fea0003800200 */
.L_x_321:
[----:B------:R-:W-:Y:S02]  /*19d10*/  ULEA UR24, UR10, UR8, 0xe ;  /* 0x000000080a187291 */ /* 0x000fe4000f8e70ff */
[----:B------:R-:W-:Y:S02]  /*19d20*/  UIADD3 UR14, UP1, UPT, UR4, 0x180, URZ ;  /* 0x00000180040e7890 */ /* 0x000fe4000ff3e0ff */
        /* <DEDUP_REMOVED lines=16> */
.L_x_323:
[----:B------:R-:W-:Y:S01]  /*19e30*/  ULEA UR17, UR10, UR8, 0x3 ;  /* 0x000000080a117291 */ /* 0x000fe2000f8e18ff */
[----:B-1----:R-:W-:Y:S02]  /*19e40*/  SHF.L.U32 R5, R3, 0x1f, RZ ;  /* 0x0000001f03057819 */ /* 0x002fe400000006ff */
[----:B--2---:R-:W-:-:S06]  /*19e50*/  @!P0 MOV R2, 0x4000 ;  /* 0x0000400000028802 */ /* 0x004fcc0000000f00 */
[----:B------:R-:W1:Y:S02]  /*19e60*/  SYNCS.PHASECHK.TRANS64.TRYWAIT P2, [UR17+0x14038], R5 ;  /* 0x01403805ff0075a7 */ /* 0x000e640008041111 */
[----:B-1----:R-:W-:Y:S05]  /*19e70*/  @!P2 BRA `(.L_x_324) ;  /* 0x000000240094a947 */ /* 0x002fea0003800000 */
.L_x_448:
[----:B------:R2:W-:Y:S01]  /*19e80*/  @!P0 SYNCS.ARRIVE.TRANS64 RZ, [UR17+0x14020], R2 ;  /* 0x01402002ffff89a7 */ /* 0x0005e20008000011 */
[----:B------:R-:W-:Y:S05]  /*19e90*/  BRA.U !UP2, `(.L_x_325) ;  /* 0x000000010a047547 */ /* 0x000fea000b800000 */
[----:B------:R-:W-:Y:S05]  /*19ea0*/  BPT.TRAP 0x1 ;  /* 0x000000040000795c */ /* 0x000fea0000300000 */
.L_x_325:
[----:B------:R-:W-:Y:S04]  /*19eb0*/  BSSY.RECONVERGENT B0, `(.L_x_326) ;  /* 0x0000003000007945 */ /* 0x000fe80003800200 */
[----:B------:R-:W-:Y:S05]  /*19ec0*/  @P1 BRA `(.L_x_327) ;  /* 0x0000000000041947 */ /* 0x000fea0003800000 */
[----:B------:R-:W-:Y:S05]  /*19ed0*/  BPT.TRAP 0x1 ;  /* 0x000000040000795c */ /* 0x000fea0000300000 */
.L_x_327:
[----:B------:R-:W-:Y:S05]  /*19ee0*/  BSYNC.RECONVERGENT B0 ;  /* 0x0000000000007941 */ /* 0x000fea0003800200 */
.L_x_326:
        /* <DEDUP_REMOVED lines=10> */
[----:B------:R-:W-:Y:S01]  /*19f90*/  UMOV UR21, UR37 ;  /* 0x0000002500157c82 */ /* 0x000fe20008000000 */
[----:B------:R-:W-:-:S02]  /*19fa0*/  UIADD3 UR10, UPT, UPT, UR10, 0x1, URZ ;  /* 0x000000010a0a7890 */ /* 0x000fc4000fffe0ff */
[----:B------:R3:W-:Y:S02]  /*19fb0*/  UTMALDG.4D [UR16], [UR14], desc[UR12] ;  /* 0x00000c100e0075b4 */ /* 0x0007e40008019000 */
[----:B------:R-:W-:-:S04]  /*19fc0*/  UISETP.NE.AND UP1, UPT, UR10, 0x3, UPT ;  /* 0x000000030a00788c */ /* 0x000fc8000bf25270 */
[----:B------:R-:W-:Y:S02]  /*19fd0*/  USEL UR11, URZ, 0x1, UP1 ;  /* 0x00000001ff0b7887 */ /* 0x000fe40008800000 */
[----:B------:R-:W-:-:S04]  /*19fe0*/  USEL UR10, UR10, URZ, UP1 ;  /* 0x000000ff0a0a7287 */ /* 0x000fc80008800000 */
[----:B------:R-:W-:Y:S01]  /*19ff0*/  LOP3.LUT R3, R3, UR11, RZ, 0x3c, !PT ;  /* 0x0000000b03037c12 */ /* 0x000fe2000f8e3cff */
[----:B---3--:R-:W-:Y:S07]  /*1a000*/  BRA.U !UP0, `(.L_x_328) ;  /* 0x0000000108047547 */ /* 0x008fee000b800000 */
[----:B------:R-:W-:Y:S05]  /*1a010*/  BPT.TRAP 0x1 ;  /* 0x000000040000795c */ /* 0x000fea0000300000 */
.L_x_328:
[----:B------:R-:W-:Y:S01]  /*1a020*/  ULEA UR17, UR10, UR8, 0x3 ;  /* 0x000000080a117291 */ /* 0x000fe2000f8e18ff */
[----:B-1----:R-:W-:Y:S02]  /*1a030*/  SHF.L.U32 R5, R3, 0x1f, RZ ;  /* 0x0000001f03057819 */ /* 0x002fe400000006ff */
[----:B--2---:R-:W-:-:S06]  /*1a040*/  @!P0 MOV R2, 0x4000 ;  /* 0x0000400000028802 */ /* 0x004fcc0000000f00 */
[----:B------:R-:W1:Y:S02]  /*1a050*/  SYNCS.PHASECHK.TRANS64.TRYWAIT P2, [UR17+0x14038], R5 ;  /* 0x01403805ff0075a7 */ /* 0x000e640008041111 */
[----:B-1----:R-:W-:Y:S05]  /*1a060*/  @!P2 BRA `(.L_x_329) ;  /* 0x000000240030a947 */ /* 0x002fea0003800000 */
.L_x_450:
[----:B------:R2:W-:Y:S01]  /*1a070*/  @!P0 SYNCS.ARRIVE.TRANS64 RZ, [UR17+0x14020], R2 ;  /* 0x01402002ffff89a7 */ /* 0x0005e20008000011 */
[----:B------:R-:W-:Y:S05]  /*1a080*/  BRA.U !UP2, `(.L_x_330) ;  /* 0x000000010a047547 */ /* 0x000fea000b800000 */
[----:B------:R-:W-:Y:S05]  /*1a090*/  BPT.TRAP 0x1 ;  /* 0x000000040000795c */ /* 0x000fea0000300000 */
.L_x_330:
[----:B------:R-:W-:Y:S04]  /*1a0a0*/  BSSY.RECONVERGENT B0, `(.L_x_331) ;  /* 0x0000003000007945 */ /* 0x000fe80003800200 */
[----:B------:R-:W-:Y:S05]  /*1a0b0*/  @P1 BRA `(.L_x_332) ;  /* 0x0000000000041947 */ /* 0x000fea0003800000 */
[----:B------:R-:W-:Y:S05]  /*1a0c0*/  BPT.TRAP 0x1 ;  /* 0x000000040000795c */ /* 0x000fea0000300000 */
.L_x_332:
[----:B------:R-:W-:Y:S05]  /*1a0d0*/  BSYNC.RECONVERGENT B0 ;  /* 0x0000000000007941 */ /* 0x000fea0003800200 */
.L_x_331:
[----:B------:R-:W-:Y:S02]  /*1a0e0*/  ULEA UR16, UR10, UR8, 0xe ;  /* 0x000000080a107291 */ /* 0x000fe4000f8e70ff */
[----:B------:R-:W-:Y:S02]  /*1a0f0*/  UIADD3 UR14, UP1, UPT, UR4, 0x180, URZ ;  /* 0x00000180040e7890 */ /* 0x000fe4000ff3e0ff */
[----:B------:R-:W-:Y:S02]  /*1a100*/  UIADD3 UR19, UPT, UPT, UR27, 0x80, URZ ;  /* 0x000000801b137890 */ /* 0x000fe4000fffe0ff */
        /* <DEDUP_REMOVED lines=16> */
.L_x_333:
[----:B------:R-:W-:Y:S01]  /*1a210*/  ULEA UR17, UR10, UR8, 0x3 ;  /* 0x000000080a117291 */ /* 0x000fe2000f8e18ff */
[----:B-1----:R-:W-:Y:S02]  /*1a220*/  SHF.L.U32 R5, R3, 0x1f, RZ ;  /* 0x0000001f03057819 */ /* 0x002fe400000006ff */
[----:B--2---:R-:W-:-:S06]  /*1a230*/  @!P0 MOV R2, 0x4000 ;  /* 0x0000400000028802 */ /* 0x004fcc0000000f00 */
[----:B------:R-:W1:Y:S02]  /*1a240*/  SYNCS.PHASECHK.TRANS64.TRYWAIT P2, [UR17+0x14038], R5 ;  /* 0x01403805ff0075a7 */ /* 0x000e640008041111 */
[----:B-1----:R-:W-:Y:S05]  /*1a250*/  @!P2 BRA `(.L_x_334) ;  /* 0x0000002000cca947 */ /* 0x002fea0003800000 */
.L_x_452:
[----:B------:R2:W-:Y:S01]  /*1a260*/  @!P0 SYNCS.ARRIVE.TRANS64 RZ, [UR17+0x14020], R2 ;  /* 0x01402002ffff89a7 */ /* 0x0005e20008000011 */
[----:B------:R-:W-:Y:S05]  /*1a270*/  BRA.U !UP2, `(.L_x_335) ;  /* 0x000000010a047547 */ /* 0x000fea000b800000 */
[----:B------:R-:W-:Y:S05]  /*1a280*/  BPT.TRAP 0x1 ;  /* 0x000000040000795c */ /* 0x000fea0000300000 */
.L_x_335:
[----:B------:R-:W-:Y:S04]  /*1a290*/  BSSY.RECONVERGENT B0, `(.L_x_336) ;  /* 0x0000003000007945 */ /* 0x000fe80003800200 */
[----:B------:R-:W-:Y:S05]  /*1a2a0*/  @P1 BRA `(.L_x_337) ;  /* 0x0000000000041947 */ /* 0x000fea0003800000 */
[----:B------:R-:W-:Y:S05]  /*1a2b0*/  BPT.TRAP 0x1 ;  /* 0x000000040000795c */ /* 0x000fea0000300000 */
.L_x_337:
[----:B------:R-:W-:Y:S05]  /*1a2c0*/  BSYNC.RECONVERGENT B0 ;  /* 0x0000000000007941 */ /* 0x000fea0003800200 */
.L_x_336:
        /* <DEDUP_REMOVED lines=19> */
.L_x_338:
[----:B------:R-:W-:Y:S01]  /*1a400*/  ULEA UR17, UR10, UR8, 0x3 ;  /* 0x000000080a117291 */ /* 0x000fe2000f8e18ff */
[----:B-1----:R-:W-:Y:S02]  /*1a410*/  SHF.L.U32 R5, R3, 0x1f, RZ ;  /* 0x0000001f03057819 */ /* 0x002fe400000006ff */
[----:B--2---:R-:W-:-:S06]  /*1a420*/  @!P0 MOV R2, 0x4000 ;  /* 0x0000400000028802 */ /* 0x004fcc0000000f00 */
[----:B------:R-:W1:Y:S02]  /*1a430*/  SYNCS.PHASECHK.TRANS64.TRYWAIT P2, [UR17+0x14038], R5 ;  /* 0x01403805ff0075a7 */ /* 0x000e640008041111 */
[----:B-1----:R-:W-:Y:S05]  /*1a440*/  @!P2 BRA `(.L_x_339) ;  /* 0x000000200068a947 */ /* 0x002fea0003800000 */
.L_x_454:
[----:B------:R2:W-:Y:S01]  /*1a450*/  @!P0 SYNCS.ARRIVE.TRANS64 RZ, [UR17+0x14020], R2 ;  /* 0x01402002ffff89a7 */ /* 0x0005e20008000011 */
[----:B------:R-:W-:Y:S05]  /*1a460*/  BRA.U !UP2, `(.L_x_340) ;  /* 0x000000010a047547 */ /* 0x000fea000b800000 */
[----:B------:R-:W-:Y:S05]  /*1a470*/  BPT.TRAP 0x1 ;  /* 0x000000040000795c */ /* 0x000fea0000300000 */
.L_x_340:
[----:B------:R-:W-:Y:S04]  /*1a480*/  BSSY.RECONVERGENT B0, `(.L_x_341) ;  /* 0x0000003000007945 */ /* 0x000fe80003800200 */
[----:B------:R-:W-:Y:S05]  /*1a490*/  @P1 BRA `(.L_x_342) ;  /* 0x0000000000041947 */ /* 0x000fea0003800000 */
[----:B------:R-:W-:Y:S05]  /*1a4a0*/  BPT.TRAP 0x1 ;  /* 0x000000040000795c */ /* 0x000fea0000300000 */
.L_x_342:
[----:B------:R-:W-:Y:S05]  /*1a4b0*/  BSYNC.RECONVERGENT B0 ;  /* 0x0000000000007941 */ /* 0x000fea0003800200 */
.L_x_341:
        /* <DEDUP_REMOVED lines=19> */
.L_x_343:
[----:B------:R-:W-:Y:S01]  /*1a5f0*/  ULEA UR17, UR10, UR8, 0x3 ;  /* 0x000000080a117291 */ /* 0x000fe2000f8e18ff */
[----:B-1----:R-:W-:Y:S02]  /*1a600*/  SHF.L.U32 R5, R3, 0x1f, RZ ;  /* 0x0000001f03057819 */ /* 0x002fe400000006ff */
[----:B--2---:R-:W-:-:S06]  /*1a610*/  @!P0 MOV R2, 0x4000 ;  /* 0x0000400000028802 */ /* 0x004fcc0000000f00 */
[----:B------:R-:W1:Y:S02]  /*1a620*/  SYNCS.PHASECHK.TRANS64.TRYWAIT P2, [UR17+0x14038], R5 ;  /* 0x01403805ff0075a7 */ /* 0x000e640008041111 */
[----:B-1----:R-:W-:Y:S05]  /*1a630*/  @!P2 BRA `(.L_x_344) ;  /* 0x000000200004a947 */ /* 0x002fea0003800000 */
.L_x_456:
[----:B------:R2:W-:Y:S01]  /*1a640*/  @!P0 SYNCS.ARRIVE.TRANS64 RZ, [UR17+0x14020], R2 ;  /* 0x01402002ffff89a7 */ /* 0x0005e20008000011 */
[----:B------:R-:W-:Y:S05]  /*1a650*/  BRA.U !UP2, `(.L_x_345) ;  /* 0x000000010a047547 */ /* 0x000fea000b800000 */
[----:B------:R-:W-:Y:S05]  /*1a660*/  BPT.TRAP 0x1 ;  /* 0x000000040000795c */ /* 0x000fea0000300000 */
.L_x_345:
[----:B------:R-:W-:Y:S04]  /*1a670*/  BSSY.RECONVERGENT B0, `(.L_x_346) ;  /* 0x0000003000007945 */ /* 0x000fe80003800200 */
[----:B------:R-:W-:Y:S05]  /*1a680*/  @P1 BRA `(.L_x_347) ;  /* 0x0000000000041947 */ /* 0x000fea0003800000 */
[----:B------:R-:W-:Y:S05]  /*1a690*/  BPT.TRAP 0x1 ;  /* 0x000000040000795c */ /* 0x000fea0000300000 */
.L_x_347:
[----:B------:R-:W-:Y:S05]  /*1a6a0*/  BSYNC.RECONVERGENT B0 ;  /* 0x0000000000007941 */ /* 0x000fea0003800200 */
.L_x_346:
        /* <DEDUP_REMOVED lines=13> */
[----:B------:R-:W-:Y:S02]  /*1a780*/  UIADD3 UR9, UPT, UPT, UR9, 0x4, URZ ;  /* 0x0000000409097890 */ /* 0x000fe4000fffe0ff */
[----:B------:R-:W-:Y:S02]  /*1a790*/  UISETP.NE.AND UP1, UPT, UR10, 0x3, UPT ;  /* 0x000000030a00788c */ /* 0x000fe4000bf25270 */
[----:B------:R-:W-:Y:S02]  /*1a7a0*/  UIADD3 UR7, UPT, UPT, UR7, 0x4, URZ ;  /* 0x0000000407077890 */ /* 0x000fe4000fffe0ff */
[----:B------:R-:W-:Y:S02]  /*1a7b0*/  USEL UR11, URZ, 0x1, UP1 ;  /* 0x00000001ff0b7887 */ /* 0x000fe40008800000 */
[----:B------:R-:W-:Y:S02]  /*1a7c0*/  USEL UR10, UR10, URZ, UP1 ;  /* 0x000000ff0a0a7287 */ /* 0x000fe40008800000 */
[----:B------:R-:W-:-:S02]  /*1a7d0*/  UISETP.NE.AND UP1, UPT, UR9, URZ, UPT ;  /* 0x000000ff0900728c */ /* 0x000fc4000bf25270 */
[----:B------:R-:W-:Y:S01]  /*1a7e0*/  LOP3.LUT R4, R3, UR11, RZ, 0x3c, !PT ;  /* 0x0000000b03047c12 */ /* 0x000fe2000f8e3cff */
[----:B------:R-:W-:-:S06]  /*1a7f0*/  UIADD3 UR27, UPT, UPT, UR27, 0x200, URZ ;  /* 0x000002001b1b7890 */ /* 0x000fcc000fffe0ff */
[----:B----4-:R-:W-:Y:S06]  /*1a800*/  BRA.U UP1, `(.L_x_348) ;  /* 0xfffffff1010c7547 */ /* 0x010fec000b83ffff */
[----:B------:R-:W-:Y:S02]  /*1a810*/  UIADD3 UR9, UPT, UPT, UR7, 0x1, URZ ;  /* 0x0000000107097890 */ /* 0x000fe4000fffe0ff */
.L_x_307:
[----:B------:R-:W-:-:S13]  /*1a820*/  ISETP.NE.AND P2, PT, RZ, UR6, PT ;  /* 0x00000006ff007c0c */ /* 0x000fda000bf45270 */
[----:B---3--:R-:W-:Y:S05]  /*1a830*/  @!P2 EXIT ;  /* 0x000000000000a94d */ /* 0x008fea0003800000 */
[----:B------:R-:W-:Y:S02]  /*1a840*/  UIADD3 UR7, UPT, UPT, -UR6, URZ, URZ ;  /* 0x000000ff06077290 */ /* 0x000fe4000fffe1ff */
[----:B------:R-:W-:-:S12]  /*1a850*/  USHF.L.U32 UR27, UR9, 0x7, URZ ;  /* 0x00000007091b7899 */ /* 0x000fd800080006ff */
.L_x_359:
[----:B------:R-:W-:Y:S05]  /*1a860*/  BRA.U !UP0, `(.L_x_349) ;  /* 0x0000000108047547 */ /* 0x000fea000b800000 */
[----:B------:R-:W-:Y:S05]  /*1a870*/  BPT.TRAP 0x1 ;  /* 0x000000040000795c */ /* 0x000fea0000300000 */
.L_x_349:
[----:B------:R-:W-:Y:S01]  /*1a880*/  ULEA UR25, UR10, UR8, 0x3 ;  /* 0x000000080a197291 */ /* 0x000fe2000f8e18ff */
[----:B-1----:R-:W-:Y:S02]  /*1a890*/  SHF.L.U32 R3, R4, 0x1f, RZ ;  /* 0x0000001f04037819 */ /* 0x002fe400000006ff */
[----:B--2---:R-:W-:-:S06]  /*1a8a0*/  @!P0 MOV R2, 0x4000 ;  /* 0x0000400000028802 */ /* 0x004fcc0000000f00 */
[----:B------:R-:W1:Y:S02]  /*1a8b0*/  SYNCS.PHASECHK.TRANS64.TRYWAIT P2, [UR25+0x14038], R3 ;  /* 0x01403803ff0075a7 */ /* 0x000e640008041119 */
[----:B-1----:R-:W-:Y:S05]  /*1a8c0*/  @!P2 BRA `(.L_x_350) ;  /* 0x0000001c0078a947 */ /* 0x002fea0003800000 */
.L_x_458:
[----:B------:R2:W-:Y:S01]  /*1a8d0*/  @!P0 SYNCS.ARRIVE.TRANS64 RZ, [UR25+0x14020], R2 ;  /* 0x01402002ffff89a7 */ /* 0x0005e20008000019 */
[----:B------:R-:W-:Y:S05]  /*1a8e0*/  BRA.U !UP2, `(.L_x_351) ;  /* 0x000000010a047547 */ /* 0x000fea000b800000 */
[----:B------:R-:W-:Y:S05]  /*1a8f0*/  BPT.TRAP 0x1 ;  /* 0x000000040000795c */ /* 0x000fea0000300000 */
.L_x_351:
[----:B------:R-:W-:Y:S04]  /*1a900*/  BSSY.RECONVERGENT B0, `(.L_x_352) ;  /* 0x0000003000007945 */ /* 0x000fe80003800200 */
[----:B------:R-:W-:Y:S05]  /*1a910*/  @P1 BRA `(.L_x_353) ;  /* 0x0000000000041947 */ /* 0x000fea0003800000 */
[----:B------:R-:W-:Y:S05]  /*1a920*/  BPT.TRAP 0x1 ;  /* 0x000000040000795c */ /* 0x000fea0000300000 */
.L_x_353:
[----:B------:R-:W-:Y:S05]  /*1a930*/  BSYNC.RECONVERGENT B0 ;  /* 0x0000000000007941 */ /* 0x000fea0003800200 */
.L_x_352:
        /* <DEDUP_REMOVED lines=15> */
[----:B-1----:R-:W-:Y:S01]  /*1aa30*/  LOP3.LUT R3, R4, UR9, RZ, 0x3c, !PT ;  /* 0x0000000904037c12 */ /* 0x002fe2000f8e3cff */
[----:B---3--:R-:W-:Y:S07]  /*1aa40*/  BRA.U !UP0, `(.L_x_354) ;  /* 0x0000000108047547 */ /* 0x008fee000b800000 */
[----:B------:R-:W-:Y:S05]  /*1aa50*/  BPT.TRAP 0x1 ;  /* 0x000000040000795c */ /* 0x000fea0000300000 */
.L_x_354:
[----:B------:R-:W-:Y:S01]  /*1aa60*/  ULEA UR17, UR6, UR8, 0x3 ;  /* 0x0000000806117291 */ /* 0x000fe2000f8e18ff */
[----:B------:R-:W-:Y:S02]  /*1aa70*/  SHF.L.U32 R5, R3, 0x1f, RZ ;  /* 0x0000001f03057819 */ /* 0x000fe400000006ff */
[----:B--2---:R-:W-:-:S06]  /*1aa80*/  @!P0 MOV R2, 0x4000 ;  /* 0x0000400000028802 */ /* 0x004fcc0000000f00 */
[----:B------:R-:W1:Y:S02]  /*1aa90*/  SYNCS.PHASECHK.TRANS64.TRYWAIT P2, [UR17+0x14038], R5 ;  /* 0x01403805ff0075a7 */ /* 0x000e640008041111 */
[----:B-1----:R-:W-:Y:S05]  /*1aaa0*/  @!P2 BRA `(.L_x_355) ;  /* 0x0000001c0018a947 */ /* 0x002fea0003800000 */
.L_x_460:
[----:B------:R2:W-:Y:S01]  /*1aab0*/  @!P0 SYNCS.ARRIVE.TRANS64 RZ, [UR17+0x14020], R2 ;  /* 0x01402002ffff89a7 */ /* 0x0005e20008000011 */
[----:B------:R-:W-:Y:S05]  /*1aac0*/  BRA.U !UP2, `(.L_x_356) ;  /* 0x000000010a047547 */ /* 0x000fea000b800000 */
[----:B------:R-:W-:Y:S05]  /*1aad0*/  BPT.TRAP 0x1 ;  /* 0x000000040000795c */ /* 0x000fea0000300000 */
.L_x_356:
[----:B------:R-:W-:Y:S04]  /*1aae0*/  BSSY.RECONVERGENT B0, `(.L_x_357) ;  /* 0x0000003000007945 */ /* 0x000fe80003800200 */
[----:B------:R-:W-:Y:S05]  /*1aaf0*/  @P1 BRA `(.L_x_358) ;  /* 0x0000000000041947 */ /* 0x000fea0003800000 */
[----:B------:R-:W-:Y:S05]  /*1ab00*/  BPT.TRAP 0x1 ;  /* 0x000000040000795c */ /* 0x000fea0000300000 */
.L_x_358:
[----:B------:R-:W-:Y:S05]  /*1ab10*/  BSYNC.RECONVERGENT B0 ;  /* 0x0000000000007941 */ /* 0x000fea0003800200 */
.L_x_357:
        /* <DEDUP_REMOVED lines=12> */
[----:B------:R3:W-:Y:S01]  /*1abe0*/  UTMALDG.4D [UR16], [UR14], desc[UR12] ;  /* 0x00000c100e0075b4 */ /* 0x0007e20008019000 */
[----:B------:R-:W-:Y:S02]  /*1abf0*/  UIADD3 UR7, UPT, UPT, UR7, 0x1, URZ ;  /* 0x0000000107077890 */ /* 0x000fe4000fffe0ff */
[----:B------:R-:W-:Y:S02]  /*1ac00*/  UISETP.NE.AND UP1, UPT, UR10, 0x3, UPT ;  /* 0x000000030a00788c */ /* 0x000fe4000bf25270 */
[----:B------:R-:W-:Y:S02]  /*1ac10*/  UIADD3 UR27, UPT, UPT, UR27, 0x80, URZ ;  /* 0x000000801b1b7890 */ /* 0x000fe4000fffe0ff */
[----:B------:R-:W-:Y:S02]  /*1ac20*/  USEL UR6, URZ, 0x1, UP1 ;  /* 0x00000001ff067887 */ /* 0x000fe40008800000 */
[----:B------:R-:W-:Y:S02]  /*1ac30*/  USEL UR10, UR10, URZ, UP1 ;  /* 0x000000ff0a0a7287 */ /* 0x000fe40008800000 */
[----:B------:R-:W-:-:S02]  /*1ac40*/  UISETP.NE.AND UP1, UPT, UR7, URZ, UPT ;  /* 0x000000ff0700728c */ /* 0x000fc4000bf25270 */
[----:B------:R-:W-:-:S07]  /*1ac50*/  LOP3.LUT R4, R3, UR6, RZ, 0x3c, !PT ;  /* 0x0000000603047c12 */ /* 0x000fce000f8e3cff */
[----:B---3--:R-:W-:Y:S05]  /*1ac60*/  BRA.U UP1, `(.L_x_359) ;  /* 0xfffffff901fc7547 */ /* 0x008fea000b83ffff */
[----:B------:R-:W-:Y:S05]  /*1ac70*/  EXIT ;  /* 0x000000000000794d */ /* 0x000fea0003800000 */
.L_x_479:
[----:B------:R-:W-:-:S08]  /*1ac80*/  NOP ;  /* 0x0000000000007918 */ /* 0x000fd00000000000 */
[----:B------:R-:W1:-:S00]  /*1ac90*/  USETMAXREG.DEALLOC.CTAPOOL 0x20 ;  /* 0x00000020000079c8 */ /* 0x000e4000080e0500 */
[----:B------:R-:W2:Y:S08]  /*1aca0*/  S2UR UR18, SR_CTAID.X ;  /* 0x00000000001279c3 */ /* 0x000eb00000002500 */
[----:B-1----:R-:W1:Y:S01]  /*1acb0*/  LDC R0, c[0x0][0x380] ;  /* 0x0000e000ff007b82 */ /* 0x002e620000000800 */
[----:B--2---:R-:W-:-:S06]  /*1acc0*/  USHF.L.U32 UR18, UR18, 0x8, URZ ;  /* 0x0000000812127899 */ /* 0x004fcc00080006ff */
[----:B-1----:R-:W-:-:S13]  /*1acd0*/  ISETP.LE.U32.AND P0, PT, R0, UR18, PT ;  /* 0x0000001200007c0c */ /* 0x002fda000bf03070 */
[----:B------:R-:W-:Y:S05]  /*1ace0*/  @P0 EXIT ;  /* 0x000000000000094d */ /* 0x000fea0003800000 */
[----:B------:R-:W1:Y:S01]  /*1acf0*/  LDCU UR19, c[0x0][0x38c] ;  /* 0x00007180ff1377ac */ /* 0x000e620008000800 */
[----:B------:R-:W2:Y:S01]  /*1ad00*/  S2UR UR4, SR_CTAID.Y ;  /* 0x00000000000479c3 */ /* 0x000ea20000002600 */
[----:B------:R-:W-:Y:S01]  /*1ad10*/  UMOV UR6, URZ ;  /* 0x000000ff00067c82 */ /* 0x000fe20008000000 */
[----:B------:R-:W-:Y:S01]  /*1ad20*/  ELECT P0, URZ, PT ;  /* 0x0000000000ff782f */ /* 0x000fe20003800000 */
[----:B-1----:R-:W1:Y:S01]  /*1ad30*/  I2F.U32.RP R2, UR19 ;  /* 0x0000001300027d06 */ /* 0x002e620008209000 */
[----:B------:R-:W-:-:S07]  /*1ad40*/  UISETP.NE.U32.AND UP0, UPT, UR19, URZ, UPT ;  /* 0x000000ff1300728c */ /* 0x000fce000bf05070 */
[----:B-1----:R-:W1:Y:S02]  /*1ad50*/  MUFU.RCP R0, R2 ;  /* 0x0000000200007308 */ /* 0x002e640000001000 */
[----:B-1----:R-:W-:-:S06]  /*1ad60*/  VIADD R0, R0, 0xffffffe ;  /* 0x0ffffffe00007836 */ /* 0x002fcc0000000000 */
[----:B------:R-:W1:Y:S02]  /*1ad70*/  F2I.FTZ.U32.TRUNC.NTZ R0, R0 ;  /* 0x0000000000007305 */ /* 0x000e64000021f000 */
[----:B-1----:R-:W-:-:S13]  /*1ad80*/  R2UR UR7, R0 ;  /* 0x00000000000772ca */ /* 0x002fda00000e0000 */
[----:B------:R-:W-:-:S04]  /*1ad90*/  UIADD3 UR5, UPT, UPT, URZ, -UR7, URZ ;  /* 0x80000007ff057290 */ /* 0x000fc8000fffe0ff */
[----:B------:R-:W-:-:S04]  /*1ada0*/  UIMAD UR5, UR5, UR19, URZ ;  /* 0x00000013050572a4 */ /* 0x000fc8000f8e02ff */
[----:B------:R-:W-:-:S04]  /*1adb0*/  UIMAD.WIDE.U32 UR6, UR7, UR5, UR6 ;  /* 0x00000005070672a5 */ /* 0x000fc8000f8e0006 */
[----:B--2---:R-:W-:-:S07]  /*1adc0*/  UIMAD.WIDE.U32 UR20, UR7, UR4, URZ ;  /* 0x00000004071472a5 */ /* 0x004fce000f8e00ff */
[----:B------:R-:W-:Y:S02]  /*1add0*/  UMOV UR20, UR21 ;  /* 0x0000001500147c82 */ /* 0x000fe40008000000 */
[----:B------:R-:W-:Y:S02]  /*1ade0*/  UIADD3 UR5, UPT, UPT, -UR20, URZ, URZ ;  /* 0x000000ff14057290 */ /* 0x000fe4000fffe1ff */
[----:B------:R-:W1:Y:S02]  /*1adf0*/  S2UR UR21, SR_CTAID.Z ;  /* 0x00000000001579c3 */ /* 0x000e640000002700 */
[----:B------:R-:W-:-:S04]  /*1ae00*/  UIMAD UR5, UR19, UR5, UR4 ;  /* 0x00000005130572a4 */ /* 0x000fc8000f8e0204 */
[----:B------:R-:W-:-:S11]  /*1ae10*/  UISETP.GE.U32.AND UP2, UPT, UR5, UR19, UPT ;  /* 0x000000130500728c */ /* 0x000fd6000bf46070 */
[----:B------:R-:W-:Y:S02]  /*1ae20*/  @UP2 UIADD3 UR5, UPT, UPT, UR5, -UR19, URZ ;  /* 0x8000001305052290 */ /* 0x000fe4000fffe0ff */
[----:B------:R-:W-:Y:S02]  /*1ae30*/  @UP2 UIADD3 UR20, UPT, UPT, UR20, 0x1, URZ ;  /* 0x0000000114142890 */ /* 0x000fe4000fffe0ff */
[----:B------:R-:W-:-:S11]  /*1ae40*/  UISETP.GE.U32.AND UP1, UPT, UR5, UR19, UPT ;  /* 0x000000130500728c */ /* 0x000fd6000bf26070 */
[----:B------:R-:W-:Y:S02]  /*1ae50*/  @UP1 UIADD3 UR20, UPT, UPT, UR20, 0x1, URZ ;  /* 0x0000000114141890 */ /* 0x000fe4000fffe0ff */
[----:B------:R-:W-:-:S04]  /*1ae60*/  @!UP0 ULOP3.LUT UR20, URZ, UR19, URZ, 0x33, !UPT ;  /* 0x00000013ff148292 */ /* 0x000fc8000f8e33ff */
[----:B------:R-:W-:-:S04]  /*1ae70*/  UIADD3 UR5, UPT, UPT, -UR20, URZ, URZ ;  /* 0x000000ff14057290 */ /* 0x000fc8000fffe1ff */
[----:B------:R-:W-:Y:S01]  /*1ae80*/  UIMAD UR19, UR19, UR5, UR4 ;  /* 0x00000005131372a4 */ /* 0x000fe2000f8e0204 */
[----:B-1----:R-:W-:Y:S11]  /*1ae90*/  BRA.U UP6, `(.L_x_360) ;  /* 0x0000000106047547 */ /* 0x002ff6000b800000 */
[----:B------:R-:W-:Y:S05]  /*1aea0*/  BPT.TRAP 0x1 ;  /* 0x000000040000795c */ /* 0x000fea0000300000 */
.L_x_360:
[----:B------:R-:W1:Y:S01]  /*1aeb0*/  S2UR UR4, SR_CgaCtaId ;  /* 0x00000000000479c3 */ /* 0x000e620000008800 */
[----:B------:R-:W-:Y:S01]  /*1aec0*/  UMOV UR16, 0x400 ;  /* 0x0000040000107882 */ /* 0x000fe20000000000 */
[----:B------:R-:W-:Y:S01]  /*1aed0*/  SHF.L.U32 R3, RZ, 0x1f, RZ ;  /* 0x0000001fff037819 */ /* 0x000fe200000006ff */
[----:B-1----:R-:W-:-:S09]  /*1aee0*/  ULEA UR16, UR4, UR16, 0x18 ;  /* 0x0000001004107291 */ /* 0x002fd2000f8ec0ff */
[----:B------:R-:W1:Y:S02]  /*1aef0*/  SYNCS.PHASECHK.TRANS64.TRYWAIT P0, [UR16+0x140b0], R3 ;  /* 0x0140b003ff0075a7 */ /* 0x000e640008001110 */
[----:B-1----:R-:W-:Y:S05]  /*1af00*/  @!P0 BRA `(.L_x_361) ;  /* 0x0000001800188947 */ /* 0x002fea0003800000 */
.L_x_462:
[----:B------:R-:W2:Y:S01]  /*1af10*/  LDCU.64 UR6, c[0x0][0x348] ;  /* 0x00006900ff0677ac */ /* 0x000ea20008000a00 */
[----:B------:R-:W-:Y:S01]  /*1af20*/  UMOV UR17, URZ ;  /* 0x000000ff00117c82 */ /* 0x000fe20008000000 */
[----:B--2---:R-:W-:-:S04]  /*1af30*/  UIADD3 UR6, UP0, UPT, UR6, 0x400, URZ ;  /* 0x0000040006067890 */ /* 0x004fc8000ff1e0ff */
[----:B------:R-:W-:-:S09]  /*1af40*/  UIADD3.X UR7, UPT, UPT, URZ, UR7, URZ, UP0, !UPT ;  /* 0x00000007ff077290 */ /* 0x000fd200087fe4ff */
[----:B------:R2:W-:Y:S01]  /*1af50*/  UTMASTG.5D [UR16], [UR6] ;  /* 0x00000010060073b5 */ /* 0x0005e20008020000 */
[----:B------:R0:W-:Y:S01]  /*1af60*/  UTMACMDFLUSH ;  /* 0x00000000000079b7 */ /* 0x0001e20000000000 */
[----:B--2---:R-:W-:Y:S05]  /*1af70*/  BRA.U UP6, `(.L_x_362) ;  /* 0x0000000106047547 */ /* 0x004fea000b800000 */
[----:B------:R-:W-:Y:S05]  /*1af80*/  BPT.TRAP 0x1 ;  /* 0x000000040000795c */ /* 0x000fea0000300000 */
.L_x_362:
[----:B------:R-:W2:Y:S02]  /*1af90*/  SYNCS.PHASECHK.TRANS64.TRYWAIT P0, [UR16+0x140b8], R3 ;  /* 0x0140b803ff0075a7 */ /* 0x000ea40008001110 */
[----:B--2---:R-:W-:Y:S05]  /*1afa0*/  @!P0 BRA `(.L_x_363) ;  /* 0x0000001800088947 */ /* 0x004fea0003800000 */
.L_x_464:
[----:B------:R-:W2:Y:S01]  /*1afb0*/  LDCU.64 UR6, c[0x0][0x348] ;  /* 0x00006900ff0677ac */ /* 0x000ea20008000a00 */
[----:B------:R-:W-:Y:S02]  /*1afc0*/  UIADD3 UR10, UPT, UPT, UR18, 0x80, URZ ;  /* 0x00000080120a7890 */ /* 0x000fe4000fffe0ff */
[----:B------:R-:W-:Y:S01]  /*1afd0*/  UIADD3 UR8, UPT, UPT, UR16, 0x4000, URZ ;  /* 0x0000400010087890 */ /* 0x000fe2000fffe0ff */
[----:B------:R-:W-:Y:S01]  /*1afe0*/  UMOV UR9, URZ ;  /* 0x000000ff00097c82 */ /* 0x000fe20008000000 */
[----:B------:R-:W-:Y:S01]  /*1aff0*/  UMOV UR11, UR19 ;  /* 0x00000013000b7c82 */ /* 0x000fe20008000000 */
[----:B------:R-:W-:Y:S01]  /*1b000*/  UMOV UR12, UR20 ;  /* 0x00000014000c7c82 */ /* 0x000fe20008000000 */
[----:B------:R-:W-:Y:S01]  /*1b010*/  UMOV UR13, UR21 ;  /* 0x00000015000d7c82 */ /* 0x000fe20008000000 */
[----:B--2---:R-:W-:-:S04]  /*1b020*/  UIADD3 UR6, UP0, UPT, UR6, 0x400, URZ ;  /* 0x0000040006067890 */ /* 0x004fc8000ff1e0ff */
[----:B------:R-:W-:-:S09]  /*1b030*/  UIADD3.X UR7, UPT, UPT, URZ, UR7, URZ, UP0, !UPT ;  /* 0x00000007ff077290 */ /* 0x000fd200087fe4ff */
[----:B------:R2:W-:Y:S01]  /*1b040*/  UTMASTG.5D [UR8], [UR6] ;  /* 0x00000008060073b5 */ /* 0x0005e20008020000 */
[----:B------:R0:W-:Y:S01]  /*1b050*/  UTMACMDFLUSH ;  /* 0x00000000000079b7 */ /* 0x0001e20000000000 */
[----:B------:R-:W-:-:S04]  /*1b060*/  DEPBAR.LE SB0, 0x1 ;  /* 0x000080400000791a */ /* 0x000fc80000000000 */
[----:B--2---:R-:W-:Y:S05]  /*1b070*/  BRA.U UP6, `(.L_x_364) ;  /* 0x0000000106047547 */ /* 0x004fea000b800000 */
[----:B------:R-:W-:Y:S05]  /*1b080*/  BPT.TRAP 0x1 ;  /* 0x000000040000795c */ /* 0x000fea0000300000 */
.L_x_364:
[----:B------:R-:W-:-:S04]  /*1b090*/  UIADD3 UR5, UPT, UPT, UR16, 0x140c0, URZ ;  /* 0x000140c010057890 */ /* 0x000fc8000fffe0ff */
[----:B------:R-:W-:-:S09]  /*1b0a0*/  UPRMT UR5, UR4, 0x654, UR5 ;  /* 0x0000065404057896 */ /* 0x000fd20008000005 */
[----:B------:R-:W-:Y:S01]  /*1b0b0*/  SYNCS.ARRIVE.TRANS64.RED.A1T0 RZ, [UR5], RZ ;  /* 0x000000ffffff79a7 */ /* 0x000fe20008100405 */
[----:B------:R-:W-:-:S04]  /*1b0c0*/  DEPBAR.LE SB0, 0x0 ;  /* 0x000080000000791a */ /* 0x000fc80000000000 */
[----:B------:R-:W-:Y:S05]  /*1b0d0*/  BRA.U UP6, `(.L_x_365) ;  /* 0x0000000106047547 */ /* 0x000fea000b800000 */
[----:B------:R-:W-:Y:S05]  /*1b0e0*/  BPT.TRAP 0x1 ;  /* 0x000000040000795c */ /* 0x000fea0000300000 */
.L_x_365:
[----:B------:R-:W-:Y:S01]  /*1b0f0*/  UIADD3 UR5, UPT, UPT, UR16, 0x140c8, URZ ;  /* 0x000140c810057890 */ /* 0x000fe2000fffe0ff */
[----:B------:R-:W-:Y:S02]  /*1b100*/  IMAD.MOV.U32 R2, RZ, RZ, 0xffff ;  /* 0x0000ffffff027424 */ /* 0x000fe400078e00ff */
[----:B-1----:R-:W-:Y:S01]  /*1b110*/  IMAD.MOV.U32 R0, RZ, RZ, 0x1 ;  /* 0x00000001ff007424 */ /* 0x002fe200078e00ff */
[----:B------:R-:W-:-:S09]  /*1b120*/  UPRMT UR5, UR4, 0x654, UR5 ;  /* 0x0000065404057896 */ /* 0x000fd20008000005 */
[----:B------:R-:W-:Y:S01]  /*1b130*/  SYNCS.ARRIVE.TRANS64.RED.A1T0 RZ, [UR5], RZ ;  /* 0x000000ffffff79a7 */ /* 0x000fe20008100405 */
[----:B------:R-:W1:Y:S01]  /*1b140*/  LDS R3, [UR16+0x140e0] ;  /* 0x0140e010ff037984 */ /* 0x000e620008000800 */
[----:B------:R-:W-:Y:S02]  /*1b150*/  UMOV UR6, 0x40 ;  /* 0x0000004000067882 */ /* 0x000fe40000000000 */
[----:B------:R-:W-:Y:S01]  /*1b160*/  ULEA UR6, UR4, UR6, 0x18 ;  /* 0x0000000604067291 */ /* 0x000fe2000f8ec0ff */
[----:B------:R-:W-:-:S08]  /*1b170*/  NOP ;  /* 0x0000000000007918 */ /* 0x000fd00000000000 */
[----:B------:R-:W2:Y:S01]  /*1b180*/  LDS R5, [UR6+0x14] ;  /* 0x00001406ff057984 */ /* 0x000ea20008000800 */
[----:B-1----:R-:W-:-:S04]  /*1b190*/  LOP3.LUT R3, R3, 0xffff, RZ, 0xc0, !PT ;  /* 0x0000ffff03037812 */ /* 0x002fc800078ec0ff */
[----:B------:R-:W-:-:S04]  /*1b1a0*/  SHF.R.U32.HI R3, RZ, 0x5, R3 ;  /* 0x00000005ff037819 */ /* 0x000fc80000011603 */
[-C--:B------:R-:W-:Y:S02]  /*1b1b0*/  SHF.L.U32 R2, R2, R3.reuse, RZ ;  /* 0x0000000302027219 */ /* 0x080fe400000006ff */
[----:B------:R-:W-:Y:S02]  /*1b1c0*/  SHF.L.U32 R0, R0, R3, RZ ;  /* 0x0000000300007219 */ /* 0x000fe400000006ff */
[----:B--2---:R-:W-:-:S04]  /*1b1d0*/  LOP3.LUT R5, R5, R2, RZ, 0xc0, !PT ;  /* 0x0000000205057212 */ /* 0x004fc800078ec0ff */
[----:B------:R-:W-:-:S13]  /*1b1e0*/  ISETP.NE.AND P0, PT, R5, R2, PT ;  /* 0x000000020500720c */ /* 0x000fda0003f05270 */
[----:B------:R-:W-:Y:S05]  /*1b1f0*/  @P0 BRA `(.L_x_366) ;  /* 0x00000000005c0947 */ /* 0x000fea0003800000 */
[----:B------:R-:W1:Y:S02]  /*1b200*/  LDS R3, [UR6+0x18] ;  /* 0x00001806ff037984 */ /* 0x000e640008000800 */
[----:B-1----:R-:W-:-:S04]  /*1b210*/  LOP3.LUT R3, R3, R0, RZ, 0xc0, !PT ;  /* 0x0000000003037212 */ /* 0x002fc800078ec0ff */
[----:B------:R-:W-:-:S13]  /*1b220*/  ISETP.NE.AND P0, PT, R3, R0, PT ;  /* 0x000000000300720c */ /* 0x000fda0003f05270 */
[----:B------:R-:W-:Y:S05]  /*1b230*/  @P0 BRA `(.L_x_367) ;  /* 0x0000000000400947 */ /* 0x000fea0003800000 */
[----:B------:R-:W-:Y:S01]  /*1b240*/  R2UR UR8, R2 ;  /* 0x00000000020872ca */ /* 0x000fe200000e0000 */
[----:B------:R-:W1:Y:S01]  /*1b250*/  S2R R3, SR_LANEID ;  /* 0x0000000000037919 */ /* 0x000e620000000000 */
[----:B------:R-:W-:Y:S01]  /*1b260*/  LOP3.LUT R4, RZ, R0, RZ, 0x33, !PT ;  /* 0x00000000ff047212 */ /* 0x000fe200078e33ff */
[----:B------:R-:W-:Y:S02]  /*1b270*/  VOTEU.ANY UR7, UPT, PT ;  /* 0x0000000000077886 */ /* 0x000fe400038e0100 */
[----:B------:R-:W-:Y:S01]  /*1b280*/  UFLO.U32 UR7, UR7 ;  /* 0x00000007000772bd */ /* 0x000fe200080e0000 */
[----:B------:R-:W2:Y:S07]  /*1b290*/  REDUX UR4, R4 ;  /* 0x00000000040473c4 */ /* 0x000eae0000000000 */
[----:B------:R-:W-:-:S06]  /*1b2a0*/  ULOP3.LUT UR8, URZ, UR8, URZ, 0x33, !UPT ;  /* 0x00000008ff087292 */ /* 0x000fcc000f8e33ff */
[----:B------:R-:W-:-:S04]  /*1b2b0*/  IMAD.U32 R2, RZ, RZ, UR8 ;  /* 0x00000008ff027e24 */ /* 0x000fc8000f8e00ff */
[----:B------:R-:W3:Y:S02]  /*1b2c0*/  REDUX UR5, R2 ;  /* 0x00000000020573c4 */ /* 0x000ee40000000000 */
[----:B------:R4:W-:Y:S01]  /*1b2d0*/  UTCATOMSWS.AND URZ, UR8 ;  /* 0x0000000800ff79e3 */ /* 0x0009e20008000000 */
[----:B--2---:R-:W-:Y:S01]  /*1b2e0*/  IMAD.U32 R0, RZ, RZ, UR4 ;  /* 0x00000004ff007e24 */ /* 0x004fe2000f8e00ff */
[----:B-1----:R-:W-:Y:S01]  /*1b2f0*/  ISETP.EQ.U32.AND P0, PT, R3, UR7, PT ;  /* 0x0000000703007c0c */ /* 0x002fe2000bf02070 */
[----:B---3--:R-:W-:-:S12]  /*1b300*/  IMAD.U32 R3, RZ, RZ, UR5 ;  /* 0x00000005ff037e24 */ /* 0x008fd8000f8e00ff */
[----:B------:R4:W-:Y:S04]  /*1b310*/  @P0 ATOMS.AND RZ, [UR6+0x14], R3 ;  /* 0x00001403ffff098c */ /* 0x0009e8000a800006 */
[----:B------:R4:W-:Y:S01]  /*1b320*/  @P0 ATOMS.AND RZ, [UR6+0x18], R0 ;  /* 0x00001800ffff098c */ /* 0x0009e2000a800006 */
[----:B------:R-:W-:Y:S05]  /*1b330*/  BRA `(.L_x_368) ;  /* 0x0000000000147947 */ /* 0x000fea0003800000 */
.L_x_367:
[----:B------:R-:W-:Y:S02]  /*1b340*/  MOV R2, 0x1b360 ;  /* 0x0001b36000027802 */ /* 0x000fe40000000f00 */
[----:B------:R-:W-:Y:S05]  /*1b350*/  CALL.REL.NOINC `($__internal_0_$__cuda_sm10x_tcgen05_guardrail_trap_col_being_dealloced_not_returned_by_alloc) ;  /* 0x0000001400347944 */ /* 0x000fea0003c00000 */
[----:B------:R-:W-:Y:S05]  /*1b360*/  BRA `(.L_x_368) ;  /* 0x0000000000087947 */ /* 0x000fea0003800000 */
.L_x_366:
[----:B------:R-:W-:Y:S02]  /*1b370*/  MOV R2, 0x1b390 ;  /* 0x0001b39000027802 */ /* 0x000fe40000000f00 */
[----:B------:R-:W-:Y:S05]  /*1b380*/  CALL.REL.NOINC `($__internal_2_$__cuda_sm10x_tcgen05_guardrail_trap_unallocated_columns_being_dealloced) ;  /* 0x0000001400407944 */ /* 0x000fea0003c00000 */
.L_x_368:
[----:B------:R-:W-:Y:S01]  /*1b390*/  NOP ;  /* 0x0000000000007918 */ /* 0x000fe20000000000 */
[----:B----4-:R-:W-:Y:S05]  /*1b3a0*/  EXIT ;  /* 0x000000000000794d */ /* 0x010fea0003800000 */
.L_x_35:
[----:B-1----:R-:W-:-:S07]  /*1b3b0*/  MOV R3, UR4 ;  /* 0x0000000400037c02 */ /* 0x002fce0008000f00 */
.L_x_369:
[----:B-1----:R1:W2:Y:S02]  /*1b3c0*/  SYNCS.PHASECHK.TRANS64.TRYWAIT P0, [R3+URZ+0x14000], R6 ;  /* 0x01400006030075a7 */ /* 0x0022a400080011ff */
[----:B--2---:R-:W-:Y:S05]  /*1b3d0*/  @!P0 NANOSLEEP.SYNCS 0x989680 ;  /* 0x009896800000895d */ /* 0x004fea0003900000 */
[----:B------:R-:W2:Y:S02]  /*1b3e0*/  @!P0 SYNCS.PHASECHK.TRANS64 P0, [R3+URZ+0x14000], R6 ;  /* 0x01400006030085a7 */ /* 0x000ea400080010ff */
[----:B--2---:R-:W-:Y:S05]  /*1b3f0*/  @!P0 BRA `(.L_x_369) ;  /* 0xfffffffc00f08947 */ /* 0x004fea000383ffff */
[----:B------:R-:W-:Y:S05]  /*1b400*/  BRA `(.L_x_370) ;  /* 0xfffffe6400f07947 */ /* 0x000fea000383ffff */
.L_x_37:
[----:B-1----:R-:W-:-:S07]  /*1b410*/  MOV R3, UR4 ;  /* 0x0000000400037c02 */ /* 0x002fce0008000f00 */
.L_x_371:
[----:B-1----:R1:W2:Y:S02]  /*1b420*/  SYNCS.PHASECHK.TRANS64.TRYWAIT P0, [R3+URZ+0x14020], R6 ;  /* 0x01402006030075a7 */ /* 0x0022a400080011ff */
[----:B--2---:R-:W-:Y:S05]  /*1b430*/  @!P0 NANOSLEEP.SYNCS 0x989680 ;  /* 0x009896800000895d */ /* 0x004fea0003900000 */
[----:B------:R-:W2:Y:S02]  /*1b440*/  @!P0 SYNCS.PHASECHK.TRANS64 P0, [R3+URZ+0x14020], R6 ;  /* 0x01402006030085a7 */ /* 0x000ea400080010ff */
[----:B--2---:R-:W-:Y:S05]  /*1b450*/  @!P0 BRA `(.L_x_371) ;  /* 0xfffffffc00f08947 */ /* 0x004fea000383ffff */
[----:B------:R-:W-:Y:S05]  /*1b460*/  BRA `(.L_x_372) ;  /* 0xfffffe6400ec7947 */ /* 0x000fea000383ffff */
.L_x_39:
[----:B------:R-:W-:-:S07]  /*1b470*/  MOV R4, UR4 ;  /* 0x0000000400047c02 */ /* 0x000fce0008000f00 */
.L_x_373:
[----:B-1----:R1:W2:Y:S02]  /*1b480*/  SYNCS.PHASECHK.TRANS64.TRYWAIT P0, [R4+URZ+0x14058], R5 ;  /* 0x01405805040075a7 */ /* 0x0022a400080011ff */
[----:B--2---:R-:W-:Y:S05]  /*1b490*/  @!P0 NANOSLEEP.SYNCS 0x989680 ;  /* 0x009896800000895d */ /* 0x004fea0003900000 */
[----:B------:R-:W2:Y:S02]  /*1b4a0*/  @!P0 SYNCS.PHASECHK.TRANS64 P0, [R4+URZ+0x14058], R5 ;  /* 0x01405805040085a7 */ /* 0x000ea400080010ff */
[----:B--2---:R-:W-:Y:S05]  /*1b4b0*/  @!P0 BRA `(.L_x_373) ;  /* 0xfffffffc00f08947 */ /* 0x004fea000383ffff */
[----:B------:R-:W-:Y:S05]  /*1b4c0*/  BRA `(.L_x_374) ;  /* 0xfffffe6400fc7947 */ /* 0x000fea000383ffff */
.L_x_43:
[----:B------:R-:W-:-:S07]  /*1b4d0*/  MOV R3, UR4 ;  /* 0x0000000400037c02 */ /* 0x000fce0008000f00 */
.L_x_375:
[----:B--2---:R2:W3:Y:S02]  /*1b4e0*/  SYNCS.PHASECHK.TRANS64.TRYWAIT P0, [R3+URZ+0x14008], R6 ;  /* 0x01400806030075a7 */ /* 0x0044e400080011ff */
[----:B---3--:R-:W-:Y:S05]  /*1b4f0*/  @!P0 NANOSLEEP.SYNCS 0x989680 ;  /* 0x009896800000895d */ /* 0x008fea0003900000 */
[----:B------:R-:W3:Y:S02]  /*1b500*/  @!P0 SYNCS.PHASECHK.TRANS64 P0, [R3+URZ+0x14008], R6 ;  /* 0x01400806030085a7 */ /* 0x000ee400080010ff */
[----:B---3--:R-:W-:Y:S05]  /*1b510*/  @!P0 BRA `(.L_x_375) ;  /* 0xfffffffc00f08947 */ /* 0x008fea000383ffff */
[----:B------:R-:W-:Y:S05]  /*1b520*/  BRA `(.L_x_376) ;  /* 0xfffffe68008c7947 */ /* 0x000fea000383ffff */
.L_x_45:
[----:B-1----:R-:W-:-:S07]  /*1b530*/  MOV R4, UR4 ;  /* 0x0000000400047c02 */ /* 0x002fce0008000f00 */
.L_x_377:
[----:B-1----:R1:W2:Y:S02]  /*1b540*/  SYNCS.PHASECHK.TRANS64.TRYWAIT P0, [R4+URZ+0x14068], R5 ;  /* 0x01406805040075a7 */ /* 0x0022a400080011ff */
[----:B--2---:R-:W-:Y:S05]  /*1b550*/  @!P0 NANOSLEEP.SYNCS 0x989680 ;  /* 0x009896800000895d */ /* 0x004fea0003900000 */
[----:B------:R-:W2:Y:S02]  /*1b560*/  @!P0 SYNCS.PHASECHK.TRANS64 P0, [R4+URZ+0x14068], R5 ;  /* 0x01406805040085a7 */ /* 0x000ea400080010ff */
[----:B--2---:R-:W-:Y:S05]  /*1b570*/  @!P0 BRA `(.L_x_377) ;  /* 0xfffffffc00f08947 */ /* 0x004fea000383ffff */
[----:B------:R-:W-:Y:S05]  /*1b580*/  BRA `(.L_x_378) ;  /* 0xfffffe6800947947 */ /* 0x000fea000383ffff */
.L_x_49:
[----:B------:R-:W-:-:S07]  /*1b590*/  MOV R3, UR4 ;  /* 0x0000000400037c02 */ /* 0x000fce0008000f00 */
.L_x_379:
[----:B---3--:R3:W4:Y:S02]  /*1b5a0*/  SYNCS.PHASECHK.TRANS64.TRYWAIT P0, [R3+URZ+0x14028], R6 ;  /* 0x01402806030075a7 */ /* 0x00872400080011ff */
[----:B----4-:R-:W-:Y:S05]  /*1b5b0*/  @!P0 NANOSLEEP.SYNCS 0x989680 ;  /* 0x009896800000895d */ /* 0x010fea0003900000 */
[----:B------:R-:W4:Y:S02]  /*1b5c0*/  @!P0 SYNCS.PHASECHK.TRANS64 P0, [R3+URZ+0x14028], R6 ;  /* 0x01402806030085a7 */ /* 0x000f2400080010ff */
[----:B----4-:R-:W-:Y:S05]  /*1b5d0*/  @!P0 BRA `(.L_x_379) ;  /* 0xfffffffc00f08947 */ /* 0x010fea000383ffff */
[----:B------:R-:W-:Y:S05]  /*1b5e0*/  BRA `(.L_x_380) ;  /* 0xfffffe6c00287947 */ /* 0x000fea000383ffff */
.L_x_51:
[----:B------:R-:W-:-:S07]  /*1b5f0*/  MOV R0, UR4 ;  /* 0x0000000400007c02 */ /* 0x000fce0008000f00 */
.L_x_381:
[----:B----4-:R4:W1:Y:S02]  /*1b600*/  SYNCS.PHASECHK.TRANS64.TRYWAIT P0, [R0+URZ+0x140a0], R5 ;  /* 0x0140a005000075a7 */ /* 0x01086400080011ff */
[----:B-1----:R-:W-:Y:S05]  /*1b610*/  @!P0 NANOSLEEP.SYNCS 0x989680 ;  /* 0x009896800000895d */ /* 0x002fea0003900000 */
[----:B------:R-:W1:Y:S02]  /*1b620*/  @!P0 SYNCS.PHASECHK.TRANS64 P0, [R0+URZ+0x140a0], R5 ;  /* 0x0140a005000085a7 */ /* 0x000e6400080010ff */
[----:B-1----:R-:W-:Y:S05]  /*1b630*/  @!P0 BRA `(.L_x_381) ;  /* 0xfffffffc00f08947 */ /* 0x002fea000383ffff */
[----:B------:R-:W-:Y:S05]  /*1b640*/  BRA `(.L_x_382) ;  /* 0xfffffe6c00207947 */ /* 0x000fea000383ffff */
.L_x_53:
[----:B---3--:R-:W-:-:S07]  /*1b650*/  MOV R3, UR4 ;  /* 0x0000000400037c02 */ /* 0x008fce0008000f00 */
.L_x_383:
[----:B---3--:R3:W4:Y:S02]  /*1b660*/  SYNCS.PHASECHK.TRANS64.TRYWAIT P0, [R3+URZ+0x14058], R6 ;  /* 0x01405806030075a7 */ /* 0x00872400080011ff */
[----:B----4-:R-:W-:Y:S05]  /*1b670*/  @!P0 NANOSLEEP.SYNCS 0x989680 ;  /* 0x009896800000895d */ /* 0x010fea0003900000 */
[----:B------:R-:W4:Y:S02]  /*1b680*/  @!P0 SYNCS.PHASECHK.TRANS64 P0, [R3+URZ+0x14058], R6 ;  /* 0x01405806030085a7 */ /* 0x000f2400080010ff */
[----:B----4-:R-:W-:Y:S05]  /*1b690*/  @!P0 BRA `(.L_x_383) ;  /* 0xfffffffc00f08947 */ /* 0x010fea000383ffff */
[----:B------:R-:W-:Y:S05]  /*1b6a0*/  BRA `(.L_x_384) ;  /* 0xfffffe6c00207947 */ /* 0x000fea000383ffff */
.L_x_57:
[----:B------:R-:W-:Y:S07]  /*1b6b0*/  MOV R3, UR12 ;  /* 0x0000000c00037c02 */ /* 0x000fee0008000f00 */
.L_x_385:
[----:B-1----:R1:W2:Y:S02]  /*1b6c0*/  SYNCS.PHASECHK.TRANS64.TRYWAIT P0, [R3+URZ+0x14020], R4 ;  /* 0x01402004030075a7 */ /* 0x0022a400080011ff */
[----:B--2---:R-:W-:Y:S05]  /*1b6d0*/  @!P0 NANOSLEEP.SYNCS 0x989680 ;  /* 0x009896800000895d */ /* 0x004fea0003900000 */
[----:B------:R-:W2:Y:S02]  /*1b6e0*/  @!P0 SYNCS.PHASECHK.TRANS64 P0, [R3+URZ+0x14020], R4 ;  /* 0x01402004030085a7 */ /* 0x000ea400080010ff */
[----:B--2---:R-:W-:Y:S05]  /*1b6f0*/  @!P0 BRA `(.L_x_385) ;  /* 0xfffffffc00f08947 */ /* 0x004fea000383ffff */
[----:B------:R-:W-:Y:S05]  /*1b700*/  BRA `(.L_x_386) ;  /* 0xfffffe7000747947 */ /* 0x000fea000383ffff */
.L_x_60:
[----:B------:R-:W-:Y:S07]  /*1b710*/  MOV R0, UR4 ;  /* 0x0000000400007c02 */ /* 0x000fee0008000f00 */
.L_x_387:
[----:B-1----:R1:W4:Y:S02]  /*1b720*/  SYNCS.PHASECHK.TRANS64.TRYWAIT P0, [R0+URZ+0x140a8], R3 ;  /* 0x0140a803000075a7 */ /* 0x00232400080011ff */
[----:B----4-:R-:W-:Y:S05]  /*1b730*/  @!P0 NANOSLEEP.SYNCS 0x989680 ;  /* 0x009896800000895d */ /* 0x010fea0003900000 */
[----:B------:R-:W4:Y:S02]  /*1b740*/  @!P0 SYNCS.PHASECHK.TRANS64 P0, [R0+URZ+0x140a8], R3 ;  /* 0x0140a803000085a7 */ /* 0x000f2400080010ff */
[----:B----4-:R-:W-:Y:S05]  /*1b750*/  @!P0 BRA `(.L_x_387) ;  /* 0xfffffffc00f08947 */ /* 0x010fea000383ffff */
[----:B------:R-:W-:Y:S05]  /*1b760*/  BRA `(.L_x_388) ;  /* 0xfffffe7400207947 */ /* 0x000fea000383ffff */
.L_x_62:
[----:B------:R-:W-:Y:S07]  /*1b770*/  MOV R0, UR4 ;  /* 0x0000000400007c02 */ /* 0x000fee0008000f00 */
.L_x_389:
[----:B-1----:R1:W4:Y:S02]  /*1b780*/  SYNCS.PHASECHK.TRANS64.TRYWAIT P0, [R0+URZ+0x14068], R9 ;  /* 0x01406809000075a7 */ /* 0x00232400080011ff */
[----:B----4-:R-:W-:Y:S05]  /*1b790*/  @!P0 NANOSLEEP.SYNCS 0x989680 ;  /* 0x009896800000895d */ /* 0x010fea0003900000 */
[----:B------:R-:W4:Y:S02]  /*1b7a0*/  @!P0 SYNCS.PHASECHK.TRANS64 P0, [R0+URZ+0x14068], R9 ;  /* 0x01406809000085a7 */ /* 0x000f2400080010ff */
[----:B----4-:R-:W-:Y:S05]  /*1b7b0*/  @!P0 BRA `(.L_x_389) ;  /* 0xfffffffc00f08947 */ /* 0x010fea000383ffff */
[----:B------:R-:W-:Y:S05]  /*1b7c0*/  BRA `(.L_x_390) ;  /* 0xfffffe7400247947 */ /* 0x000fea000383ffff */
.L_x_68:
[----:B------:R-:W-:Y:S07]  /*1b7d0*/  MOV R0, UR7 ;  /* 0x0000000700007c02 */ /* 0x000fee0008000f00 */
.L_x_391:
[----:B-1----:R1:W2:Y:S02]  /*1b7e0*/  SYNCS.PHASECHK.TRANS64.TRYWAIT P0, [R0+URZ+0x14020], R3 ;  /* 0x01402003000075a7 */ /* 0x0022a400080011ff */
[----:B--2---:R-:W-:Y:S05]  /*1b7f0*/  @!P0 NANOSLEEP.SYNCS 0x989680 ;  /* 0x009896800000895d */ /* 0x004fea0003900000 */
[----:B------:R-:W2:Y:S02]  /*1b800*/  @!P0 SYNCS.PHASECHK.TRANS64 P0, [R0+URZ+0x14020], R3 ;  /* 0x01402003000085a7 */ /* 0x000ea400080010ff */
[----:B--2---:R-:W-:Y:S05]  /*1b810*/  @!P0 BRA `(.L_x_391) ;  /* 0xfffffffc00f08947 */ /* 0x004fea000383ffff */
[----:B------:R-:W-:Y:S05]  /*1b820*/  BRA `(.L_x_392) ;  /* 0xfffffe7c00087947 */ /* 0x000fea000383ffff */
.L_x_70:
[----:B------:R-:W-:Y:S07]  /*1b830*/  MOV R0, UR4 ;  /* 0x0000000400007c02 */ /* 0x000fee0008000f00 */
.L_x_393:
[----:B-1----:R1:W2:Y:S02]  /*1b840*/  SYNCS.PHASECHK.TRANS64.TRYWAIT P0, [R0+URZ+0x140a0], R3 ;  /* 0x0140a003000075a7 */ /* 0x0022a400080011ff */
[----:B--2---:R-:W-:Y:S05]  /*1b850*/  @!P0 NANOSLEEP.SYNCS 0x989680 ;  /* 0x009896800000895d */ /* 0x004fea0003900000 */
[----:B------:R-:W2:Y:S02]  /*1b860*/  @!P0 SYNCS.PHASECHK.TRANS64 P0, [R0+URZ+0x140a0], R3 ;  /* 0x0140a003000085a7 */ /* 0x000ea400080010ff */
[----:B--2---:R-:W-:Y:S05]  /*1b870*/  @!P0 BRA `(.L_x_393) ;  /* 0xfffffffc00f08947 */ /* 0x004fea000383ffff */
[----:B------:R-:W-:Y:S05]  /*1b880*/  BRA `(.L_x_394) ;  /* 0xfffffe7c00047947 */ /* 0x000fea000383ffff */
.L_x_72:
[----:B------:R-:W-:Y:S07]  /*1b890*/  MOV R3, UR4 ;  /* 0x0000000400037c02 */ /* 0x000fee0008000f00 */
.L_x_395:
[----:B-1----:R1:W2:Y:S02]  /*1b8a0*/  SYNCS.PHASECHK.TRANS64.TRYWAIT P0, [R3+URZ+0x14058], R4 ;  /* 0x01405804030075a7 */ /* 0x0022a400080011ff */
[----:B--2---:R-:W-:Y:S05]  /*1b8b0*/  @!P0 NANOSLEEP.SYNCS 0x989680 ;  /* 0x009896800000895d */ /* 0x004fea0003900000 */
[----:B------:R-:W2:Y:S02]  /*1b8c0*/  @!P0 SYNCS.PHASECHK.TRANS64 P0, [R3+URZ+0x14058], R4 ;  /* 0x01405804030085a7 */ /* 0x000ea400080010ff */
[----:B--2---:R-:W-:Y:S05]  /*1b8d0*/  @!P0 BRA `(.L_x_395) ;  /* 0xfffffffc00f08947 */ /* 0x004fea000383ffff */
[----:B------:R-:W-:Y:S05]  /*1b8e0*/  BRA `(.L_x_396) ;  /* 0xfffffe7c00087947 */ /* 0x000fea000383ffff */
.L_x_80:
[----:B------:R-:W-:-:S07]  /*1b8f0*/  MOV R0, UR4 ;  /* 0x0000000400007c02 */ /* 0x000fce0008000f00 */
.L_x_397:
[----:B--2---:R2:W3:Y:S02]  /*1b900*/  SYNCS.PHASECHK.TRANS64.TRYWAIT P0, [R0+URZ+0x140a8], R3 ;  /* 0x0140a803000075a7 */ /* 0x0044e400080011ff */
[----:B---3--:R-:W-:Y:S05]  /*1b910*/  @!P0 NANOSLEEP.SYNCS 0x989680 ;  /* 0x009896800000895d */ /* 0x008fea0003900000 */
[----:B------:R-:W3:Y:S02]  /*1b920*/  @!P0 SYNCS.PHASECHK.TRANS64 P0, [R0+URZ+0x140a8], R3 ;  /* 0x0140a803000085a7 */ /* 0x000ee400080010ff */
[----:B---3--:R-:W-:Y:S05]  /*1b930*/  @!P0 BRA `(.L_x_397) ;  /* 0xfffffffc00f08947 */ /* 0x008fea000383ffff */
[----:B------:R-:W-:Y:S05]  /*1b940*/  BRA `(.L_x_398) ;  /* 0xfffffe80007c7947 */ /* 0x000fea000383ffff */
.L_x_82:
[----:B------:R-:W-:-:S07]  /*1b950*/  MOV R0, UR4 ;  /* 0x0000000400007c02 */ /* 0x000fce0008000f00 */
.L_x_399:
[----:B--2---:R2:W3:Y:S02]  /*1b960*/  SYNCS.PHASECHK.TRANS64.TRYWAIT P0, [R0+URZ+0x14068], R7 ;  /* 0x01406807000075a7 */ /* 0x0044e400080011ff */
[----:B---3--:R-:W-:Y:S05]  /*1b970*/  @!P0 NANOSLEEP.SYNCS 0x989680 ;  /* 0x009896800000895d */ /* 0x008fea0003900000 */
[----:B------:R-:W3:Y:S02]  /*1b980*/  @!P0 SYNCS.PHASECHK.TRANS64 P0, [R0+URZ+0x14068], R7 ;  /* 0x01406807000085a7 */ /* 0x000ee400080010ff */
[----:B---3--:R-:W-:Y:S05]  /*1b990*/  @!P0 BRA `(.L_x_399) ;  /* 0xfffffffc00f08947 */ /* 0x008fea000383ffff */
[----:B------:R-:W-:Y:S05]  /*1b9a0*/  BRA `(.L_x_400) ;  /* 0xfffffe8000807947 */ /* 0x000fea000383ffff */
.L_x_89:
[----:B-1----:R1:W2:Y:S02]  /*1b9b0*/  SYNCS.PHASECHK.TRANS64.TRYWAIT P0, [R16+URZ+0x140c0], R3 ;  /* 0x0140c003100075a7 */ /* 0x0022a400080011ff */
[----:B--2---:R-:W-:Y:S05]  /*1b9c0*/  @!P0 NANOSLEEP.SYNCS 0x989680 ;  /* 0x009896800000895d */ /* 0x004fea0003900000 */
[----:B------:R-:W2:Y:S02]  /*1b9d0*/  @!P0 SYNCS.PHASECHK.TRANS64 P0, [R16+URZ+0x140c0], R3 ;  /* 0x0140c003100085a7 */ /* 0x000ea400080010ff */
[----:B--2---:R-:W-:Y:S05]  /*1b9e0*/  @!P0 BRA `(.L_x_89) ;  /* 0xfffffffc00f08947 */ /* 0x004fea000383ffff */
[----:B------:R-:W-:Y:S05]  /*1b9f0*/  BRA `(.L_x_401) ;  /* 0xfffffe8800247947 */ /* 0x000fea000383ffff */
.L_x_155:
[----:B-1----:R1:W2:Y:S02]  /*1ba00*/  SYNCS.PHASECHK.TRANS64.TRYWAIT P0, [R16+URZ+0x140c8], R3 ;  /* 0x0140c803100075a7 */ /* 0x0022a400080011ff */
[----:B--2---:R-:W-:Y:S05]  /*1ba10*/  @!P0 NANOSLEEP.SYNCS 0x989680 ;  /* 0x009896800000895d */ /* 0x004fea0003900000 */
[----:B------:R-:W2:Y:S02]  /*1ba20*/  @!P0 SYNCS.PHASECHK.TRANS64 P0, [R16+URZ+0x140c8], R3 ;  /* 0x0140c803100085a7 */ /* 0x000ea400080010ff */
[----:B--2---:R-:W-:Y:S05]  /*1ba30*/  @!P0 BRA `(.L_x_155) ;  /* 0xfffffffc00f08947 */ /* 0x004fea000383ffff */
[----:B------:R-:W-:Y:S05]  /*1ba40*/  BRA `(.L_x_402) ;  /* 0xfffffec4006c7947 */ /* 0x000fea000383ffff */
.L_x_160:
[----:B-1----:R-:W-:-:S04]  /*1ba50*/  MOV R0, UR39 ;  /* 0x0000002700007c02 */ /* 0x002fc80008000f00 */
[----:B------:R1:W2:Y:S03]  /*1ba60*/  SYNCS.PHASECHK.TRANS64.TRYWAIT P0, [R0+URZ+0x14070], R3 ;  /* 0x01407003000075a7 */ /* 0x0002a600080011ff */
[----:B--2---:R-:W-:Y:S05]  /*1ba70*/  @!P0 NANOSLEEP.SYNCS 0x989680 ;  /* 0x009896800000895d */ /* 0x004fea0003900000 */
[----:B------:R-:W2:Y:S02]  /*1ba80*/  @!P0 SYNCS.PHASECHK.TRANS64 P0, [R0+URZ+0x14070], R3 ;  /* 0x01407003000085a7 */ /* 0x000ea400080010ff */
[----:B--2---:R-:W-:Y:S05]  /*1ba90*/  @!P0 BRA `(.L_x_160) ;  /* 0xfffffffc00ec8947 */ /* 0x004fea000383ffff */
[----:B------:R-:W-:Y:S05]  /*1baa0*/  BRA `(.L_x_403) ;  /* 0xfffffec800707947 */ /* 0x000fea000383ffff */
.L_x_163:
[----:B-1----:R-:W-:-:S04]  /*1bab0*/  MOV R0, UR39 ;  /* 0x0000002700007c02 */ /* 0x002fc80008000f00 */
[----:B------:R1:W2:Y:S03]  /*1bac0*/  SYNCS.PHASECHK.TRANS64.TRYWAIT P0, [R0+URZ+0x14080], R3 ;  /* 0x01408003000075a7 */ /* 0x0002a600080011ff */
[----:B--2---:R-:W-:Y:S05]  /*1bad0*/  @!P0 NANOSLEEP.SYNCS 0x989680 ;  /* 0x009896800000895d */ /* 0x004fea0003900000 */
[----:B------:R-:W2:Y:S02]  /*1bae0*/  @!P0 SYNCS.PHASECHK.TRANS64 P0, [R0+URZ+0x14080], R3 ;  /* 0x01408003000085a7 */ /* 0x000ea400080010ff */
[----:B--2---:R-:W-:Y:S05]  /*1baf0*/  @!P0 BRA `(.L_x_163) ;  /* 0xfffffffc00ec8947 */ /* 0x004fea000383ffff */
[----:B------:R-:W-:Y:S05]  /*1bb00*/  BRA `(.L_x_404) ;  /* 0xfffffec800887947 */ /* 0x000fea000383ffff */
.L_x_166:
[----:B-1----:R-:W-:-:S04]  /*1bb10*/  MOV R0, UR39 ;  /* 0x0000002700007c02 */ /* 0x002fc80008000f00 */
[----:B------:R1:W2:Y:S03]  /*1bb20*/  SYNCS.PHASECHK.TRANS64.TRYWAIT P0, [R0+URZ+0x14070], R3 ;  /* 0x01407003000075a7 */ /* 0x0002a600080011ff */
[----:B--2---:R-:W-:Y:S05]  /*1bb30*/  @!P0 NANOSLEEP.SYNCS 0x989680 ;  /* 0x009896800000895d */ /* 0x004fea0003900000 */
[----:B------:R-:W2:Y:S02]  /*1bb40*/  @!P0 SYNCS.PHASECHK.TRANS64 P0, [R0+URZ+0x14070], R3 ;  /* 0x01407003000085a7 */ /* 0x000ea400080010ff */
[----:B--2---:R-:W-:Y:S05]  /*1bb50*/  @!P0 BRA `(.L_x_166) ;  /* 0xfffffffc00ec8947 */ /* 0x004fea000383ffff */
[----:B------:R-:W-:Y:S05]  /*1bb60*/  BRA `(.L_x_405) ;  /* 0xfffffecc00007947 */ /* 0x000fea000383ffff */
.L_x_168:
[----:B-1----:R-:W-:-:S04]  /*1bb70*/  MOV R0, UR39 ;  /* 0x0000002700007c02 */ /* 0x002fc80008000f00 */
[----:B------:R1:W2:Y:S03]  /*1bb80*/  SYNCS.PHASECHK.TRANS64.TRYWAIT P0, [R0+URZ+0x14090], R3 ;  /* 0x01409003000075a7 */ /* 0x0002a600080011ff */
[----:B--2---:R-:W-:Y:S05]  /*1bb90*/  @!P0 NANOSLEEP.SYNCS 0x989680 ;  /* 0x009896800000895d */ /* 0x004fea0003900000 */
[----:B------:R-:W2:Y:S02]  /*1bba0*/  @!P0 SYNCS.PHASECHK.TRANS64 P0, [R0+URZ+0x14090], R3 ;  /* 0x01409003000085a7 */ /* 0x000ea400080010ff */
[----:B--2---:R-:W-:Y:S05]  /*1bbb0*/  @!P0 BRA `(.L_x_168) ;  /* 0xfffffffc00ec8947 */ /* 0x004fea000383ffff */
[----:B------:R-:W-:Y:S05]  /*1bbc0*/  BRA `(.L_x_406) ;  /* 0xfffffecc00407947 */ /* 0x000fea000383ffff */
.L_x_181:
[----:B-1----:R-:W-:-:S04]  /*1bbd0*/  MOV R0, UR39 ;  /* 0x0000002700007c02 */ /* 0x002fc80008000f00 */
[----:B------:R1:W4:Y:S03]  /*1bbe0*/  SYNCS.PHASECHK.TRANS64.TRYWAIT P1, [R0+URZ+0x14080], R3 ;  /* 0x01408003000075a7 */ /* 0x00032600080211ff */
[----:B----4-:R-:W-:Y:S05]  /*1bbf0*/  @!P1 NANOSLEEP.SYNCS 0x989680 ;  /* 0x009896800000995d */ /* 0x010fea0003900000 */
[----:B------:R-:W4:Y:S02]  /*1bc00*/  @!P1 SYNCS.PHASECHK.TRANS64 P1, [R0+URZ+0x14080], R3 ;  /* 0x01408003000095a7 */ /* 0x000f2400080210ff */
[----:B----4-:R-:W-:Y:S05]  /*1bc10*/  @!P1 BRA `(.L_x_181) ;  /* 0xfffffffc00ec9947 */ /* 0x010fea000383ffff */
[----:B------:R-:W-:Y:S05]  /*1bc20*/  BRA `(.L_x_407) ;  /* 0xfffffed800bc7947 */ /* 0x000fea000383ffff */
.L_x_184:
[----:B-1----:R-:W-:-:S04]  /*1bc30*/  MOV R0, UR39 ;  /* 0x0000002700007c02 */ /* 0x002fc80008000f00 */
[----:B------:R1:W4:Y:S03]  /*1bc40*/  SYNCS.PHASECHK.TRANS64.TRYWAIT P0, [R0+URZ+0x14098], R3 ;  /* 0x01409803000075a7 */ /* 0x00032600080011ff */
[----:B----4-:R-:W-:Y:S05]  /*1bc50*/  @!P0 NANOSLEEP.SYNCS 0x989680 ;  /* 0x009896800000895d */ /* 0x010fea0003900000 */
[----:B------:R-:W4:Y:S02]  /*1bc60*/  @!P0 SYNCS.PHASECHK.TRANS64 P0, [R0+URZ+0x14098], R3 ;  /* 0x01409803000085a7 */ /* 0x000f2400080010ff */
[----:B----4-:R-:W-:Y:S05]  /*1bc70*/  @!P0 BRA `(.L_x_184) ;  /* 0xfffffffc00ec8947 */ /* 0x010fea000383ffff */
[----:B------:R-:W-:Y:S05]  /*1bc80*/  BRA `(.L_x_408) ;  /* 0xfffffedc00447947 */ /* 0x000fea000383ffff */
.L_x_199:
[----:B---3--:R3:W4:Y:S02]  /*1bc90*/  SYNCS.PHASECHK.TRANS64.TRYWAIT P0, [R24+URZ+0x14070], R3 ;  /* 0x01407003180075a7 */ /* 0x00872400080011ff */
[----:B----4-:R-:W-:Y:S05]  /*1bca0*/  @!P0 NANOSLEEP.SYNCS 0x989680 ;  /* 0x009896800000895d */ /* 0x010fea0003900000 */
[----:B------:R-:W4:Y:S02]  /*1bcb0*/  @!P0 SYNCS.PHASECHK.TRANS64 P0, [R24+URZ+0x14070], R3 ;  /* 0x01407003180085a7 */ /* 0x000f2400080010ff */
[----:B----4-:R-:W-:Y:S05]  /*1bcc0*/  @!P0 BRA `(.L_x_199) ;  /* 0xfffffffc00f08947 */ /* 0x010fea000383ffff */
[----:B------:R-:W-:Y:S05]  /*1bcd0*/  BRA `(.L_x_409) ;  /* 0xfffffee800e87947 */ /* 0x000fea000383ffff */
.L_x_202:
[----:B-1----:R1:W3:Y:S02]  /*1bce0*/  SYNCS.PHASECHK.TRANS64.TRYWAIT P0, [R24+URZ+0x14090], R3 ;  /* 0x01409003180075a7 */ /* 0x0022e400080011ff */
[----:B---3--:R-:W-:Y:S05]  /*1bcf0*/  @!P0 NANOSLEEP.SYNCS 0x989680 ;  /* 0x009896800000895d */ /* 0x008fea0003900000 */
[----:B------:R-:W3:Y:S02]  /*1bd00*/  @!P0 SYNCS.PHASECHK.TRANS64 P0, [R24+URZ+0x14090], R3 ;  /* 0x01409003180085a7 */ /* 0x000ee400080010ff */
[----:B---3--:R-:W-:Y:S05]  /*1bd10*/  @!P0 BRA `(.L_x_202) ;  /* 0xfffffffc00f08947 */ /* 0x008fea000383ffff */
[----:B------:R-:W-:Y:S05]  /*1bd20*/  BRA `(.L_x_410) ;  /* 0xfffffeec00087947 */ /* 0x000fea000383ffff */
.L_x_204:
[----:B-1----:R1:W3:Y:S02]  /*1bd30*/  SYNCS.PHASECHK.TRANS64.TRYWAIT P0, [R24+URZ+0x140c0], R5 ;  /* 0x0140c005180075a7 */ /* 0x0022e400080011ff */
[----:B---3--:R-:W-:Y:S05]  /*1bd40*/  @!P0 NANOSLEEP.SYNCS 0x989680 ;  /* 0x009896800000895d */ /* 0x008fea0003900000 */
[----:B------:R-:W3:Y:S02]  /*1bd50*/  @!P0 SYNCS.PHASECHK.TRANS64 P0, [R24+URZ+0x140c0], R5 ;  /* 0x0140c005180085a7 */ /* 0x000ee400080010ff */
[----:B---3--:R-:W-:Y:S05]  /*1bd60*/  @!P0 BRA `(.L_x_204) ;  /* 0xfffffffc00f08947 */ /* 0x008fea000383ffff */
[----:B------:R-:W-:Y:S05]  /*1bd70*/  BRA `(.L_x_411) ;  /* 0xfffffeec00147947 */ /* 0x000fea000383ffff */
.L_x_216:
[----:B------:R1:W1:Y:S02]  /*1bd80*/  SYNCS.PHASECHK.TRANS64.TRYWAIT P1, [R24+URZ+0x14080], R3 ;  /* 0x01408003180075a7 */ /* 0x00026400080211ff */
[----:B-1----:R-:W-:Y:S05]  /*1bd90*/  @!P1 NANOSLEEP.SYNCS 0x989680 ;  /* 0x009896800000995d */ /* 0x002fea0003900000 */
[----:B------:R-:W1:Y:S02]  /*1bda0*/  @!P1 SYNCS.PHASECHK.TRANS64 P1, [R24+URZ+0x14080], R3 ;  /* 0x01408003180095a7 */ /* 0x000e6400080210ff */
[----:B-1----:R-:W-:Y:S05]  /*1bdb0*/  @!P1 BRA `(.L_x_216) ;  /* 0xfffffffc00f09947 */ /* 0x002fea000383ffff */
[----:B------:R-:W-:Y:S05]  /*1bdc0*/  BRA `(.L_x_412) ;  /* 0xfffffefc00ec7947 */ /* 0x000fea000383ffff */
.L_x_220:
[----:B------:R1:W1:Y:S02]  /*1bdd0*/  SYNCS.PHASECHK.TRANS64.TRYWAIT P0, [R24+URZ+0x14098], R3 ;  /* 0x01409803180075a7 */ /* 0x00026400080011ff */
[----:B-1----:R-:W-:Y:S05]  /*1bde0*/  @!P0 NANOSLEEP.SYNCS 0x989680 ;  /* 0x009896800000895d */ /* 0x002fea0003900000 */
[----:B------:R-:W1:Y:S02]  /*1bdf0*/  @!P0 SYNCS.PHASECHK.TRANS64 P0, [R24+URZ+0x14098], R3 ;  /* 0x01409803180085a7 */ /* 0x000e6400080010ff */
[----:B-1----:R-:W-:Y:S05]  /*1be00*/  @!P0 BRA `(.L_x_220) ;  /* 0xfffffffc00f08947 */ /* 0x002fea000383ffff */
[----:B------:R-:W-:Y:S05]  /*1be10*/  BRA `(.L_x_413) ;  /* 0xffffff0000587947 */ /* 0x000fea000383ffff */
.L_x_222:
[----:B-1----:R1:W3:Y:S02]  /*1be20*/  SYNCS.PHASECHK.TRANS64.TRYWAIT P0, [R24+URZ+0x140c8], R3 ;  /* 0x0140c803180075a7 */ /* 0x0022e400080011ff */
[----:B---3--:R-:W-:Y:S05]  /*1be30*/  @!P0 NANOSLEEP.SYNCS 0x989680 ;  /* 0x009896800000895d */ /* 0x008fea0003900000 */
[----:B------:R-:W3:Y:S02]  /*1be40*/  @!P0 SYNCS.PHASECHK.TRANS64 P0, [R24+URZ+0x140c8], R3 ;  /* 0x0140c803180085a7 */ /* 0x000ee400080010ff */
[----:B---3--:R-:W-:Y:S05]  /*1be50*/  @!P0 BRA `(.L_x_222) ;  /* 0xfffffffc00f08947 */ /* 0x008fea000383ffff */
[----:B------:R-:W-:Y:S05]  /*1be60*/  BRA `(.L_x_414) ;  /* 0xffffff0000647947 */ /* 0x000fea000383ffff */
.L_x_234:
[----:B------:R-:W-:-:S07]  /*1be70*/  MOV R0, UR5 ;  /* 0x0000000500007c02 */ /* 0x000fce0008000f00 */
.L_x_415:
[----:B-1----:R1:W2:Y:S02]  /*1be80*/  SYNCS.PHASECHK.TRANS64.TRYWAIT P0, [R0+URZ], R3 ;  /* 0x00000003000075a7 */ /* 0x0022a400080011ff */
[----:B--2---:R-:W-:Y:S05]  /*1be90*/  @!P0 NANOSLEEP.SYNCS 0x989680 ;  /* 0x009896800000895d */ /* 0x004fea0003900000 */
[----:B------:R-:W2:Y:S02]  /*1bea0*/  @!P0 SYNCS.PHASECHK.TRANS64 P0, [R0+URZ], R3 ;  /* 0x00000003000085a7 */ /* 0x000ea400080010ff */
[----:B--2---:R-:W-:Y:S05]  /*1beb0*/  @!P0 BRA `(.L_x_415) ;  /* 0xfffffffc00f08947 */ /* 0x004fea000383ffff */
[----:B------:R-:W-:Y:S05]  /*1bec0*/  BRA `(.L_x_416) ;  /* 0xffffff1400907947 */ /* 0x000fea000383ffff */
.L_x_237:
[----:B------:R-:W-:-:S07]  /*1bed0*/  MOV R0, UR5 ;  /* 0x0000000500007c02 */ /* 0x000fce0008000f00 */
.L_x_417:
[----:B-1----:R1:W3:Y:S02]  /*1bee0*/  SYNCS.PHASECHK.TRANS64.TRYWAIT P1, [R0+URZ], R3 ;  /* 0x00000003000075a7 */ /* 0x0022e400080211ff */
[----:B---3--:R-:W-:Y:S05]  /*1bef0*/  @!P1 NANOSLEEP.SYNCS 0x989680 ;  /* 0x009896800000995d */ /* 0x008fea0003900000 */
[----:B------:R-:W3:Y:S02]  /*1bf00*/  @!P1 SYNCS.PHASECHK.TRANS64 P1, [R0+URZ], R3 ;  /* 0x00000003000095a7 */ /* 0x000ee400080210ff */
[----:B---3--:R-:W-:Y:S05]  /*1bf10*/  @!P1 BRA `(.L_x_417) ;  /* 0xfffffffc00f09947 */ /* 0x008fea000383ffff */
[----:B------:R-:W-:Y:S05]  /*1bf20*/  BRA `(.L_x_418) ;  /* 0xffffff1800347947 */ /* 0x000fea000383ffff */
.L_x_244:
[----:B-1----:R-:W-:-:S04]  /*1bf30*/  MOV R4, UR44 ;  /* 0x0000002c00047c02 */ /* 0x002fc80008000f00 */
[----:B------:R1:W2:Y:S03]  /*1bf40*/  SYNCS.PHASECHK.TRANS64.TRYWAIT P5, [R4+URZ+0x140d0], R3 ;  /* 0x0140d003040075a7 */ /* 0x0002a600080a11ff */
[----:B--2---:R-:W-:Y:S05]  /*1bf50*/  @!P5 NANOSLEEP.SYNCS 0x989680 ;  /* 0x009896800000d95d */ /* 0x004fea0003900000 */
[----:B------:R-:W2:Y:S02]  /*1bf60*/  @!P5 SYNCS.PHASECHK.TRANS64 P5, [R4+URZ+0x140d0], R3 ;  /* 0x0140d0030400d5a7 */ /* 0x000ea400080a10ff */
[----:B--2---:R-:W-:Y:S05]  /*1bf70*/  @!P5 BRA `(.L_x_244) ;  /* 0xfffffffc00ecd947 */ /* 0x004fea000383ffff */
[----:B------:R-:W-:Y:S05]  /*1bf80*/  BRA `(.L_x_419) ;  /* 0xffffff2400707947 */ /* 0x000fea000383ffff */
.L_x_249:
[----:B------:R-:W-:-:S07]  /*1bf90*/  MOV R5, UR6 ;  /* 0x0000000600057c02 */ /* 0x000fce0008000f00 */
.L_x_420:
[----:B--2---:R2:W4:Y:S02]  /*1bfa0*/  SYNCS.PHASECHK.TRANS64.TRYWAIT P2, [R5+URZ], R0 ;  /* 0x00000000050075a7 */ /* 0x00452400080411ff */
[----:B----4-:R-:W-:Y:S05]  /*1bfb0*/  @!P2 NANOSLEEP.SYNCS 0x989680 ;  /* 0x009896800000a95d */ /* 0x010fea0003900000 */
[----:B------:R-:W4:Y:S02]  /*1bfc0*/  @!P2 SYNCS.PHASECHK.TRANS64 P2, [R5+URZ], R0 ;  /* 0x000000000500a5a7 */ /* 0x000f2400080410ff */
[----:B----4-:R-:W-:Y:S05]  /*1bfd0*/  @!P2 BRA `(.L_x_420) ;  /* 0xfffffffc00f0a947 */ /* 0x010fea000383ffff */
[----:B------:R-:W-:Y:S05]  /*1bfe0*/  BRA `(.L_x_421) ;  /* 0xffffff5400187947 */ /* 0x000fea000383ffff */
.L_x_254:
[----:B------:R-:W-:-:S07]  /*1bff0*/  MOV R3, UR6 ;  /* 0x0000000600037c02 */ /* 0x000fce0008000f00 */
.L_x_422:
[----:B-1----:R1:W2:Y:S02]  /*1c000*/  SYNCS.PHASECHK.TRANS64.TRYWAIT P1, [R3+URZ], R0 ;  /* 0x00000000030075a7 */ /* 0x0022a400080211ff */
[----:B--2---:R-:W-:Y:S05]  /*1c010*/  @!P1 NANOSLEEP.SYNCS 0x989680 ;  /* 0x009896800000995d */ /* 0x004fea0003900000 */
[----:B------:R-:W2:Y:S02]  /*1c020*/  @!P1 SYNCS.PHASECHK.TRANS64 P1, [R3+URZ], R0 ;  /* 0x00000000030095a7 */ /* 0x000ea400080210ff */
[----:B--2---:R-:W-:Y:S05]  /*1c030*/  @!P1 BRA `(.L_x_422) ;  /* 0xfffffffc00f09947 */ /* 0x004fea000383ffff */
[----:B------:R-:W-:Y:S05]  /*1c040*/  BRA `(.L_x_423) ;  /* 0xffffff58007c7947 */ /* 0x000fea000383ffff */
.L_x_259:
[----:B------:R-:W-:-:S07]  /*1c050*/  MOV R0, UR4 ;  /* 0x0000000400007c02 */ /* 0x000fce0008000f00 */
.L_x_424:
[----:B-1----:R1:W3:Y:S02]  /*1c060*/  SYNCS.PHASECHK.TRANS64.TRYWAIT P1, [R0+URZ], R3 ;  /* 0x00000003000075a7 */ /* 0x0022e400080211ff */
[----:B---3--:R-:W-:Y:S05]  /*1c070*/  @!P1 NANOSLEEP.SYNCS 0x989680 ;  /* 0x009896800000995d */ /* 0x008fea0003900000 */
[----:B------:R-:W3:Y:S02]  /*1c080*/  @!P1 SYNCS.PHASECHK.TRANS64 P1, [R0+URZ], R3 ;  /* 0x00000003000095a7 */ /* 0x000ee400080210ff */
[----:B---3--:R-:W-:Y:S05]  /*1c090*/  @!P1 BRA `(.L_x_424) ;  /* 0xfffffffc00f09947 */ /* 0x008fea000383ffff */
[----:B------:R-:W-:Y:S05]  /*1c0a0*/  BRA `(.L_x_425) ;  /* 0xffffff5c006c7947 */ /* 0x000fea000383ffff */
.L_x_266:
[----:B-1----:R-:W-:-:S04]  /*1c0b0*/  MOV R4, UR44 ;  /* 0x0000002c00047c02 */ /* 0x002fc80008000f00 */
[----:B------:R1:W4:Y:S03]  /*1c0c0*/  SYNCS.PHASECHK.TRANS64.TRYWAIT P5, [R4+URZ+0x140d0], R3 ;  /* 0x0140d003040075a7 */ /* 0x00032600080a11ff */
[----:B----4-:R-:W-:Y:S05]  /*1c0d0*/  @!P5 NANOSLEEP.SYNCS 0x989680 ;  /* 0x009896800000d95d */ /* 0x010fea0003900000 */
[----:B------:R-:W4:Y:S02]  /*1c0e0*/  @!P5 SYNCS.PHASECHK.TRANS64 P5, [R4+URZ+0x140d0], R3 ;  /* 0x0140d0030400d5a7 */ /* 0x000f2400080a10ff */
[----:B----4-:R-:W-:Y:S05]  /*1c0f0*/  @!P5 BRA `(.L_x_266) ;  /* 0xfffffffc00ecd947 */ /* 0x010fea000383ffff */
[----:B------:R-:W-:Y:S05]  /*1c100*/  BRA `(.L_x_426) ;  /* 0xffffff9000c07947 */ /* 0x000fea000383ffff */
.L_x_271:
[----:B------:R-:W-:-:S07]  /*1c110*/  MOV R3, UR5 ;  /* 0x0000000500037c02 */ /* 0x000fce0008000f00 */
.L_x_427:
[----:B--2---:R2:W3:Y:S02]  /*1c120*/  SYNCS.PHASECHK.TRANS64.TRYWAIT P2, [R3+URZ], R0 ;  /* 0x00000000030075a7 */ /* 0x0044e400080411ff */
[----:B---3--:R-:W-:Y:S05]  /*1c130*/  @!P2 NANOSLEEP.SYNCS 0x989680 ;  /* 0x009896800000a95d */ /* 0x008fea0003900000 */
[----:B------:R-:W3:Y:S02]  /*1c140*/  @!P2 SYNCS.PHASECHK.TRANS64 P2, [R3+URZ], R0 ;  /* 0x000000000300a5a7 */ /* 0x000ee400080410ff */
[----:B---3--:R-:W-:Y:S05]  /*1c150*/  @!P2 BRA `(.L_x_427) ;  /* 0xfffffffc00f0a947 */ /* 0x008fea000383ffff */
[----:B------:R-:W-:Y:S05]  /*1c160*/  BRA `(.L_x_428) ;  /* 0xffffffc000687947 */ /* 0x000fea000383ffff */
.L_x_276:
[----:B------:R-:W-:-:S07]  /*1c170*/  MOV R3, UR5 ;  /* 0x0000000500037c02 */ /* 0x000fce0008000f00 */
.L_x_429:
[----:B-1----:R1:W2:Y:S02]  /*1c180*/  SYNCS.PHASECHK.TRANS64.TRYWAIT P1, [R3+URZ], R0 ;  /* 0x00000000030075a7 */ /* 0x0022a400080211ff */
[----:B--2---:R-:W-:Y:S05]  /*1c190*/  @!P1 NANOSLEEP.SYNCS 0x989680 ;  /* 0x009896800000995d */ /* 0x004fea0003900000 */
[----:B------:R-:W2:Y:S02]  /*1c1a0*/  @!P1 SYNCS.PHASECHK.TRANS64 P1, [R3+URZ], R0 ;  /* 0x00000000030095a7 */ /* 0x000ea400080210ff */
[----:B--2---:R-:W-:Y:S05]  /*1c1b0*/  @!P1 BRA `(.L_x_429) ;  /* 0xfffffffc00f09947 */ /* 0x004fea000383ffff */
[----:B------:R-:W-:Y:S05]  /*1c1c0*/  BRA `(.L_x_430) ;  /* 0xffffffc400c07947 */ /* 0x000fea000383ffff */
.L_x_281:
[----:B------:R-:W-:-:S07]  /*1c1d0*/  MOV R0, UR7 ;  /* 0x0000000700007c02 */ /* 0x000fce0008000f00 */
.L_x_431:
[----:B-1----:R1:W3:Y:S02]  /*1c1e0*/  SYNCS.PHASECHK.TRANS64.TRYWAIT P0, [R0+URZ], R3 ;  /* 0x00000003000075a7 */ /* 0x0022e400080011ff */
[----:B---3--:R-:W-:Y:S05]  /*1c1f0*/  @!P0 NANOSLEEP.SYNCS 0x989680 ;  /* 0x009896800000895d */ /* 0x008fea0003900000 */
[----:B------:R-:W3:Y:S02]  /*1c200*/  @!P0 SYNCS.PHASECHK.TRANS64 P0, [R0+URZ], R3 ;  /* 0x00000003000085a7 */ /* 0x000ee400080010ff */
[----:B---3--:R-:W-:Y:S05]  /*1c210*/  @!P0 BRA `(.L_x_431) ;  /* 0xfffffffc00f08947 */ /* 0x008fea000383ffff */
[----:B------:R-:W-:Y:S05]  /*1c220*/  BRA `(.L_x_432) ;  /* 0xffffffc800807947 */ /* 0x000fea000383ffff */
.L_x_285:
[----:B------:R-:W-:-:S07]  /*1c230*/  MOV R0, UR8 ;  /* 0x0000000800007c02 */ /* 0x000fce0008000f00 */
.L_x_433:
[----:B-1----:R1:W2:Y:S02]  /*1c240*/  SYNCS.PHASECHK.TRANS64.TRYWAIT P1, [R0+URZ+0x14010], R3 ;  /* 0x01401003000075a7 */ /* 0x0022a400080211ff */
[----:B--2---:R-:W-:Y:S05]  /*1c250*/  @!P1 NANOSLEEP.SYNCS 0x989680 ;  /* 0x009896800000995d */ /* 0x004fea0003900000 */
[----:B------:R-:W2:Y:S02]  /*1c260*/  @!P1 SYNCS.PHASECHK.TRANS64 P1, [R0+URZ+0x14010], R3 ;  /* 0x01401003000095a7 */ /* 0x000ea400080210ff */
[----:B--2---:R-:W-:Y:S05]  /*1c270*/  @!P1 BRA `(.L_x_433) ;  /* 0xfffffffc00f09947 */ /* 0x004fea000383ffff */
[----:B------:R-:W-:Y:S05]  /*1c280*/  BRA `(.L_x_434) ;  /* 0xffffffcc00947947 */ /* 0x000fea000383ffff */
.L_x_291:
[----:B-1----:R-:W-:-:S07]  /*1c290*/  MOV R0, UR8 ;  /* 0x0000000800007c02 */ /* 0x002fce0008000f00 */
.L_x_435:
[----:B-1----:R1:W2:Y:S02]  /*1c2a0*/  SYNCS.PHASECHK.TRANS64.TRYWAIT P1, [R0+URZ+0x14038], R3 ;  /* 0x01403803000075a7 */ /* 0x0022a400080211ff */
[----:B--2---:R-:W-:Y:S05]  /*1c2b0*/  @!P1 NANOSLEEP.SYNCS 0x989680 ;  /* 0x009896800000995d */ /* 0x004fea0003900000 */
[----:B------:R-:W2:Y:S02]  /*1c2c0*/  @!P1 SYNCS.PHASECHK.TRANS64 P1, [R0+URZ+0x14038], R3 ;  /* 0x01403803000095a7 */ /* 0x000ea400080210ff */
[----:B--2---:R-:W-:Y:S05]  /*1c2d0*/  @!P1 BRA `(.L_x_435) ;  /* 0xfffffffc00f09947 */ /* 0x004fea000383ffff */
[----:B------:R-:W-:Y:S05]  /*1c2e0*/  BRA `(.L_x_436) ;  /* 0xffffffcc00e87947 */ /* 0x000fea000383ffff */
.L_x_297:
[----:B-1----:R-:W-:-:S07]  /*1c2f0*/  MOV R0, UR8 ;  /* 0x0000000800007c02 */ /* 0x002fce0008000f00 */
.L_x_437:
[----:B-1----:R1:W2:Y:S02]  /*1c300*/  SYNCS.PHASECHK.TRANS64.TRYWAIT P2, [R0+URZ+0x14018], R3 ;  /* 0x01401803000075a7 */ /* 0x0022a400080411ff */
[----:B--2---:R-:W-:Y:S05]  /*1c310*/  @!P2 NANOSLEEP.SYNCS 0x989680 ;  /* 0x009896800000a95d */ /* 0x004fea0003900000 */
[----:B------:R-:W2:Y:S02]  /*1c320*/  @!P2 SYNCS.PHASECHK.TRANS64 P2, [R0+URZ+0x14018], R3 ;  /* 0x014018030000a5a7 */ /* 0x000ea400080410ff */
[----:B--2---:R-:W-:Y:S05]  /*1c330*/  @!P2 BRA `(.L_x_437) ;  /* 0xfffffffc00f0a947 */ /* 0x004fea000383ffff */
[----:B------:R-:W-:Y:S05]  /*1c340*/  BRA `(.L_x_438) ;  /* 0xffffffd000407947 */ /* 0x000fea000383ffff */
.L_x_303:
[----:B-1----:R-:W-:-:S07]  /*1c350*/  MOV R0, UR8 ;  /* 0x0000000800007c02 */ /* 0x002fce0008000f00 */
.L_x_439:
[----:B-1----:R1:W2:Y:S02]  /*1c360*/  SYNCS.PHASECHK.TRANS64.TRYWAIT P2, [R0+URZ+0x14040], R3 ;  /* 0x01404003000075a7 */ /* 0x0022a400080411ff */
[----:B--2---:R-:W-:Y:S05]  /*1c370*/  @!P2 NANOSLEEP.SYNCS 0x989680 ;  /* 0x009896800000a95d */ /* 0x004fea0003900000 */
[----:B------:R-:W2:Y:S02]  /*1c380*/  @!P2 SYNCS.PHASECHK.TRANS64 P2, [R0+URZ+0x14040], R3 ;  /* 0x014040030000a5a7 */ /* 0x000ea400080410ff */
[----:B--2---:R-:W-:Y:S05]  /*1c390*/  @!P2 BRA `(.L_x_439) ;  /* 0xfffffffc00f0a947 */ /* 0x004fea000383ffff */
[----:B------:R-:W-:Y:S05]  /*1c3a0*/  BRA `(.L_x_440) ;  /* 0xffffffd000947947 */ /* 0x000fea000383ffff */
.L_x_309:
[----:B------:R-:W-:-:S07]  /*1c3b0*/  MOV R0, UR33 ;  /* 0x0000002100007c02 */ /* 0x000fce0008000f00 */
.L_x_441:
[----:B-1----:R1:W2:Y:S02]  /*1c3c0*/  SYNCS.PHASECHK.TRANS64.TRYWAIT P2, [R0+URZ+0x14038], R3 ;  /* 0x01403803000075a7 */ /* 0x0022a400080411ff */
[----:B--2---:R-:W-:Y:S05]  /*1c3d0*/  @!P2 NANOSLEEP.SYNCS 0x989680 ;  /* 0x009896800000a95d */ /* 0x004fea0003900000 */
[----:B------:R-:W2:Y:S02]  /*1c3e0*/  @!P2 SYNCS.PHASECHK.TRANS64 P2, [R0+URZ+0x14038], R3 ;  /* 0x014038030000a5a7 */ /* 0x000ea400080410ff */
[----:B--2---:R-:W-:Y:S05]  /*1c3f0*/  @!P2 BRA `(.L_x_441) ;  /* 0xfffffffc00f0a947 */ /* 0x004fea000383ffff */
[----:B------:R-:W-:Y:S05]  /*1c400*/  BRA `(.L_x_442) ;  /* 0xffffffd400347947 */ /* 0x000fea000383ffff */
.L_x_314:
[----:B------:R-:W-:-:S07]  /*1c410*/  MOV R0, UR17 ;  /* 0x0000001100007c02 */ /* 0x000fce0008000f00 */
.L_x_443:
[----:B-1----:R1:W2:Y:S02]  /*1c420*/  SYNCS.PHASECHK.TRANS64.TRYWAIT P2, [R0+URZ+0x14038], R5 ;  /* 0x01403805000075a7 */ /* 0x0022a400080411ff */
[----:B--2---:R-:W-:Y:S05]  /*1c430*/  @!P2 NANOSLEEP.SYNCS 0x989680 ;  /* 0x009896800000a95d */ /* 0x004fea0003900000 */
[----:B------:R-:W2:Y:S02]  /*1c440*/  @!P2 SYNCS.PHASECHK.TRANS64 P2, [R0+URZ+0x14038], R5 ;  /* 0x014038050000a5a7 */ /* 0x000ea400080410ff */
[----:B--2---:R-:W-:Y:S05]  /*1c450*/  @!P2 BRA `(.L_x_443) ;  /* 0xfffffffc00f0a947 */ /* 0x004fea000383ffff */
[----:B------:R-:W-:Y:S05]  /*1c460*/  BRA `(.L_x_444) ;  /* 0xffffffd400907947 */ /* 0x000fea000383ffff */
.L_x_319:
[----:B------:R-:W-:-:S07]  /*1c470*/  MOV R0, UR25 ;  /* 0x0000001900007c02 */ /* 0x000fce0008000f00 */
.L_x_445:
[----:B-1----:R1:W2:Y:S02]  /*1c480*/  SYNCS.PHASECHK.TRANS64.TRYWAIT P2, [R0+URZ+0x14038], R5 ;  /* 0x01403805000075a7 */ /* 0x0022a400080411ff */
[----:B--2---:R-:W-:Y:S05]  /*1c490*/  @!P2 NANOSLEEP.SYNCS 0x989680 ;  /* 0x009896800000a95d */ /* 0x004fea0003900000 */
[----:B------:R-:W2:Y:S02]  /*1c4a0*/  @!P2 SYNCS.PHASECHK.TRANS64 P2, [R0+URZ+0x14038], R5 ;  /* 0x014038050000a5a7 */ /* 0x000ea400080410ff */
[----:B--2---:R-:W-:Y:S05]  /*1c4b0*/  @!P2 BRA `(.L_x_445) ;  /* 0xfffffffc00f0a947 */ /* 0x004fea000383ffff */
[----:B------:R-:W-:Y:S05]  /*1c4c0*/  BRA `(.L_x_446) ;  /* 0xffffffd400f47947 */ /* 0x000fea000383ffff */
.L_x_324:
[----:B------:R-:W-:-:S07]  /*1c4d0*/  MOV R0, UR17 ;  /* 0x0000001100007c02 */ /* 0x000fce0008000f00 */
.L_x_447:
[----:B-1----:R1:W2:Y:S02]  /*1c4e0*/  SYNCS.PHASECHK.TRANS64.TRYWAIT P2, [R0+URZ+0x14038], R5 ;  /* 0x01403805000075a7 */ /* 0x0022a400080411ff */
[----:B--2---:R-:W-:Y:S05]  /*1c4f0*/  @!P2 NANOSLEEP.SYNCS 0x989680 ;  /* 0x009896800000a95d */ /* 0x004fea0003900000 */
[----:B------:R-:W2:Y:S02]  /*1c500*/  @!P2 SYNCS.PHASECHK.TRANS64 P2, [R0+URZ+0x14038], R5 ;  /* 0x014038050000a5a7 */ /* 0x000ea400080410ff */
[----:B--2---:R-:W-:Y:S05]  /*1c510*/  @!P2 BRA `(.L_x_447) ;  /* 0xfffffffc00f0a947 */ /* 0x004fea000383ffff */
[----:B------:R-:W-:Y:S05]  /*1c520*/  BRA `(.L_x_448) ;  /* 0xffffffd800547947 */ /* 0x000fea000383ffff */
.L_x_329:
[----:B------:R-:W-:-:S07]  /*1c530*/  MOV R0, UR17 ;  /* 0x0000001100007c02 */ /* 0x000fce0008000f00 */
.L_x_449:
[----:B-1----:R1:W2:Y:S02]  /*1c540*/  SYNCS.PHASECHK.TRANS64.TRYWAIT P2, [R0+URZ+0x14038], R5 ;  /* 0x01403805000075a7 */ /* 0x0022a400080411ff */
[----:B--2---:R-:W-:Y:S05]  /*1c550*/  @!P2 NANOSLEEP.SYNCS 0x989680 ;  /* 0x009896800000a95d */ /* 0x004fea0003900000 */
[----:B------:R-:W2:Y:S02]  /*1c560*/  @!P2 SYNCS.PHASECHK.TRANS64 P2, [R0+URZ+0x14038], R5 ;  /* 0x014038050000a5a7 */ /* 0x000ea400080410ff */
[----:B--2---:R-:W-:Y:S05]  /*1c570*/  @!P2 BRA `(.L_x_449) ;  /* 0xfffffffc00f0a947 */ /* 0x004fea000383ffff */
[----:B------:R-:W-:Y:S05]  /*1c580*/  BRA `(.L_x_450) ;  /* 0xffffffd800b87947 */ /* 0x000fea000383ffff */
.L_x_334:
[----:B------:R-:W-:-:S07]  /*1c590*/  MOV R0, UR17 ;  /* 0x0000001100007c02 */ /* 0x000fce0008000f00 */
.L_x_451:
[----:B-1----:R1:W2:Y:S02]  /*1c5a0*/  SYNCS.PHASECHK.TRANS64.TRYWAIT P2, [R0+URZ+0x14038], R5 ;  /* 0x01403805000075a7 */ /* 0x0022a400080411ff */
[----:B--2---:R-:W-:Y:S05]  /*1c5b0*/  @!P2 NANOSLEEP.SYNCS 0x989680 ;  /* 0x009896800000a95d */ /* 0x004fea0003900000 */
[----:B------:R-:W2:Y:S02]  /*1c5c0*/  @!P2 SYNCS.PHASECHK.TRANS64 P2, [R0+URZ+0x14038], R5 ;  /* 0x014038050000a5a7 */ /* 0x000ea400080410ff */
[----:B--2---:R-:W-:Y:S05]  /*1c5d0*/  @!P2 BRA `(.L_x_451) ;  /* 0xfffffffc00f0a947 */ /* 0x004fea000383ffff */
[----:B------:R-:W-:Y:S05]  /*1c5e0*/  BRA `(.L_x_452) ;  /* 0xffffffdc001c7947 */ /* 0x000fea000383ffff */
.L_x_339:
[----:B------:R-:W-:-:S07]  /*1c5f0*/  MOV R0, UR17 ;  /* 0x0000001100007c02 */ /* 0x000fce0008000f00 */
.L_x_453:
[----:B-1----:R1:W2:Y:S02]  /*1c600*/  SYNCS.PHASECHK.TRANS64.TRYWAIT P2, [R0+URZ+0x14038], R5 ;  /* 0x01403805000075a7 */ /* 0x0022a400080411ff */
[----:B--2---:R-:W-:Y:S05]  /*1c610*/  @!P2 NANOSLEEP.SYNCS 0x989680 ;  /* 0x009896800000a95d */ /* 0x004fea0003900000 */
[----:B------:R-:W2:Y:S02]  /*1c620*/  @!P2 SYNCS.PHASECHK.TRANS64 P2, [R0+URZ+0x14038], R5 ;  /* 0x014038050000a5a7 */ /* 0x000ea400080410ff */
[----:B--2---:R-:W-:Y:S05]  /*1c630*/  @!P2 BRA `(.L_x_453) ;  /* 0xfffffffc00f0a947 */ /* 0x004fea000383ffff */
[----:B------:R-:W-:Y:S05]  /*1c640*/  BRA `(.L_x_454) ;  /* 0xffffffdc00807947 */ /* 0x000fea000383ffff */
.L_x_344:
[----:B------:R-:W-:-:S07]  /*1c650*/  MOV R0, UR17 ;  /* 0x0000001100007c02 */ /* 0x000fce0008000f00 */
.L_x_455:
[----:B-1----:R1:W2:Y:S02]  /*1c660*/  SYNCS.PHASECHK.TRANS64.TRYWAIT P2, [R0+URZ+0x14038], R5 ;  /* 0x01403805000075a7 */ /* 0x0022a400080411ff */
[----:B--2---:R-:W-:Y:S05]  /*1c670*/  @!P2 NANOSLEEP.SYNCS 0x989680 ;  /* 0x009896800000a95d */ /* 0x004fea0003900000 */
[----:B------:R-:W2:Y:S02]  /*1c680*/  @!P2 SYNCS.PHASECHK.TRANS64 P2, [R0+URZ+0x14038], R5 ;  /* 0x014038050000a5a7 */ /* 0x000ea400080410ff */
[----:B--2---:R-:W-:Y:S05]  /*1c690*/  @!P2 BRA `(.L_x_455) ;  /* 0xfffffffc00f0a947 */ /* 0x004fea000383ffff */
[----:B------:R-:W-:Y:S05]  /*1c6a0*/  BRA `(.L_x_456) ;  /* 0xffffffdc00e47947 */ /* 0x000fea000383ffff */
.L_x_350:
[----:B------:R-:W-:-:S07]  /*1c6b0*/  MOV R0, UR25 ;  /* 0x0000001900007c02 */ /* 0x000fce0008000f00 */
.L_x_457:
[----:B-1----:R1:W2:Y:S02]  /*1c6c0*/  SYNCS.PHASECHK.TRANS64.TRYWAIT P2, [R0+URZ+0x14038], R3 ;  /* 0x01403803000075a7 */ /* 0x0022a400080411ff */
[----:B--2---:R-:W-:Y:S05]  /*1c6d0*/  @!P2 NANOSLEEP.SYNCS 0x989680 ;  /* 0x009896800000a95d */ /* 0x004fea0003900000 */
[----:B------:R-:W2:Y:S02]  /*1c6e0*/  @!P2 SYNCS.PHASECHK.TRANS64 P2, [R0+URZ+0x14038], R3 ;  /* 0x014038030000a5a7 */ /* 0x000ea400080410ff */
[----:B--2---:R-:W-:Y:S05]  /*1c6f0*/  @!P2 BRA `(.L_x_457) ;  /* 0xfffffffc00f0a947 */ /* 0x004fea000383ffff */
[----:B------:R-:W-:Y:S05]  /*1c700*/  BRA `(.L_x_458) ;  /* 0xffffffe000707947 */ /* 0x000fea000383ffff */
.L_x_355:
[----:B------:R-:W-:-:S07]  /*1c710*/  MOV R0, UR17 ;  /* 0x0000001100007c02 */ /* 0x000fce0008000f00 */
.L_x_459:
[----:B-1----:R1:W2:Y:S02]  /*1c720*/  SYNCS.PHASECHK.TRANS64.TRYWAIT P2, [R0+URZ+0x14038], R5 ;  /* 0x01403805000075a7 */ /* 0x0022a400080411ff */
[----:B--2---:R-:W-:Y:S05]  /*1c730*/  @!P2 NANOSLEEP.SYNCS 0x989680 ;  /* 0x009896800000a95d */ /* 0x004fea0003900000 */
[----:B------:R-:W2:Y:S02]  /*1c740*/  @!P2 SYNCS.PHASECHK.TRANS64 P2, [R0+URZ+0x14038], R5 ;  /* 0x014038050000a5a7 */ /* 0x000ea400080410ff */
[----:B--2---:R-:W-:Y:S05]  /*1c750*/  @!P2 BRA `(.L_x_459) ;  /* 0xfffffffc00f0a947 */ /* 0x004fea000383ffff */
[----:B------:R-:W-:Y:S05]  /*1c760*/  BRA `(.L_x_460) ;  /* 0xffffffe000d07947 */ /* 0x000fea000383ffff */
.L_x_361:
[----:B------:R-:W-:-:S07]  /*1c770*/  MOV R0, UR16 ;  /* 0x0000001000007c02 */ /* 0x000fce0008000f00 */
.L_x_461:
[----:B-1----:R1:W2:Y:S02]  /*1c780*/  SYNCS.PHASECHK.TRANS64.TRYWAIT P0, [R0+URZ+0x140b0], R3 ;  /* 0x0140b003000075a7 */ /* 0x0022a400080011ff */
[----:B--2---:R-:W-:Y:S05]  /*1c790*/  @!P0 NANOSLEEP.SYNCS 0x989680 ;  /* 0x009896800000895d */ /* 0x004fea0003900000 */
[----:B------:R-:W2:Y:S02]  /*1c7a0*/  @!P0 SYNCS.PHASECHK.TRANS64 P0, [R0+URZ+0x140b0], R3 ;  /* 0x0140b003000085a7 */ /* 0x000ea400080010ff */
[----:B--2---:R-:W-:Y:S05]  /*1c7b0*/  @!P0 BRA `(.L_x_461) ;  /* 0xfffffffc00f08947 */ /* 0x004fea000383ffff */
[----:B------:R-:W-:Y:S05]  /*1c7c0*/  BRA `(.L_x_462) ;  /* 0xffffffe400d07947 */ /* 0x000fea000383ffff */
.L_x_363:
[----:B-1----:R-:W-:-:S07]  /*1c7d0*/  MOV R0, UR16 ;  /* 0x0000001000007c02 */ /* 0x002fce0008000f00 */
.L_x_463:
[----:B-1----:R1:W2:Y:S02]  /*1c7e0*/  SYNCS.PHASECHK.TRANS64.TRYWAIT P0, [R0+URZ+0x140b8], R3 ;  /* 0x0140b803000075a7 */ /* 0x0022a400080011ff */
[----:B--2---:R-:W-:Y:S05]  /*1c7f0*/  @!P0 NANOSLEEP.SYNCS 0x989680 ;  /* 0x009896800000895d */ /* 0x004fea0003900000 */
[----:B------:R-:W2:Y:S02]  /*1c800*/  @!P0 SYNCS.PHASECHK.TRANS64 P0, [R0+URZ+0x140b8], R3 ;  /* 0x0140b803000085a7 */ /* 0x000ea400080010ff */
[----:B--2---:R-:W-:Y:S05]  /*1c810*/  @!P0 BRA `(.L_x_463) ;  /* 0xfffffffc00f08947 */ /* 0x004fea000383ffff */
[----:B------:R-:W-:Y:S05]  /*1c820*/  BRA `(.L_x_464) ;  /* 0xffffffe400e07947 */ /* 0x000fea000383ffff */
        .weak           $__internal_0_$__cuda_sm10x_tcgen05_guardrail_trap_col_being_dealloced_not_returned_by_alloc
        .type           $__internal_0_$__cuda_sm10x_tcgen05_guardrail_trap_col_being_dealloced_not_returned_by_alloc,@function
        .size           $__internal_0_$__cuda_sm10x_tcgen05_guardrail_trap_col_being_dealloced_not_returned_by_alloc,($__internal_1_$__cuda_sm10x_tcgen05_guardrail_trap_phase_invalid_during_alloc - $__internal_0_$__cuda_sm10x_tcgen05_guardrail_trap_col_being_dealloced_not_returned_by_alloc)
$__internal_0_$__cuda_sm10x_tcgen05_guardrail_trap_col_being_dealloced_not_returned_by_alloc:
[----:B------:R-:W-:Y:S05]  /*1c830*/  BPT.TRAP 0x1 ;  /* 0x000000040000795c */ /* 0x000fea0000300000 */
[----:B------:R-:W-:-:S04]  /*1c840*/  HFMA2 R3, -RZ, RZ, 0, 0 ;  /* 0x00000000ff037431 */ /* 0x000fc800000001ff */
[----:B------:R-:W-:Y:S05]  /*1c850*/  RET.REL.NODEC R2 `(_ZN7cutlass13device_kernelINS_4fmha6kernel36Sm100FmhaFwdKernelTmaWarpspecializedIN4cute5tupleIJiiiNS5_IJNS5_IJiiEEEiEEEEEENS1_10collective38Sm100FmhaFwdMainloopTmaWarpspecializedINS_10bfloat16_tEffNS5_IJNS4_1CILi256EEENSC_ILi128EEENSC_ILi64EEEEEENS5_IJiNSC_ILi1EEES7_EEENS5_IJiSH_NS5_IJNS5_IJNSC_ILi0EEEiEEEiEEEEEESM_NS9_10CausalMaskILb1EEENS5_IJNSC_ILi2EEESH_SH_EEENSC_ILb0EEEEENS9_38Sm100FmhaFwdEpilogueTmaWarpspecializedINS_6half_tEfNS5_IJSE_SF_SE_EEESI_NS5_IJSH_S7_EEESR_EENS2_23IndividualTileSchedulerENS2_41Sm100FmhaCtxKernelWarpspecializedScheduleEEEEEvNT_6ParamsE) ;  /* 0xfffffe3402e87950 */ /* 0x000fea0003c3ffff */
        .weak           $__internal_1_$__cuda_sm10x_tcgen05_guardrail_trap_phase_invalid_during_alloc
        .type           $__internal_1_$__cuda_sm10x_tcgen05_guardrail_trap_phase_invalid_during_alloc,@function
        .size           $__internal_1_$__cuda_sm10x_tcgen05_guardrail_trap_phase_invalid_during_alloc,($__internal_2_$__cuda_sm10x_tcgen05_guardrail_trap_unallocated_columns_being_dealloced - $__internal_1_$__cuda_sm10x_tcgen05_guardrail_trap_phase_invalid_during_alloc)
$__internal_1_$__cuda_sm10x_tcgen05_guardrail_trap_phase_invalid_during_alloc:
[----:B------:R-:W-:Y:S05]  /*1c860*/  BPT.TRAP 0x1 ;  /* 0x000000040000795c */ /* 0x000fea0000300000 */
[----:B------:R-:W-:-:S04]  /*1c870*/  MOV R3, 0x0 ;  /* 0x0000000000037802 */ /* 0x000fc80000000f00 */
[----:B------:R-:W-:Y:S05]  /*1c880*/  RET.REL.NODEC R2 `(_ZN7cutlass13device_kernelINS_4fmha6kernel36Sm100FmhaFwdKernelTmaWarpspecializedIN4cute5tupleIJiiiNS5_IJNS5_IJiiEEEiEEEEEENS1_10collective38Sm100FmhaFwdMainloopTmaWarpspecializedINS_10bfloat16_tEffNS5_IJNS4_1CILi256EEENSC_ILi128EEENSC_ILi64EEEEEENS5_IJiNSC_ILi1EEES7_EEENS5_IJiSH_NS5_IJNS5_IJNSC_ILi0EEEiEEEiEEEEEESM_NS9_10CausalMaskILb1EEENS5_IJNSC_ILi2EEESH_SH_EEENSC_ILb0EEEEENS9_38Sm100FmhaFwdEpilogueTmaWarpspecializedINS_6half_tEfNS5_IJSE_SF_SE_EEESI_NS5_IJSH_S7_EEESR_EENS2_23IndividualTileSchedulerENS2_41Sm100FmhaCtxKernelWarpspecializedScheduleEEEEEvNT_6ParamsE) ;  /* 0xfffffe3402dc7950 */ /* 0x000fea0003c3ffff */
        .weak           $__internal_2_$__cuda_sm10x_tcgen05_guardrail_trap_unallocated_columns_being_dealloced
        .type           $__internal_2_$__cuda_sm10x_tcgen05_guardrail_trap_unallocated_columns_being_dealloced,@function
        .size           $__internal_2_$__cuda_sm10x_tcgen05_guardrail_trap_unallocated_columns_being_dealloced,($__internal_3_$__cuda_sm3x_div_rn_noftz_f32_slowpath - $__internal_2_$__cuda_sm10x_tcgen05_guardrail_trap_unallocated_columns_being_dealloced)
$__internal_2_$__cuda_sm10x_tcgen05_guardrail_trap_unallocated_columns_being_dealloced:
[----:B------:R-:W-:Y:S05]  /*1c890*/  BPT.TRAP 0x1 ;  /* 0x000000040000795c */ /* 0x000fea0000300000 */
[----:B------:R-:W-:-:S04]  /*1c8a0*/  HFMA2 R3, -RZ, RZ, 0, 0 ;  /* 0x00000000ff037431 */ /* 0x000fc800000001ff */
[----:B------:R-:W-:Y:S05]  /*1c8b0*/  RET.REL.NODEC R2 `(_ZN7cutlass13device_kernelINS_4fmha6kernel36Sm100FmhaFwdKernelTmaWarpspecializedIN4cute5tupleIJiiiNS5_IJNS5_IJiiEEEiEEEEEENS1_10collective38Sm100FmhaFwdMainloopTmaWarpspecializedINS_10bfloat16_tEffNS5_IJNS4_1CILi256EEENSC_ILi128EEENSC_ILi64EEEEEENS5_IJiNSC_ILi1EEES7_EEENS5_IJiSH_NS5_IJNS5_IJNSC_ILi0EEEiEEEiEEEEEESM_NS9_10CausalMaskILb1EEENS5_IJNSC_ILi2EEESH_SH_EEENSC_ILb0EEEEENS9_38Sm100FmhaFwdEpilogueTmaWarpspecializedINS_6half_tEfNS5_IJSE_SF_SE_EEESI_NS5_IJSH_S7_EEESR_EENS2_23IndividualTileSchedulerENS2_41Sm100FmhaCtxKernelWarpspecializedScheduleEEEEEvNT_6ParamsE) ;  /* 0xfffffe3402d07950 */ /* 0x000fea0003c3ffff */
        .weak           $__internal_3_$__cuda_sm3x_div_rn_noftz_f32_slowpath
        .type           $__internal_3_$__cuda_sm3x_div_rn_noftz_f32_slowpath,@function
        .size           $__internal_3_$__cuda_sm3x_div_rn_noftz_f32_slowpath,(.L_x_481 - $__internal_3_$__cuda_sm3x_div_rn_noftz_f32_slowpath)
$__internal_3_$__cuda_sm3x_div_rn_noftz_f32_slowpath:
[--C-:B------:R-:W-:Y:S01]  /*1c8c0*/  SHF.R.U32.HI R3, RZ, 0x17, R22.reuse ;  /* 0x00000017ff037819 */ /* 0x100fe20000011616 */
[----:B------:R-:W-:Y:S01]  /*1c8d0*/  BSSY.RECONVERGENT B1, `(.L_x_465) ;  /* 0x0000065000017945 */ /* 0x000fe20003800200 */
[--C-:B------:R-:W-:Y:S01]  /*1c8e0*/  SHF.R.U32.HI R8, RZ, 0x17, R33.reuse ;  /* 0x00000017ff087819 */ /* 0x100fe20000011621 */
[----:B------:R-:W-:Y:S01]  /*1c8f0*/  IMAD.MOV.U32 R7, RZ, RZ, R33 ;  /* 0x000000ffff077224 */ /* 0x000fe200078e0021 */
[----:B------:R-:W-:Y:S01]  /*1c900*/  LOP3.LUT R3, R3, 0xff, RZ, 0xc0, !PT ;  /* 0x000000ff03037812 */ /* 0x000fe200078ec0ff */
[----:B------:R-:W-:Y:S01]  /*1c910*/  IMAD.MOV.U32 R6, RZ, RZ, R22 ;  /* 0x000000ffff067224 */ /* 0x000fe200078e0016 */
[----:B------:R-:W-:-:S03]  /*1c920*/  LOP3.LUT R8, R8, 0xff, RZ, 0xc0, !PT ;  /* 0x000000ff08087812 */ /* 0x000fc600078ec0ff */
[----:B------:R-:W-:Y:S02]  /*1c930*/  VIADD R0, R3, 0xffffffff ;  /* 0xffffffff03007836 */ /* 0x000fe40000000000 */
[----:B------:R-:W-:-:S03]  /*1c940*/  VIADD R5, R8, 0xffffffff ;  /* 0xffffffff08057836 */ /* 0x000fc60000000000 */
[----:B------:R-:W-:-:S04]  /*1c950*/  ISETP.GT.U32.AND P0, PT, R0, 0xfd, PT ;  /* 0x000000fd0000780c */ /* 0x000fc80003f04070 */
[----:B------:R-:W-:-:S13]  /*1c960*/  ISETP.GT.U32.OR P0, PT, R5, 0xfd, P0 ;  /* 0x000000fd0500780c */ /* 0x000fda0000704470 */
[----:B------:R-:W-:Y:S01]  /*1c970*/  @!P0 IMAD.MOV.U32 R10, RZ, RZ, RZ ;  /* 0x000000ffff0a8224 */ /* 0x000fe200078e00ff */
[----:B------:R-:W-:Y:S06]  /*1c980*/  @!P0 BRA `(.L_x_466) ;  /* 0x00000000005c8947 */ /* 0x000fec0003800000 */
[----:B------:R-:W-:Y:S02]  /*1c990*/  FSETP.GTU.FTZ.AND P1, PT, |R33|, +INF , PT ;  /* 0x7f8000002100780b */ /* 0x000fe40003f3c200 */
[----:B------:R-:W-:-:S04]  /*1c9a0*/  FSETP.GTU.FTZ.AND P0, PT, |R22|, +INF , PT ;  /* 0x7f8000001600780b */ /* 0x000fc80003f1c200 */
[----:B------:R-:W-:-:S13]  /*1c9b0*/  PLOP3.LUT P0, PT, P1, P0, PT, 0xf8, 0x8f ;  /* 0x00000000008f781c */ /* 0x000fda0000f01f70 */
[----:B------:R-:W-:Y:S05]  /*1c9c0*/  @P0 BRA `(.L_x_467) ;  /* 0x0000000400500947 */ /* 0x000fea0003800000 */
[----:B------:R-:W-:-:S13]  /*1c9d0*/  LOP3.LUT P0, RZ, R6, 0x7fffffff, R7, 0xc8, !PT ;  /* 0x7fffffff06ff7812 */ /* 0x000fda000780c807 */
[----:B------:R-:W-:Y:S05]  /*1c9e0*/  @!P0 BRA `(.L_x_468) ;  /* 0x0000000400408947 */ /* 0x000fea0003800000 */
[C---:B------:R-:W-:Y:S02]  /*1c9f0*/  FSETP.NEU.FTZ.AND P0, PT, |R33|.reuse, +INF , PT ;  /* 0x7f8000002100780b */ /* 0x040fe40003f1d200 */
[----:B------:R-:W-:Y:S02]  /*1ca00*/  FSETP.NEU.FTZ.AND P1, PT, |R22|, +INF , PT ;  /* 0x7f8000001600780b */ /* 0x000fe40003f3d200 */
[----:B------:R-:W-:-:S11]  /*1ca10*/  FSETP.NEU.FTZ.AND P2, PT, |R33|, +INF , PT ;  /* 0x7f8000002100780b */ /* 0x000fd60003f5d200 */
[----:B------:R-:W-:Y:S05]  /*1ca20*/  @!P1 BRA !P0, `(.L_x_468) ;  /* 0x0000000400309947 */ /* 0x000fea0004000000 */
[----:B------:R-:W-:-:S04]  /*1ca30*/  LOP3.LUT P0, RZ, R7, 0x7fffffff, RZ, 0xc0, !PT ;  /* 0x7fffffff07ff7812 */ /* 0x000fc8000780c0ff */
[----:B------:R-:W-:-:S13]  /*1ca40*/  PLOP3.LUT P0, PT, P1, P0, PT, 0x2f, 0xf2 ;  /* 0x0000000000f2781c */ /* 0x000fda0000f00577 */
[----:B------:R-:W-:Y:S05]  /*1ca50*/  @P0 BRA `(.L_x_469) ;  /* 0x00000004001c0947 */ /* 0x000fea0003800000 */
[----:B------:R-:W-:-:S04]  /*1ca60*/  LOP3.LUT P0, RZ, R6, 0x7fffffff, RZ, 0xc0, !PT ;  /* 0x7fffffff06ff7812 */ /* 0x000fc8000780c0ff */
[----:B------:R-:W-:-:S13]  /*1ca70*/  PLOP3.LUT P0, PT, P2, P0, PT, 0x2f, 0xf2 ;  /* 0x0000000000f2781c */ /* 0x000fda0001700577 */
[----:B------:R-:W-:Y:S05]  /*1ca80*/  @P0 BRA `(.L_x_470) ;  /* 0x0000000400040947 */ /* 0x000fea0003800000 */
[----:B------:R-:W-:Y:S02]  /*1ca90*/  ISETP.GE.AND P1, PT, R5, RZ, PT ;  /* 0x000000ff0500720c */ /* 0x000fe40003f26270 */
[----:B------:R-:W-:-:S11]  /*1caa0*/  ISETP.GE.AND P0, PT, R0, RZ, PT ;  /* 0x000000ff0000720c */ /* 0x000fd60003f06270 */
[----:B------:R-:W-:Y:S01]  /*1cab0*/  @P1 MOV R10, RZ ;  /* 0x000000ff000a1202 */ /* 0x000fe20000000f00 */
[----:B------:R-:W-:Y:S01]  /*1cac0*/  @!P1 FFMA R7, R33, 1.84467440737095516160e+19, RZ ;  /* 0x5f80000021079823 */ /* 0x000fe200000000ff */
[----:B------:R-:W-:Y:S01]  /*1cad0*/  @!P1 MOV R10, 0xffffffc0 ;  /* 0xffffffc0000a9802 */ /* 0x000fe20000000f00 */
[----:B------:R-:W-:-:S03]  /*1cae0*/  @!P0 FFMA R6, R22, 1.84467440737095516160e+19, RZ ;  /* 0x5f80000016068823 */ /* 0x000fc600000000ff */
[----:B------:R-:W-:-:S07]  /*1caf0*/  @!P0 IADD3 R10, PT, PT, R10, 0x40, RZ ;  /* 0x000000400a0a8810 */ /* 0x000fce0007ffe0ff */
.L_x_466:
[----:B------:R-:W-:Y:S01]  /*1cb00*/  LEA R11, R3, 0xc0800000, 0x17 ;  /* 0xc0800000030b7811 */ /* 0x000fe200078eb8ff */
[----:B------:R-:W-:Y:S01]  /*1cb10*/  BSSY.RECONVERGENT B0, `(.L_x_471) ;  /* 0x0000036000007945 */ /* 0x000fe20003800200 */
[----:B------:R-:W-:Y:S02]  /*1cb20*/  IADD3 R8, PT, PT, R8, -0x7f, RZ ;  /* 0xffffff8108087810 */ /* 0x000fe40007ffe0ff */
[----:B------:R-:W-:-:S03]  /*1cb30*/  IADD3 R11, PT, PT, -R11, R6, RZ ;  /* 0x000000060b0b7210 */ /* 0x000fc60007ffe1ff */
[----:B------:R-:W-:Y:S01]  /*1cb40*/  IMAD R9, R8, -0x800000, R7 ;  /* 0xff80000008097824 */ /* 0x000fe200078e0207 */
[----:B------:R-:W1:Y:S01]  /*1cb50*/  MUFU.RCP R5, R11 ;  /* 0x0000000b00057308 */ /* 0x000e620000001000 */
[----:B------:R-:W-:-:S04]  /*1cb60*/  FADD.FTZ R6, -R11, -RZ ;  /* 0x800000ff0b067221 */ /* 0x000fc80000010100 */
[----:B-1----:R-:W-:-:S04]  /*1cb70*/  FFMA R0, R5, R6, 1 ;  /* 0x3f80000005007423 */ /* 0x002fc80000000006 */
[----:B------:R-:W-:-:S04]  /*1cb80*/  FFMA R0, R5, R0, R5 ;  /* 0x0000000005007223 */ /* 0x000fc80000000005 */
[----:B------:R-:W-:-:S04]  /*1cb90*/  FFMA R7, R9, R0, RZ ;  /* 0x0000000009077223 */ /* 0x000fc800000000ff */
[----:B------:R-:W-:-:S04]  /*1cba0*/  FFMA R5, R6, R7, R9 ;  /* 0x0000000706057223 */ /* 0x000fc80000000009 */
[----:B------:R-:W-:-:S04]  /*1cbb0*/  FFMA R5, R0, R5, R7 ;  /* 0x0000000500057223 */ /* 0x000fc80000000007 */
[----:B------:R-:W-:Y:S01]  /*1cbc0*/  FFMA R6, R6, R5, R9 ;  /* 0x0000000506067223 */ /* 0x000fe20000000009 */
[----:B------:R-:W-:-:S03]  /*1cbd0*/  IADD3 R9, PT, PT, R8, 0x7f, -R3 ;  /* 0x0000007f08097810 */ /* 0x000fc60007ffe803 */
[----:B------:R-:W-:Y:S01]  /*1cbe0*/  FFMA R7, R0, R6, R5 ;  /* 0x0000000600077223 */ /* 0x000fe20000000005 */
[----:B------:R-:W-:-:S04]  /*1cbf0*/  IADD3 R10, PT, PT, R9, R10, RZ ;  /* 0x0000000a090a7210 */ /* 0x000fc80007ffe0ff */
[----:B------:R-:W-:-:S04]  /*1cc00*/  SHF.R.U32.HI R3, RZ, 0x17, R7 ;  /* 0x00000017ff037819 */ /* 0x000fc80000011607 */
[----:B------:R-:W-:-:S04]  /*1cc10*/  LOP3.LUT R3, R3, 0xff, RZ, 0xc0, !PT ;  /* 0x000000ff03037812 */ /* 0x000fc800078ec0ff */
[----:B------:R-:W-:-:S04]  /*1cc20*/  IADD3 R3, PT, PT, R3, R10, RZ ;  /* 0x0000000a03037210 */ /* 0x000fc80007ffe0ff */
[----:B------:R-:W-:-:S04]  /*1cc30*/  IADD3 R8, PT, PT, R3, -0x1, RZ ;  /* 0xffffffff03087810 */ /* 0x000fc80007ffe0ff */
[----:B------:R-:W-:-:S13]  /*1cc40*/  ISETP.GE.U32.AND P0, PT, R8, 0xfe, PT ;  /* 0x000000fe0800780c */ /* 0x000fda0003f06070 */
[----:B------:R-:W-:Y:S05]  /*1cc50*/  @!P0 BRA `(.L_x_472) ;  /* 0x0000000000808947 */ /* 0x000fea0003800000 */
[----:B------:R-:W-:-:S13]  /*1cc60*/  ISETP.GT.AND P0, PT, R3, 0xfe, PT ;  /* 0x000000fe0300780c */ /* 0x000fda0003f04270 */
[----:B------:R-:W-:Y:S05]  /*1cc70*/  @P0 BRA `(.L_x_473) ;  /* 0x00000000006c0947 */ /* 0x000fea0003800000 */
[----:B------:R-:W-:-:S13]  /*1cc80*/  ISETP.GE.AND P0, PT, R3, 0x1, PT ;  /* 0x000000010300780c */ /* 0x000fda0003f06270 */
[----:B------:R-:W-:Y:S05]  /*1cc90*/  @P0 BRA `(.L_x_474) ;  /* 0x0000000000740947 */ /* 0x000fea0003800000 */
[----:B------:R-:W-:Y:S02]  /*1cca0*/  ISETP.GE.AND P0, PT, R3, -0x18, PT ;  /* 0xffffffe80300780c */ /* 0x000fe40003f06270 */
[----:B------:R-:W-:-:S11]  /*1ccb0*/  LOP3.LUT R7, R7, 0x80000000, RZ, 0xc0, !PT ;  /* 0x8000000007077812 */ /* 0x000fd600078ec0ff */
[----:B------:R-:W-:Y:S05]  /*1ccc0*/  @!P0 BRA `(.L_x_474) ;  /* 0x0000000000688947 */ /* 0x000fea0003800000 */
[CCC-:B------:R-:W-:Y:S01]  /*1ccd0*/  FFMA.RZ R8, R0.reuse, R6.reuse, R5.reuse ;  /* 0x0000000600087223 */ /* 0x1c0fe2000000c005 */
[CCC-:B------:R-:W-:Y:S01]  /*1cce0*/  FFMA.RP R9, R0.reuse, R6.reuse, R5.reuse ;  /* 0x0000000600097223 */ /* 0x1c0fe20000008005 */
[----:B------:R-:W-:Y:S01]  /*1ccf0*/  FFMA.RM R6, R0, R6, R5 ;  /* 0x0000000600067223 */ /* 0x000fe20000004005 */
[C---:B------:R-:W-:Y:S01]  /*1cd00*/  VIADD R0, R3.reuse, 0x20 ;  /* 0x0000002003007836 */ /* 0x040fe20000000000 */
[C---:B------:R-:W-:Y:S02]  /*1cd10*/  ISETP.NE.AND P0, PT, R3.reuse, RZ, PT ;  /* 0x000000ff0300720c */ /* 0x040fe40003f05270 */
[----:B------:R-:W-:Y:S02]  /*1cd20*/  LOP3.LUT R8, R8, 0x7fffff, RZ, 0xc0, !PT ;  /* 0x007fffff08087812 */ /* 0x000fe400078ec0ff */
[----:B------:R-:W-:Y:S01]  /*1cd30*/  ISETP.NE.AND P1, PT, R3, RZ, PT ;  /* 0x000000ff0300720c */ /* 0x000fe20003f25270 */
[----:B------:R-:W-:Y:S01]  /*1cd40*/  IMAD.MOV R3, RZ, RZ, -R3 ;  /* 0x000000ffff037224 */ /* 0x000fe200078e0a03 */
[----:B------:R-:W-:-:S02]  /*1cd50*/  LOP3.LUT R5, R8, 0x800000, RZ, 0xfc, !PT ;  /* 0x0080000008057812 */ /* 0x000fc400078efcff */
[----:B------:R-:W-:Y:S02]  /*1cd60*/  FSETP.NEU.FTZ.AND P2, PT, R9, R6, PT ;  /* 0x000000060900720b */ /* 0x000fe40003f5d000 */
[----:B------:R-:W-:Y:S02]  /*1cd70*/  SHF.L.U32 R0, R5, R0, RZ ;  /* 0x0000000005007219 */ /* 0x000fe400000006ff */
[----:B------:R-:W-:Y:S02]  /*1cd80*/  SEL R6, R3, RZ, P0 ;  /* 0x000000ff03067207 */ /* 0x000fe40000000000 */
[----:B------:R-:W-:Y:S02]  /*1cd90*/  ISETP.NE.AND P1, PT, R0, RZ, P1 ;  /* 0x000000ff0000720c */ /* 0x000fe40000f25270 */
[----:B------:R-:W-:Y:S02]  /*1cda0*/  SHF.R.U32.HI R5, RZ, R6, R5 ;  /* 0x00000006ff057219 */ /* 0x000fe40000011605 */
[----:B------:R-:W-:-:S02]  /*1cdb0*/  PLOP3.LUT P1, PT, P2, P1, PT, 0xf8, 0x8f ;  /* 0x00000000008f781c */ /* 0x000fc40001723f70 */
[----:B------:R-:W-:Y:S02]  /*1cdc0*/  SHF.R.U32.HI R3, RZ, 0x1, R5 ;  /* 0x00000001ff037819 */ /* 0x000fe40000011605 */
[----:B------:R-:W-:-:S04]  /*1cdd0*/  SEL R0, RZ, 0x1, !P1 ;  /* 0x00000001ff007807 */ /* 0x000fc80004800000 */
[----:B------:R-:W-:-:S04]  /*1cde0*/  LOP3.LUT R0, R0, 0x1, R3, 0xf8, !PT ;  /* 0x0000000100007812 */ /* 0x000fc800078ef803 */
[----:B------:R-:W-:-:S05]  /*1cdf0*/  LOP3.LUT R0, R0, R5, RZ, 0xc0, !PT ;  /* 0x0000000500007212 */ /* 0x000fca00078ec0ff */
[----:B------:R-:W-:-:S05]  /*1ce00*/  IMAD.IADD R0, R3, 0x1, R0 ;  /* 0x0000000103007824 */ /* 0x000fca00078e0200 */
[----:B------:R-:W-:Y:S01]  /*1ce10*/  LOP3.LUT R7, R0, R7, RZ, 0xfc, !PT ;  /* 0x0000000700077212 */ /* 0x000fe200078efcff */
[----:B------:R-:W-:Y:S05]  /*1ce20*/  BRA `(.L_x_474) ;  /* 0x0000000000107947 */ /* 0x000fea0003800000 */
.L_x_473:
[----:B------:R-:W-:-:S04]  /*1ce30*/  LOP3.LUT R7, R7, 0x80000000, RZ, 0xc0, !PT ;  /* 0x8000000007077812 */ /* 0x000fc800078ec0ff */
[----:B------:R-:W-:Y:S01]  /*1ce40*/  LOP3.LUT R7, R7, 0x7f800000, RZ, 0xfc, !PT ;  /* 0x7f80000007077812 */ /* 0x000fe200078efcff */
[----:B------:R-:W-:Y:S05]  /*1ce50*/  BRA `(.L_x_474) ;  /* 0x0000000000047947 */ /* 0x000fea0003800000 */
.L_x_472:
[----:B------:R-:W-:Y:S02]  /*1ce60*/  LEA R7, R10, R7, 0x17 ;  /* 0x000000070a077211 */ /* 0x000fe400078eb8ff */
.L_x_474:
[----:B------:R-:W-:Y:S05]  /*1ce70*/  BSYNC.RECONVERGENT B0 ;  /* 0x0000000000007941 */ /* 0x000fea0003800200 */
.L_x_471:
[----:B------:R-:W-:Y:S01]  /*1ce80*/  MOV R0, R7 ;  /* 0x0000000700007202 */ /* 0x000fe20000000f00 */
[----:B------:R-:W-:Y:S05]  /*1ce90*/  BRA `(.L_x_475) ;  /* 0x0000000000207947 */ /* 0x000fea0003800000 */
.L_x_470:
[----:B------:R-:W-:-:S04]  /*1cea0*/  LOP3.LUT R6, R6, 0x80000000, R7, 0x48, !PT ;  /* 0x8000000006067812 */ /* 0x000fc800078e4807 */
[----:B------:R-:W-:Y:S01]  /*1ceb0*/  LOP3.LUT R0, R6, 0x7f800000, RZ, 0xfc, !PT ;  /* 0x7f80000006007812 */ /* 0x000fe200078efcff */
[----:B------:R-:W-:Y:S05]  /*1cec0*/  BRA `(.L_x_475) ;  /* 0x0000000000147947 */ /* 0x000fea0003800000 */
.L_x_469:
[----:B------:R-:W-:Y:S01]  /*1ced0*/  LOP3.LUT R0, R6, 0x80000000, R7, 0x48, !PT ;  /* 0x8000000006007812 */ /* 0x000fe200078e4807 */
[----:B------:R-:W-:Y:S05]  /*1cee0*/  BRA `(.L_x_475) ;  /* 0x00000000000c7947 */ /* 0x000fea0003800000 */
.L_x_468:
[----:B------:R-:W1:Y:S01]  /*1cef0*/  MUFU.RSQ R0, -QNAN ;  /* 0xffc0000000007908 */ /* 0x000e620000001400 */
[----:B------:R-:W-:Y:S05]  /*1cf00*/  BRA `(.L_x_475) ;  /* 0x0000000000047947 */ /* 0x000fea0003800000 */
.L_x_467:
[----:B------:R-:W-:-:S07]  /*1cf10*/  FADD.FTZ R0, R33, R22 ;  /* 0x0000001621007221 */ /* 0x000fce0000010000 */
.L_x_475:
[----:B------:R-:W-:Y:S05]  /*1cf20*/  BSYNC.RECONVERGENT B1 ;  /* 0x0000000000017941 */ /* 0x000fea0003800200 */
.L_x_465:
[----:B------:R-:W-:-:S04]  /*1cf30*/  HFMA2 R5, -RZ, RZ, 0, 0 ;  /* 0x00000000ff057431 */ /* 0x000fc800000001ff */
[----:B-1----:R-:W-:Y:S05]  /*1cf40*/  RET.REL.NODEC R4 `(_ZN7cutlass13device_kernelINS_4fmha6kernel36Sm100FmhaFwdKernelTmaWarpspecializedIN4cute5tupleIJiiiNS5_IJNS5_IJiiEEEiEEEEEENS1_10collective38Sm100FmhaFwdMainloopTmaWarpspecializedINS_10bfloat16_tEffNS5_IJNS4_1CILi256EEENSC_ILi128EEENSC_ILi64EEEEEENS5_IJiNSC_ILi1EEES7_EEENS5_IJiSH_NS5_IJNS5_IJNSC_ILi0EEEiEEEiEEEEEESM_NS9_10CausalMaskILb1EEENS5_IJNSC_ILi2EEESH_SH_EEENSC_ILb0EEEEENS9_38Sm100FmhaFwdEpilogueTmaWarpspecializedINS_6half_tEfNS5_IJSE_SF_SE_EEESI_NS5_IJSH_S7_EEESR_EENS2_23IndividualTileSchedulerENS2_41Sm100FmhaCtxKernelWarpspecializedScheduleEEEEEvNT_6ParamsE) ;  /* 0xfffffe30042c7950 */ /* 0x002fea0003c3ffff */
.L_x_476:
[----:B------:R-:W-:-:S00]  /*1cf50*/  BRA `(.L_x_476) ;  /* 0xfffffffc00fc7947 */ /* 0x000fc0000383ffff */
[----:B------:R-:W-:-:S00]  /*1cf60*/  NOP ;  /* 0x0000000000007918 */ /* 0x000fc00000000000 */
        /* <DEDUP_REMOVED lines=9> */
.L_x_481:


//--------------------- .nv.global.init           --------------------------
	.section	.nv.global.init,"aw",@progbits
.nv.global.init:
	.type		$str$23,@object
	.size		$str$23,($str$37 - $str$23)
$str$23:
        /*0000*/ 	.byte	0x0a, 0x00
	.type		$str$37,@object
	.size		$str$37,($str$32 - $str$37)
$str$37:
        /*0002*/ 	.byte	0x3a, 0x00
	.type		$str$32,@object
	.size		$str$32,($str$29 - $str$32)
$str$32:
        /*0004*/ 	.byte	0x5f, 0x00
	.type		$str$29,@object
	.size		$str$29,($str$28 - $str$29)
$str$29:
        /*0006*/ 	.byte	0x25, 0x64, 0x00
	.type		$str$28,@object
	.size		$str$28,($str$30 - $str$28)
$str$28:
        /*0009*/ 	.byte	0x25, 0x63, 0x00
	.type		$str$30,@object
	.size		$str$30,($str$31 - $str$30)
$str$30:
        /*000c*/ 	.byte	0x25, 0x73, 0x00
	.type		$str$31,@object
	.size		$str$31,($str$35 - $str$31)
$str$31:
        /*000f*/ 	.byte	0x20, 0x6f, 0x20, 0x00
	.type		$str$35,@object
	.size		$str$35,($str$22 - $str$35)
$str$35:
        /*0013*/ 	.byte	0x70, 0x74, 0x72, 0x5b, 0x00
	.type		$str$22,@object
	.size		$str$22,($str$34 - $str$22)
$str$22:
        /*0018*/ 	.byte	0x73, 0x4f, 0x3a, 0x20, 0x00
	.type		$str$34,@object
	.size		$str$34,($str$36 - $str$34)
$str$34:
        /*001d*/ 	.byte	0x73, 0x6d, 0x65, 0x6d, 0x5f, 0x00
	.type		$str$36,@object
	.size		$str$36,($str$33 - $str$36)
$str$36:
        /*0023*/ 	.byte	0x62, 0x5d, 0x28, 0x25, 0x70, 0x29, 0x00
	.type		$str$33,@object
	.size		$str$33,($str$27 - $str$33)
$str$33:
        /*002a*/ 	.byte	0x53, 0x77, 0x3c, 0x25, 0x64, 0x2c, 0x25, 0x64, 0x2c, 0x25, 0x64, 0x3e, 0x00
	.type		$str$27,@object
	.size		$str$27,($str$26 - $str$27)
$str$27:
        /*0037*/ 	.byte	0x2f, 0x74, 0x6d, 0x70, 0x2f, 0x63, 0x75, 0x74, 0x6c, 0x61, 0x73, 0x73, 0x5f, 0x73, 0x77, 0x65
        /*0047*/ 	.byte	0x65, 0x70, 0x5f, 0x73, 0x72, 0x63, 0x2f, 0x69, 0x6e, 0x63, 0x6c, 0x75, 0x64, 0x65, 0x2f, 0x63
        /*0057*/ 	.byte	0x75, 0x74, 0x65, 0x2f, 0x61, 0x74, 0x6f, 0x6d, 0x2f, 0x63, 0x6f, 0x70, 0x79, 0x5f, 0x74, 0x72
        /*0067*/ 	.byte	0x61, 0x69, 0x74, 0x73, 0x5f, 0x73, 0x6d, 0x31, 0x30, 0x30, 0x2e, 0x68, 0x70, 0x70, 0x00
	.type		$str$26,@object
	.size		$str$26,(__unnamed_4 - $str$26)
$str$26:
        /*0076*/ 	.byte	0x28, 0x28, 0x75, 0x69, 0x6e, 0x74, 0x33, 0x32, 0x5f, 0x74, 0x28, 0x74, 0x68, 0x72, 0x65, 0x61
        /*0086*/ 	.byte	0x64, 0x49, 0x64, 0x78, 0x2e, 0x78, 0x29, 0x20, 0x2f, 0x20, 0x33, 0x32, 0x29, 0x20, 0x25, 0x20
        /*0096*/ 	.byte	0x34, 0x29, 0x20, 0x3d, 0x3d, 0x20, 0x28, 0x28, 0x28, 0x74, 0x6d, 0x65, 0x6d, 0x5f, 0x61, 0x64
        /*00a6*/ 	.byte	0x64, 0x72, 0x20, 0x3e, 0x3e, 0x20, 0x31, 0x36, 0x29, 0x20, 0x2f, 0x20, 0x33, 0x32, 0x29, 0x20
        /*00b6*/ 	.byte	0x25, 0x20, 0x34, 0x29, 0x00
	.type		__unnamed_4,@object
	.size		__unnamed_4,(__unnamed_1 - __unnamed_4)
__unnamed_4:
        /* <DEDUP_REMOVED lines=37> */
        /*030b*/ 	.byte	0x30, 0x3e, 0x3e, 0x3e, 0x3e, 0x5d, 0x00
	.type		__unnamed_1,@object
	.size		__unnamed_1,(__unnamed_5 - __unnamed_1)
__unnamed_1:
        /* <DEDUP_REMOVED lines=37> */
        /*0562*/ 	.byte	0x3a, 0x43, 0x3c, 0x30, 0x3e, 0x3e, 0x3e, 0x3e, 0x5d, 0x00
	.type		__unnamed_5,@object
	.size		__unnamed_5,(__unnamed_6 - __unnamed_5)
__unnamed_5:
        /* <DEDUP_REMOVED lines=38> */
	.type		__unnamed_6,@object
	.size		__unnamed_6,(__unnamed_7 - __unnamed_6)
__unnamed_6:
        /* <DEDUP_REMOVED lines=37> */
        /*0a16*/ 	.byte	0x74, 0x65, 0x3a, 0x3a, 0x43, 0x3c, 0x30, 0x3e, 0x3e, 0x3e, 0x3e, 0x5d, 0x00
	.type		__unnamed_7,@object
	.size		__unnamed_7,(__unnamed_2 - __unnamed_7)
__unnamed_7:
        /* <DEDUP_REMOVED lines=37> */
        /*0c73*/ 	.byte	0x63, 0x75, 0x74, 0x65, 0x3a, 0x3a, 0x43, 0x3c, 0x30, 0x3e, 0x3e, 0x3e, 0x3e, 0x5d, 0x00
	.type		__unnamed_2,@object
	.size		__unnamed_2,(__unnamed_3 - __unnamed_2)
__unnamed_2:
        /* <DEDUP_REMOVED lines=38> */
	.type		__unnamed_3,@object
	.size		__unnamed_3,(.L_3 - __unnamed_3)
__unnamed_3:
        /* <DEDUP_REMOVED lines=39> */
.L_3:


//--------------------- .nv.shared._ZN7cutlass13device_kernelINS_4fmha6kernel36Sm100FmhaFwdKernelTmaWarpspecializedIN4cute5tupleIJiiiNS5_IJNS5_IJiiEEEiEEEEEENS1_10collective38Sm100FmhaFwdMainloopTmaWarpspecializedINS_10bfloat16_tEffNS5_IJNS4_1CILi256EEENSC_ILi128EEENSC_ILi64EEEEEENS5_IJiNSC_ILi1EEES7_EEENS5_IJiSH_NS5_IJNS5_IJNSC_ILi0EEEiEEEiEEEEEESM_NS9_10CausalMaskILb1EEENS5_IJNSC_ILi2EEESH_SH_EEENSC_ILb0EEEEENS9_38Sm100FmhaFwdEpilogueTmaWarpspecializedINS_6half_tEfNS5_IJSE_SF_SE_EEESI_NS5_IJSH_S7_EEESR_EENS2_23IndividualTileSchedulerENS2_41Sm100FmhaCtxKernelWarpspecializedScheduleEEEEEvNT_6ParamsE --------------------------
	.section	.nv.shared._ZN7cutlass13device_kernelINS_4fmha6kernel36Sm100FmhaFwdKernelTmaWarpspecializedIN4cute5tupleIJiiiNS5_IJNS5_IJiiEEEiEEEEEENS1_10collective38Sm100FmhaFwdMainloopTmaWarpspecializedINS_10bfloat16_tEffNS5_IJNS4_1CILi256EEENSC_ILi128EEENSC_ILi64EEEEEENS5_IJiNSC_ILi1EEES7_EEENS5_IJiSH_NS5_IJNS5_IJNSC_ILi0EEEiEEEiEEEEEESM_NS9_10CausalMaskILb1EEENS5_IJNSC_ILi2EEESH_SH_EEENSC_ILb0EEEEENS9_38Sm100FmhaFwdEpilogueTmaWarpspecializedINS_6half_tEfNS5_IJSE_SF_SE_EEESI_NS5_IJSH_S7_EEESR_EENS2_23IndividualTileSchedulerENS2_41Sm100FmhaCtxKernelWarpspecializedScheduleEEEEEvNT_6ParamsE,"aw",@nobits
	.sectionflags	@""
	.align	16
	.zero		1024


//--------------------- .nv.shared.reserved.0     --------------------------
	.section	.nv.shared.reserved.0,"aw",@nobits
	.weak		__nv_reservedSMEM_offset_0_alias
	.size		__nv_reservedSMEM_offset_0_alias, 0, 64
	.other		__nv_reservedSMEM_offset_0_alias,@"STO_CUDA_RESERVED_SHARED STV_DEFAULT"
__nv_reservedSMEM_offset_0_alias:
	.zero		0
.nv.shared.reserved.0:
	.zero		64
	.weak		__nv_reservedSMEM_tcgen05_partition
	.type		__nv_reservedSMEM_tcgen05_partition,@object
	.size		__nv_reservedSMEM_tcgen05_partition,(.L_0 - __nv_reservedSMEM_tcgen05_partition)
__nv_reservedSMEM_tcgen05_partition:
	.zero		32
.L_0:


//--------------------- .nv.global                --------------------------
	.section	.nv.global,"aw",@nobits
.nv.global:
	.type		_ZN39_INTERNAL_78510df4_4_k_cu_4494a1df_32844cute1_E,@object
	.size		_ZN39_INTERNAL_78510df4_4_k_cu_4494a1df_32844cute1_E,(_ZN39_INTERNAL_78510df4_4_k_cu_4494a1df_32844cuda3std3__45__cpo6cbeginE - _ZN39_INTERNAL_78510df4_4_k_cu_4494a1df_32844cute1_E)
_ZN39_INTERNAL_78510df4_4_k_cu_4494a1df_32844cute1_E:
	.zero		1
	.type		_ZN39_INTERNAL_78510df4_4_k_cu_4494a1df_32844cuda3std3__45__cpo6cbeginE,@object
	.size		_ZN39_INTERNAL_78510df4_4_k_cu_4494a1df_32844cuda3std3__45__cpo6cbeginE,(_ZN39_INTERNAL_78510df4_4_k_cu_4494a1df_32844cuda3std3__48in_placeE - _ZN39_INTERNAL_78510df4_4_k_cu_4494a1df_32844cuda3std3__45__cpo6cbeginE)
_ZN39_INTERNAL_78510df4_4_k_cu_4494a1df_32844cuda3std3__45__cpo6cbeginE:
	.zero		1
	.type		_ZN39_INTERNAL_78510df4_4_k_cu_4494a1df_32844cuda3std3__48in_placeE,@object
	.size		_ZN39_INTERNAL_78510df4_4_k_cu_4494a1df_32844cuda3std3__48in_placeE,(_ZN39_INTERNAL_78510df4_4_k_cu_4494a1df_32844cuda3std6ranges3__45__cpo9iter_moveE - _ZN39_INTERNAL_78510df4_4_k_cu_4494a1df_32844cuda3std3__48in_placeE)
_ZN39_INTERNAL_78510df4_4_k_cu_4494a1df_32844cuda3std3__48in_placeE:
	.zero		1
	.type		_ZN39_INTERNAL_78510df4_4_k_cu_4494a1df_32844cuda3std6ranges3__45__cpo9iter_moveE,@object
	.size		_ZN39_INTERNAL_78510df4_4_k_cu_4494a1df_32844cuda3std6ranges3__45__cpo9iter_moveE,(_ZN39_INTERNAL_78510df4_4_k_cu_4494a1df_32844cuda3std3__45__cpo5beginE - _ZN39_INTERNAL_78510df4_4_k_cu_4494a1df_32844cuda3std6ranges3__45__cpo9iter_moveE)
_ZN39_INTERNAL_78510df4_4_k_cu_4494a1df_32844cuda3std6ranges3__45__cpo9iter_moveE:
	.zero		1
	.type		_ZN39_INTERNAL_78510df4_4_k_cu_4494a1df_32844cuda3std3__45__cpo5beginE,@object
	.size		_ZN39_INTERNAL_78510df4_4_k_cu_4494a1df_32844cuda3std3__45__cpo5beginE,(_ZN39_INTERNAL_78510df4_4_k_cu_4494a1df_32844cuda3std3__441_GLOBAL__N__78510df4_4_k_cu_4494a1df_32846ignoreE - _ZN39_INTERNAL_78510df4_4_k_cu_4494a1df_32844cuda3std3__45__cpo5beginE)
_ZN39_INTERNAL_78510df4_4_k_cu_4494a1df_32844cuda3std3__45__cpo5beginE:
	.zero		1
	.type		_ZN39_INTERNAL_78510df4_4_k_cu_4494a1df_32844cuda3std3__441_GLOBAL__N__78510df4_4_k_cu_4494a1df_32846ignoreE,@object
	.size		_ZN39_INTERNAL_78510df4_4_k_cu_4494a1df_32844cuda3std3__441_GLOBAL__N__78510df4_4_k_cu_4494a1df_32846ignoreE,(_ZN39_INTERNAL_78510df4_4_k_cu_4494a1df_32844cute7productE - _ZN39_INTERNAL_78510df4_4_k_cu_4494a1df_32844cuda3std3__441_GLOBAL__N__78510df4_4_k_cu_4494a1df_32846ignoreE)
_ZN39_INTERNAL_78510df4_4_k_cu_4494a1df_32844cuda3std3__441_GLOBAL__N__78510df4_4_k_cu_4494a1df_32846ignoreE:
	.zero		1
	.type		_ZN39_INTERNAL_78510df4_4_k_cu_4494a1df_32844cute7productE,@object
	.size		_ZN39_INTERNAL_78510df4_4_k_cu_4494a1df_32844cute7productE,(_ZN39_INTERNAL_78510df4_4_k_cu_4494a1df_32844cuda3std3__45__cpo3endE - _ZN39_INTERNAL_78510df4_4_k_cu_4494a1df_32844cute7productE)
_ZN39_INTERNAL_78510df4_4_k_cu_4494a1df_32844cute7productE:
	.zero		1
	.type		_ZN39_INTERNAL_78510df4_4_k_cu_4494a1df_32844cuda3std3__45__cpo3endE,@object
	.size		_ZN39_INTERNAL_78510df4_4_k_cu_4494a1df_32844cuda3std3__45__cpo3endE,(_ZN39_INTERNAL_78510df4_4_k_cu_4494a1df_32844cuda3std3__419piecewise_constructE - _ZN39_INTERNAL_78510df4_4_k_cu_4494a1df_32844cuda3std3__45__cpo3endE)
_ZN39_INTERNAL_78510df4_4_k_cu_4494a1df_32844cuda3std3__45__cpo3endE:
	.zero		1
	.type		_ZN39_INTERNAL_78510df4_4_k_cu_4494a1df_32844cuda3std3__419piecewise_constructE,@object
	.size		_ZN39_INTERNAL_78510df4_4_k_cu_4494a1df_32844cuda3std3__419piecewise_constructE,(_ZN39_INTERNAL_78510df4_4_k_cu_4494a1df_32844cuda3std3__45__cpo4cendE - _ZN39_INTERNAL_78510df4_4_k_cu_4494a1df_32844cuda3std3__419piecewise_constructE)
_ZN39_INTERNAL_78510df4_4_k_cu_4494a1df_32844cuda3std3__419piecewise_constructE:
	.zero		1
	.type		_ZN39_INTERNAL_78510df4_4_k_cu_4494a1df_32844cuda3std3__45__cpo4cendE,@object
	.size		_ZN39_INTERNAL_78510df4_4_k_cu_4494a1df_32844cuda3std3__45__cpo4cendE,(_ZN39_INTERNAL_78510df4_4_k_cu_4494a1df_32844cuda3std6ranges3__45__cpo4swapE - _ZN39_INTERNAL_78510df4_4_k_cu_4494a1df_32844cuda3std3__45__cpo4cendE)
_ZN39_INTERNAL_78510df4_4_k_cu_4494a1df_32844cuda3std3__45__cpo4cendE:
	.zero		1
	.type		_ZN39_INTERNAL_78510df4_4_k_cu_4494a1df_32844cuda3std6ranges3__45__cpo4swapE,@object
	.size		_ZN39_INTERNAL_78510df4_4_k_cu_4494a1df_32844cuda3std6ranges3__45__cpo4swapE,(.L_15 - _ZN39_INTERNAL_78510df4_4_k_cu_4494a1df_32844cuda3std6ranges3__45__cpo4swapE)
_ZN39_INTERNAL_78510df4_4_k_cu_4494a1df_32844cuda3std6ranges3__45__cpo4swapE:
	.zero		1
.L_15:


//--------------------- .nv.constant0._ZN7cutlass13device_kernelINS_4fmha6kernel36Sm100FmhaFwdKernelTmaWarpspecializedIN4cute5tupleIJiiiNS5_IJNS5_IJiiEEEiEEEEEENS1_10collective38Sm100FmhaFwdMainloopTmaWarpspecializedINS_10bfloat16_tEffNS5_IJNS4_1CILi256EEENSC_ILi128EEENSC_ILi64EEEEEENS5_IJiNSC_ILi1EEES7_EEENS5_IJiSH_NS5_IJNS5_IJNSC_ILi0EEEiEEEiEEEEEESM_NS9_10CausalMaskILb1EEENS5_IJNSC_ILi2EEESH_SH_EEENSC_ILb0EEEEENS9_38Sm100FmhaFwdEpilogueTmaWarpspecializedINS_6half_tEfNS5_IJSE_SF_SE_EEESI_NS5_IJSH_S7_EEESR_EENS2_23IndividualTileSchedulerENS2_41Sm100FmhaCtxKernelWarpspecializedScheduleEEEEEvNT_6ParamsE --------------------------
	.section	.nv.constant0._ZN7cutlass13device_kernelINS_4fmha6kernel36Sm100FmhaFwdKernelTmaWarpspecializedIN4cute5tupleIJiiiNS5_IJNS5_IJiiEEEiEEEEEENS1_10collective38Sm100FmhaFwdMainloopTmaWarpspecializedINS_10bfloat16_tEffNS5_IJNS4_1CILi256EEENSC_ILi128EEENSC_ILi64EEEEEENS5_IJiNSC_ILi1EEES7_EEENS5_IJiSH_NS5_IJNS5_IJNSC_ILi0EEEiEEEiEEEEEESM_NS9_10CausalMaskILb1EEENS5_IJNSC_ILi2EEESH_SH_EEENSC_ILb0EEEEENS9_38Sm100FmhaFwdEpilogueTmaWarpspecializedINS_6half_tEfNS5_IJSE_SF_SE_EEESI_NS5_IJSH_S7_EEESR_EENS2_23IndividualTileSchedulerENS2_41Sm100FmhaCtxKernelWarpspecializedScheduleEEEEEvNT_6ParamsE,"a",@progbits
	.sectionflags	@""
	.align	4
.nv.constant0._ZN7cutlass13device_kernelINS_4fmha6kernel36Sm100FmhaFwdKernelTmaWarpspecializedIN4cute5tupleIJiiiNS5_IJNS5_IJiiEEEiEEEEEENS1_10collective38Sm100FmhaFwdMainloopTmaWarpspecializedINS_10bfloat16_tEffNS5_IJNS4_1CILi256EEENSC_ILi128EEENSC_ILi64EEEEEENS5_IJiNSC_ILi1EEES7_EEENS5_IJiSH_NS5_IJNS5_IJNSC_ILi0EEEiEEEiEEEEEESM_NS9_10CausalMaskILb1EEENS5_IJNSC_ILi2EEESH_SH_EEENSC_ILb0EEEEENS9_38Sm100FmhaFwdEpilogueTmaWarpspecializedINS_6half_tEfNS5_IJSE_SF_SE_EEESI_NS5_IJSH_S7_EEESR_EENS2_23IndividualTileSchedulerENS2_41Sm100FmhaCtxKernelWarpspecializedScheduleEEEEEvNT_6ParamsE:
	.zero		2432


//--------------------- SYMBOLS --------------------------

	.type		.nv.reservedSmem.offset0,@object
	.size		.nv.reservedSmem.offset0,0x4
	.type		.nv.reservedSmem.cap,@object
	.size		.nv.reservedSmem.cap,0x4
	.type		vprintf,@function
	.type		__assertfail,@function
